	.target	sm_80

	.elftype	@"ET_EXEC"


//--------------------- .note.nv.tkinfo           --------------------------
	.section	.note.nv.tkinfo,"",@"SHT_NOTE"
	.sectionflags	@"SHF_NOTE_NV_TKINFO"
	.tkinfo
        /*0018*/ 	.word	0x00000002
        /*0030*/ 	.string	""
        /*0030*/ 	.string	"ptxas"
        /*0030*/ 	.string	"Cuda compilation tools, release 13.0, V13.0.88"
        /*0030*/ 	.string	"Build cuda_13.0.r13.0/compiler.36424714_0"
        /*0030*/ 	.string	"-v  -suppress-debug-info  -lineinfo  -arch sm_80 "



//--------------------- .note.nv.cuinfo           --------------------------
	.section	.note.nv.cuinfo,"",@"SHT_NOTE"
	.sectionflags	@"SHF_NOTE_NV_CUINFO"
        /*0018*/ 	.short	0x0002
        /*001a*/ 	.short	0x0050
        /*001c*/ 	.short	0x0082
	.zero		2


//--------------------- .nv.info                  --------------------------
	.section	.nv.info,"",@"SHT_CUDA_INFO"
	.align	4


	//----- nvinfo : EIATTR_REGCOUNT
	.align		4
        /*0000*/ 	.byte	0x04, 0x2f
        /*0002*/ 	.short	(.L_1 - .L_0)
	.align		4
.L_0:
        /*0004*/ 	.word	index@(matmul_kernel)
        /*0008*/ 	.word	0x000000ff


	//----- nvinfo : EIATTR_FRAME_SIZE
	.align		4
.L_1:
        /*000c*/ 	.byte	0x04, 0x11
        /*000e*/ 	.short	(.L_3 - .L_2)
	.align		4
.L_2:
        /*0010*/ 	.word	index@(matmul_kernel)
        /*0014*/ 	.word	0x000005b0


	//----- nvinfo : EIATTR_MIN_STACK_SIZE
	.align		4
.L_3:
        /*0018*/ 	.byte	0x04, 0x12
        /*001a*/ 	.short	(.L_5 - .L_4)
	.align		4
.L_4:
        /*001c*/ 	.word	index@(matmul_kernel)
        /*0020*/ 	.word	0x000005b0
.L_5:


//--------------------- .nv.info.matmul_kernel    --------------------------
	.section	.nv.info.matmul_kernel,"",@"SHT_CUDA_INFO"
	.sectionflags	@""
	.align	4


	//----- nvinfo : EIATTR_CUDA_API_VERSION
	.align		4
        /*0000*/ 	.byte	0x04, 0x37
        /*0002*/ 	.short	(.L_7 - .L_6)
.L_6:
        /*0004*/ 	.word	0x00000082


	//----- nvinfo : EIATTR_SW2861232_WAR
	.align		4
.L_7:
        /*0008*/ 	.byte	0x01, 0x35
	.zero		2


	//----- nvinfo : EIATTR_PARAM_CBANK
	.align		4
        /*000c*/ 	.byte	0x04, 0x0a
        /*000e*/ 	.short	(.L_9 - .L_8)
	.align		4
.L_8:
        /*0010*/ 	.word	index@(.nv.constant0.matmul_kernel)
        /*0014*/ 	.short	0x0160
        /*0016*/ 	.short	0x0050


	//----- nvinfo : EIATTR_CBANK_PARAM_SIZE
	.align		4
.L_9:
        /*0018*/ 	.byte	0x03, 0x19
        /*001a*/ 	.short	0x0050


	//----- nvinfo : EIATTR_KPARAM_INFO
	.align		4
        /*001c*/ 	.byte	0x04, 0x17
        /*001e*/ 	.short	(.L_11 - .L_10)
.L_10:
        /*0020*/ 	.word	0x00000000
        /*0024*/ 	.short	0x000d
        /*0026*/ 	.short	0x0048
        /*0028*/ 	.byte	0x00, 0xf4, 0x21, 0x00


	//----- nvinfo : EIATTR_KPARAM_INFO
	.align		4
.L_11:
        /*002c*/ 	.byte	0x04, 0x17
        /*002e*/ 	.short	(.L_13 - .L_12)
.L_12:
        /*0030*/ 	.word	0x00000000
        /*0034*/ 	.short	0x000c
        /*0036*/ 	.short	0x0040
        /*0038*/ 	.byte	0x00, 0xf4, 0x21, 0x00


	//----- nvinfo : EIATTR_KPARAM_INFO
	.align		4
.L_13:
        /*003c*/ 	.byte	0x04, 0x17
        /*003e*/ 	.short	(.L_15 - .L_14)
.L_14:
        /*0040*/ 	.word	0x00000000
        /*0044*/ 	.short	0x000b
        /*0046*/ 	.short	0x0038
        /*0048*/ 	.byte	0x00, 0xf0, 0x11, 0x00


	//----- nvinfo : EIATTR_KPARAM_INFO
	.align		4
.L_15:
        /*004c*/ 	.byte	0x04, 0x17
        /*004e*/ 	.short	(.L_17 - .L_16)
.L_16:
        /*0050*/ 	.word	0x00000000
        /*0054*/ 	.short	0x000a
        /*0056*/ 	.short	0x0034
        /*0058*/ 	.byte	0x00, 0xf0, 0x11, 0x00


	//----- nvinfo : EIATTR_KPARAM_INFO
	.align		4
.L_17:
        /*005c*/ 	.byte	0x04, 0x17
        /*005e*/ 	.short	(.L_19 - .L_18)
.L_18:
        /*0060*/ 	.word	0x00000000
        /*0064*/ 	.short	0x0009
        /*0066*/ 	.short	0x0030
        /*0068*/ 	.byte	0x00, 0xf0, 0x11, 0x00


	//----- nvinfo : EIATTR_KPARAM_INFO
	.align		4
.L_19:
        /*006c*/ 	.byte	0x04, 0x17
        /*006e*/ 	.short	(.L_21 - .L_20)
.L_20:
        /*0070*/ 	.word	0x00000000
        /*0074*/ 	.short	0x0008
        /*0076*/ 	.short	0x002c
        /*0078*/ 	.byte	0x00, 0xf0, 0x11, 0x00


	//----- nvinfo : EIATTR_KPARAM_INFO
	.align		4
.L_21:
        /*007c*/ 	.byte	0x04, 0x17
        /*007e*/ 	.short	(.L_23 - .L_22)
.L_22:
        /*0080*/ 	.word	0x00000000
        /*0084*/ 	.short	0x0007
        /*0086*/ 	.short	0x0028
        /*0088*/ 	.byte	0x00, 0xf0, 0x11, 0x00


	//----- nvinfo : EIATTR_KPARAM_INFO
	.align		4
.L_23:
        /*008c*/ 	.byte	0x04, 0x17
        /*008e*/ 	.short	(.L_25 - .L_24)
.L_24:
        /*0090*/ 	.word	0x00000000
        /*0094*/ 	.short	0x0006
        /*0096*/ 	.short	0x0024
        /*0098*/ 	.byte	0x00, 0xf0, 0x11, 0x00


	//----- nvinfo : EIATTR_KPARAM_INFO
	.align		4
.L_25:
        /*009c*/ 	.byte	0x04, 0x17
        /*009e*/ 	.short	(.L_27 - .L_26)
.L_26:
        /*00a0*/ 	.word	0x00000000
        /*00a4*/ 	.short	0x0005
        /*00a6*/ 	.short	0x0020
        /*00a8*/ 	.byte	0x00, 0xf0, 0x11, 0x00


	//----- nvinfo : EIATTR_KPARAM_INFO
	.align		4
.L_27:
        /*00ac*/ 	.byte	0x04, 0x17
        /*00ae*/ 	.short	(.L_29 - .L_28)
.L_28:
        /*00b0*/ 	.word	0x00000000
        /*00b4*/ 	.short	0x0004
        /*00b6*/ 	.short	0x001c
        /*00b8*/ 	.byte	0x00, 0xf0, 0x11, 0x00


	//----- nvinfo : EIATTR_KPARAM_INFO
	.align		4
.L_29:
        /*00bc*/ 	.byte	0x04, 0x17
        /*00be*/ 	.short	(.L_31 - .L_30)
.L_30:
        /*00c0*/ 	.word	0x00000000
        /*00c4*/ 	.short	0x0003
        /*00c6*/ 	.short	0x0018
        /*00c8*/ 	.byte	0x00, 0xf0, 0x11, 0x00


	//----- nvinfo : EIATTR_KPARAM_INFO
	.align		4
.L_31:
        /*00cc*/ 	.byte	0x04, 0x17
        /*00ce*/ 	.short	(.L_33 - .L_32)
.L_32:
        /*00d0*/ 	.word	0x00000000
        /*00d4*/ 	.short	0x0002
        /*00d6*/ 	.short	0x0010
        /*00d8*/ 	.byte	0x00, 0xf4, 0x21, 0x00


	//----- nvinfo : EIATTR_KPARAM_INFO
	.align		4
.L_33:
        /*00dc*/ 	.byte	0x04, 0x17
        /*00de*/ 	.short	(.L_35 - .L_34)
.L_34:
        /*00e0*/ 	.word	0x00000000
        /*00e4*/ 	.short	0x0001
        /*00e6*/ 	.short	0x0008
        /*00e8*/ 	.byte	0x00, 0xf4, 0x21, 0x00


	//----- nvinfo : EIATTR_KPARAM_INFO
	.align		4
.L_35:
        /*00ec*/ 	.byte	0x04, 0x17
        /*00ee*/ 	.short	(.L_37 - .L_36)
.L_36:
        /*00f0*/ 	.word	0x00000000
        /*00f4*/ 	.short	0x0000
        /*00f6*/ 	.short	0x0000
        /*00f8*/ 	.byte	0x00, 0xf4, 0x21, 0x00


	//----- nvinfo : EIATTR_MAXREG_COUNT
	.align		4
.L_37:
        /*00fc*/ 	.byte	0x03, 0x1b
        /*00fe*/ 	.short	0x00ff


	//----- nvinfo : EIATTR_NUM_BARRIERS
	.align		4
        /*0100*/ 	.byte	0x02, 0x4c
        /*0102*/ 	.byte	0x01
	.zero		1


	//----- nvinfo : EIATTR_ANNOTATIONS
	.align		4
        /*0104*/ 	.byte	0x04, 0x55
        /*0106*/ 	.short	(.L_39 - .L_38)


	//   ....[0]....
.L_38:
        /*0108*/ 	.word	0x00000001
        /*010c*/ 	.byte	0x00, 0x0d, 0x00, 0x00, 0x01, 0x00, 0x00, 0x00, 0xc0, 0x0d, 0x00, 0x00, 0x01, 0x00, 0x00, 0x00
        /* <DEDUP_REMOVED lines=489> */
        /*1fac*/ 	.byte	0xf0, 0x03, 0x01, 0x00, 0x01, 0x00, 0x00, 0x00, 0x00, 0x04, 0x01, 0x00


	//----- nvinfo : EIATTR_MERCURY_ISA_VERSION
	.align		4
.L_39:
        /*1fb8*/ 	.byte	0x03, 0x5f
        /*1fba*/ 	.short	0x0000


	//----- nvinfo : EIATTR_EXIT_INSTR_OFFSETS
	.align		4
        /*1fbc*/ 	.byte	0x04, 0x1c
        /*1fbe*/ 	.short	(.L_41 - .L_40)


	//   ....[0]....
.L_40:
        /*1fc0*/ 	.word	0x00014170


	//   ....[1]....
        /*1fc4*/ 	.word	0x00014190


	//----- nvinfo : EIATTR_REQNTID
	.align		4
.L_41:
        /*1fc8*/ 	.byte	0x04, 0x10
        /*1fca*/ 	.short	(.L_43 - .L_42)
.L_42:
        /*1fcc*/ 	.word	0x00000100
        /*1fd0*/ 	.word	0x00000001
        /*1fd4*/ 	.word	0x00000001
.L_43:


//--------------------- .nv.callgraph             --------------------------
	.section	.nv.callgraph,"",@"SHT_CUDA_CALLGRAPH"
	.align	4
	.sectionentsize	8
	.align		4
        /*0000*/ 	.word	0x00000000
	.align		4
        /*0004*/ 	.word	0xffffffff
	.align		4
        /*0008*/ 	.word	0x00000000
	.align		4
        /*000c*/ 	.word	0xfffffffe
	.align		4
        /*0010*/ 	.word	0x00000000
	.align		4
        /*0014*/ 	.word	0xfffffffd
	.align		4
        /*0018*/ 	.word	0x00000000
	.align		4
        /*001c*/ 	.word	0xfffffffc


//--------------------- .nv.rel.action            --------------------------
	.section	.nv.rel.action,"",@"SHT_CUDA_RELOCINFO"
	.align	8
	.sectionentsize	8
        /*0000*/ 	.byte	0x73, 0x00, 0x00, 0x00, 0x00, 0x00, 0x00, 0x00, 0x00, 0x00, 0x00, 0x11, 0x25, 0x00, 0x05, 0x36


//--------------------- .nv.constant0.matmul_kernel --------------------------
	.section	.nv.constant0.matmul_kernel,"a",@progbits
	.sectionflags	@""
	.align	4
.nv.constant0.matmul_kernel:
	.zero		432


//--------------------- .text.matmul_kernel       --------------------------
	.section	.text.matmul_kernel,"ax",@progbits
	.sectioninfo	@"SHI_REGISTERS=255"
	.align	128
        .global         matmul_kernel
        .type           matmul_kernel,@function
        .size           matmul_kernel,(.L_x_4 - matmul_kernel)
        .other          matmul_kernel,@"STO_CUDA_ENTRY STV_DEFAULT"
matmul_kernel:
.text.matmul_kernel:
[----:B------:R-:W-:Y:S02]  /*0000*/  IMAD.MOV.U32 R1, RZ, RZ, c[0x0][0x28] ;  /* 0x00000a00ff017624 */ /* 0x000fe400078e00ff */
[----:B------:R-:W-:Y:S01]  /*0010*/  IMAD.MOV.U32 R0, RZ, RZ, c[0x0][0x17c] ;  /* 0x00005f00ff007624 */ /* 0x000fe200078e00ff */
[----:B------:R-:W1:Y:S01]  /*0020*/  S2R R5, SR_CTAID.X ;  /* 0x0000000000057919 */ /* 0x000e620000002500 */
[----:B------:R-:W-:Y:S01]  /*0030*/  IABS R21, c[0x0][0x178] ;  /* 0x00005e0000157a13 */ /* 0x000fe20000000000 */
[----:B------:R-:W-:Y:S01]  /*0040*/  IMAD.MOV.U32 R205, RZ, RZ, c[0x0][0x188] ;  /* 0x00006200ffcd7624 */ /* 0x000fe200078e00ff */
[----:B------:R-:W-:Y:S01]  /*0050*/  IADD3 R1, R1, -0x5b0, RZ ;  /* 0xfffffa5001017810 */ /* 0x000fe20007ffe0ff */
[----:B------:R-:W2:Y:S01]  /*0060*/  S2R R174, SR_TID.X ;  /* 0x0000000000ae7919 */ /* 0x000ea20000002100 */
[----:B------:R-:W-:Y:S01]  /*0070*/  IADD3 R0, R0, 0x7f, RZ ;  /* 0x0000007f00007810 */ /* 0x000fe20007ffe0ff */
[----:B------:R-:W-:Y:S01]  /*0080*/  ULDC.64 UR4, c[0x0][0x118] ;  /* 0x0000460000047ab9 */ /* 0x000fe20000000a00 */
[----:B------:R-:W-:Y:S02]  /*0090*/  IMAD R210, R205, 0x5, RZ ;  /* 0x00000005cdd27824 */ /* 0x000fe400078e02ff */
[----:B------:R-:W-:Y:S01]  /*00a0*/  SHF.R.S32.HI R3, RZ, 0x1f, R0 ;  /* 0x0000001fff037819 */ /* 0x000fe20000011400 */
[----:B------:R-:W-:-:S02]  /*00b0*/  IMAD.MOV.U32 R92, RZ, RZ, RZ ;  /* 0x000000ffff5c7224 */ /* 0x000fc400078e00ff */
[----:B------:R-:W-:Y:S01]  /*00c0*/  IMAD.SHL.U32 R212, R205, 0x2, RZ ;  /* 0x00000002cdd47824 */ /* 0x000fe200078e00ff */
[----:B------:R-:W-:Y:S01]  /*00d0*/  LEA.HI R3, R3, R0, RZ, 0x7 ;  /* 0x0000000003037211 */ /* 0x000fe200078f38ff */
[C---:B------:R-:W-:Y:S02]  /*00e0*/  IMAD R209, R205.reuse, 0x6, RZ ;  /* 0x00000006cdd17824 */ /* 0x040fe400078e02ff */
[C---:B------:R-:W-:Y:S01]  /*00f0*/  IMAD R211, R205.reuse, 0x3, RZ ;  /* 0x00000003cdd37824 */ /* 0x040fe200078e02ff */
[----:B------:R-:W-:Y:S01]  /*0100*/  SHF.R.S32.HI R3, RZ, 0x7, R3 ;  /* 0x00000007ff037819 */ /* 0x000fe20000011403 */
[----:B------:R-:W-:Y:S02]  /*0110*/  IMAD.MOV.U32 R213, RZ, RZ, 0x1f ;  /* 0x0000001fffd57424 */ /* 0x000fe400078e00ff */
[----:B------:R-:W-:Y:S02]  /*0120*/  IMAD.SHL.U32 R219, R205, 0x20, RZ ;  /* 0x00000020cddb7824 */ /* 0x000fe400078e00ff */
[----:B------:R-:W-:Y:S01]  /*0130*/  IMAD.SHL.U32 R4, R3, 0x8, RZ ;  /* 0x0000000803047824 */ /* 0x000fe200078e00ff */
[----:B------:R-:W-:-:S02]  /*0140*/  IADD3 R213, R213, c[0x0][0x180], RZ ;  /* 0x00006000d5d57a10 */ /* 0x000fc40007ffe0ff */
[----:B-1----:R-:W-:Y:S02]  /*0150*/  IABS R8, R5 ;  /* 0x0000000500087213 */ /* 0x002fe40000000000 */
[-C--:B------:R-:W-:Y:S02]  /*0160*/  IABS R7, R4.reuse ;  /* 0x0000000400077213 */ /* 0x080fe40000000000 */
[----:B------:R-:W-:Y:S02]  /*0170*/  IABS R10, R4 ;  /* 0x00000004000a7213 */ /* 0x000fe40000000000 */
[----:B------:R-:W1:Y:S01]  /*0180*/  I2F.RP R0, R7 ;  /* 0x0000000700007306 */ /* 0x000e620000209400 */
[C---:B--2---:R-:W-:Y:S02]  /*0190*/  LOP3.LUT R25, R174.reuse, 0xff, RZ, 0xc0, !PT ;  /* 0x000000ffae197812 */ /* 0x044fe400078ec0ff */
[----:B------:R-:W-:Y:S02]  /*01a0*/  SHF.R.U32.HI R156, RZ, 0x5, R174 ;  /* 0x00000005ff9c7819 */ /* 0x000fe400000116ae */
[----:B------:R-:W-:Y:S01]  /*01b0*/  LOP3.LUT R175, R174, 0x1f, RZ, 0xc0, !PT ;  /* 0x0000001faeaf7812 */ /* 0x000fe200078ec0ff */
[----:B------:R-:W-:Y:S01]  /*01c0*/  IMAD.SHL.U32 R222, R25, 0x4, RZ ;  /* 0x0000000419de7824 */ /* 0x000fe200078e00ff */
[----:B------:R-:W-:-:S02]  /*01d0*/  SGXT.U32 R156, R156, 0x3 ;  /* 0x000000039c9c781a */ /* 0x000fc40000000000 */
[----:B------:R-:W-:Y:S01]  /*01e0*/  LOP3.LUT R193, R174, 0xe0, RZ, 0xc0, !PT ;  /* 0x000000e0aec17812 */ /* 0x000fe200078ec0ff */
[----:B------:R-:W-:Y:S01]  /*01f0*/  IMAD R204, R175, c[0x0][0x18c], RZ ;  /* 0x00006300afcc7a24 */ /* 0x000fe200078e02ff */
[C---:B------:R-:W-:Y:S02]  /*0200*/  LOP3.LUT R221, R222.reuse, 0x20, RZ, 0x3c, !PT ;  /* 0x00000020dedd7812 */ /* 0x040fe400078e3cff */
[----:B------:R-:W-:Y:S01]  /*0210*/  LOP3.LUT R220, R222, 0x40, RZ, 0x3c, !PT ;  /* 0x00000040dedc7812 */ /* 0x000fe200078e3cff */
[----:B------:R-:W-:Y:S01]  /*0220*/  IMAD.SHL.U32 R252, R204, 0x4, RZ ;  /* 0x00000004ccfc7824 */ /* 0x000fe200078e00ff */
[----:B------:R-:W-:Y:S01]  /*0230*/  LOP3.LUT R218, R222, 0x60, RZ, 0x3c, !PT ;  /* 0x00000060deda7812 */ /* 0x000fe200078e3cff */
[----:B-1----:R-:W1:Y:S02]  /*0240*/  MUFU.RCP R0, R0 ;  /* 0x0000000000007308 */ /* 0x002e640000001000 */
[----:B-1----:R-:W-:Y:S01]  /*0250*/  IADD3 R2, R0, 0xffffffe, RZ ;  /* 0x0ffffffe00027810 */ /* 0x002fe20007ffe0ff */
[----:B------:R-:W-:-:S05]  /*0260*/  IMAD.MOV R0, RZ, RZ, -R10 ;  /* 0x000000ffff007224 */ /* 0x000fca00078e0a0a */
[----:B------:R1:W2:Y:S02]  /*0270*/  F2I.FTZ.U32.TRUNC.NTZ R3, R2 ;  /* 0x0000000200037305 */ /* 0x0002a4000021f000 */
[----:B-1----:R-:W-:Y:S02]  /*0280*/  IMAD.MOV.U32 R2, RZ, RZ, RZ ;  /* 0x000000ffff027224 */ /* 0x002fe400078e00ff */
[----:B--2---:R-:W-:-:S04]  /*0290*/  IMAD.MOV R6, RZ, RZ, -R3 ;  /* 0x000000ffff067224 */ /* 0x004fc800078e0a03 */
[----:B------:R-:W-:Y:S02]  /*02a0*/  IMAD R9, R6, R7, RZ ;  /* 0x0000000706097224 */ /* 0x000fe400078e02ff */
[----:B------:R-:W-:Y:S02]  /*02b0*/  IMAD.MOV.U32 R6, RZ, RZ, R8 ;  /* 0x000000ffff067224 */ /* 0x000fe400078e0008 */
[----:B------:R-:W-:-:S06]  /*02c0*/  IMAD.HI.U32 R3, R3, R9, R2 ;  /* 0x0000000903037227 */ /* 0x000fcc00078e0002 */
[----:B------:R-:W-:-:S04]  /*02d0*/  IMAD.HI.U32 R3, R3, R6, RZ ;  /* 0x0000000603037227 */ /* 0x000fc800078e00ff */
[----:B------:R-:W-:-:S05]  /*02e0*/  IMAD R0, R3, R0, R6 ;  /* 0x0000000003007224 */ /* 0x000fca00078e0206 */
[----:B------:R-:W-:-:S13]  /*02f0*/  ISETP.GT.U32.AND P1, PT, R7, R0, PT ;  /* 0x000000000700720c */ /* 0x000fda0003f24070 */
[----:B------:R-:W-:Y:S01]  /*0300*/  @!P1 IMAD.IADD R0, R0, 0x1, -R7 ;  /* 0x0000000100009824 */ /* 0x000fe200078e0a07 */
[----:B------:R-:W-:Y:S02]  /*0310*/  @!P1 IADD3 R3, R3, 0x1, RZ ;  /* 0x0000000103039810 */ /* 0x000fe40007ffe0ff */
[----:B------:R-:W-:Y:S02]  /*0320*/  ISETP.NE.AND P1, PT, R4, RZ, PT ;  /* 0x000000ff0400720c */ /* 0x000fe40003f25270 */
[----:B------:R-:W-:Y:S02]  /*0330*/  ISETP.GE.U32.AND P0, PT, R0, R7, PT ;  /* 0x000000070000720c */ /* 0x000fe40003f06070 */
[----:B------:R-:W-:-:S04]  /*0340*/  LOP3.LUT R0, R5, R4, RZ, 0x3c, !PT ;  /* 0x0000000405007212 */ /* 0x000fc800078e3cff */
[----:B------:R-:W-:Y:S01]  /*0350*/  ISETP.GE.AND P2, PT, R0, RZ, PT ;  /* 0x000000ff0000720c */ /* 0x000fe20003f46270 */
[----:B------:R-:W-:-:S05]  /*0360*/  IMAD.MOV.U32 R0, RZ, RZ, c[0x0][0x178] ;  /* 0x00005e00ff007624 */ /* 0x000fca00078e00ff */
[----:B------:R-:W-:Y:S02]  /*0370*/  IADD3 R0, R0, 0x1ff, RZ ;  /* 0x000001ff00007810 */ /* 0x000fe40007ffe0ff */
[----:B------:R-:W-:-:S05]  /*0380*/  @P0 IADD3 R3, R3, 0x1, RZ ;  /* 0x0000000103030810 */ /* 0x000fca0007ffe0ff */
[----:B------:R-:W-:Y:S01]  /*0390*/  IMAD.MOV.U32 R2, RZ, RZ, R3 ;  /* 0x000000ffff027224 */ /* 0x000fe200078e0003 */
[----:B------:R-:W-:-:S03]  /*03a0*/  SHF.R.S32.HI R3, RZ, 0x1f, R0 ;  /* 0x0000001fff037819 */ /* 0x000fc60000011400 */
[----:B------:R-:W-:Y:S01]  /*03b0*/  @!P2 IMAD.MOV R2, RZ, RZ, -R2 ;  /* 0x000000ffff02a224 */ /* 0x000fe200078e0a02 */
[----:B------:R-:W-:Y:S02]  /*03c0*/  @!P1 LOP3.LUT R2, RZ, R4, RZ, 0x33, !PT ;  /* 0x00000004ff029212 */ /* 0x000fe400078e33ff */
[----:B------:R-:W-:-:S03]  /*03d0*/  LEA.HI R3, R3, R0, RZ, 0x9 ;  /* 0x0000000003037211 */ /* 0x000fc600078f48ff */
[----:B------:R-:W-:Y:S02]  /*03e0*/  IMAD.SHL.U32 R17, R2, 0x8, RZ ;  /* 0x0000000802117824 */ /* 0x000fe400078e00ff */
[----:B------:R-:W-:-:S03]  /*03f0*/  IMAD.MOV R2, RZ, RZ, -R2 ;  /* 0x000000ffff027224 */ /* 0x000fc600078e0a02 */
[----:B------:R-:W-:Y:S01]  /*0400*/  LEA.HI.SX32 R3, R3, -R17, 0x17 ;  /* 0x8000001103037211 */ /* 0x000fe200078fbaff */
[----:B------:R-:W-:-:S03]  /*0410*/  IMAD R26, R4, R2, R5 ;  /* 0x00000002041a7224 */ /* 0x000fc600078e0205 */
[----:B------:R-:W-:Y:S02]  /*0420*/  IMNMX R19, R3, 0x8, PT ;  /* 0x0000000803137817 */ /* 0x000fe40003800200 */
[----:B------:R-:W-:Y:S02]  /*0430*/  IABS R4, R26 ;  /* 0x0000001a00047213 */ /* 0x000fe40000000000 */
[----:B------:R-:W-:-:S04]  /*0440*/  IABS R7, R19 ;  /* 0x0000001300077213 */ /* 0x000fc80000000000 */
[----:B------:R-:W1:Y:S08]  /*0450*/  I2F.RP R0, R7 ;  /* 0x0000000700007306 */ /* 0x000e700000209400 */
[----:B-1----:R-:W1:Y:S02]  /*0460*/  MUFU.RCP R0, R0 ;  /* 0x0000000000007308 */ /* 0x002e640000001000 */
[----:B-1----:R-:W-:-:S06]  /*0470*/  IADD3 R3, R0, 0xffffffe, RZ ;  /* 0x0ffffffe00037810 */ /* 0x002fcc0007ffe0ff */
[----:B------:R-:W1:Y:S02]  /*0480*/  F2I.FTZ.U32.TRUNC.NTZ R3, R3 ;  /* 0x0000000300037305 */ /* 0x000e64000021f000 */
[----:B-1----:R-:W-:-:S04]  /*0490*/  IMAD.MOV R6, RZ, RZ, -R3 ;  /* 0x000000ffff067224 */ /* 0x002fc800078e0a03 */
[----:B------:R-:W-:Y:S01]  /*04a0*/  IMAD.MOV.U32 R2, RZ, RZ, R6 ;  /* 0x000000ffff027224 */ /* 0x000fe200078e0006 */
[----:B------:R-:W-:-:S03]  /*04b0*/  IABS R6, R19 ;  /* 0x0000001300067213 */ /* 0x000fc60000000000 */
[----:B------:R-:W-:Y:S02]  /*04c0*/  IMAD R5, R2, R7, RZ ;  /* 0x0000000702057224 */ /* 0x000fe400078e02ff */
[----:B------:R-:W-:Y:S02]  /*04d0*/  IMAD.MOV.U32 R2, RZ, RZ, RZ ;  /* 0x000000ffff027224 */ /* 0x000fe400078e00ff */
[----:B------:R-:W-:Y:S02]  /*04e0*/  IMAD.MOV R0, RZ, RZ, -R6 ;  /* 0x000000ffff007224 */ /* 0x000fe400078e0a06 */
[----:B------:R-:W-:-:S06]  /*04f0*/  IMAD.HI.U32 R2, R3, R5, R2 ;  /* 0x0000000503027227 */ /* 0x000fcc00078e0002 */
[----:B------:R-:W-:-:S04]  /*0500*/  IMAD.HI.U32 R5, R2, R4, RZ ;  /* 0x0000000402057227 */ /* 0x000fc800078e00ff */
[----:B------:R-:W-:Y:S02]  /*0510*/  IMAD R0, R5, R0, R4 ;  /* 0x0000000005007224 */ /* 0x000fe400078e0204 */
[----:B------:R-:W-:-:S03]  /*0520*/  IMAD.MOV.U32 R2, RZ, RZ, c[0x0][0x180] ;  /* 0x00006000ff027624 */ /* 0x000fc600078e00ff */
[----:B------:R-:W-:Y:S02]  /*0530*/  ISETP.GT.U32.AND P3, PT, R7, R0, PT ;  /* 0x000000000700720c */ /* 0x000fe40003f64070 */
[C---:B------:R-:W-:Y:S02]  /*0540*/  IADD3 R3, R2.reuse, -0x2f, RZ ;  /* 0xffffffd102037810 */ /* 0x040fe40007ffe0ff */
[----:B------:R-:W-:Y:S02]  /*0550*/  IADD3 R4, R2, -0x30, RZ ;  /* 0xffffffd002047810 */ /* 0x000fe40007ffe0ff */
[----:B------:R-:W-:Y:S02]  /*0560*/  ISETP.GE.U32.AND P0, PT, R3, 0x7fffffb2, PT ;  /* 0x7fffffb20300780c */ /* 0x000fe40003f06070 */
[----:B------:R-:W-:Y:S02]  /*0570*/  ISETP.GE.U32.AND P5, PT, R4, 0x7fffffb1, PT ;  /* 0x7fffffb10400780c */ /* 0x000fe40003fa6070 */
[----:B------:R-:W-:-:S02]  /*0580*/  IADD3 R3, R2, -0x2e, RZ ;  /* 0xffffffd202037810 */ /* 0x000fc40007ffe0ff */
[----:B------:R-:W-:Y:S01]  /*0590*/  SEL R16, RZ, 0x1, P5 ;  /* 0x00000001ff107807 */ /* 0x000fe20002800000 */
[----:B------:R-:W-:Y:S01]  /*05a0*/  @!P3 IMAD.IADD R0, R0, 0x1, -R7 ;  /* 0x000000010000b824 */ /* 0x000fe200078e0a07 */
[----:B------:R-:W-:Y:S02]  /*05b0*/  @!P3 IADD3 R5, R5, 0x1, RZ ;  /* 0x000000010505b810 */ /* 0x000fe40007ffe0ff */
[----:B------:R-:W-:Y:S02]  /*05c0*/  ISETP.NE.AND P3, PT, R19, RZ, PT ;  /* 0x000000ff1300720c */ /* 0x000fe40003f65270 */
[----:B------:R-:W-:Y:S02]  /*05d0*/  ISETP.GE.U32.AND P1, PT, R0, R7, PT ;  /* 0x000000070000720c */ /* 0x000fe40003f26070 */
[----:B------:R-:W-:Y:S02]  /*05e0*/  LOP3.LUT R0, R26, R19, RZ, 0x3c, !PT ;  /* 0x000000131a007212 */ /* 0x000fe400078e3cff */
[----:B------:R-:W-:-:S02]  /*05f0*/  ISETP.GE.U32.AND P4, PT, R3, 0x7fffffb3, PT ;  /* 0x7fffffb30300780c */ /* 0x000fc40003f86070 */
[----:B------:R-:W-:Y:S02]  /*0600*/  ISETP.GE.AND P2, PT, R0, RZ, PT ;  /* 0x000000ff0000720c */ /* 0x000fe40003f46270 */
[C---:B------:R-:W-:Y:S02]  /*0610*/  IADD3 R0, R2.reuse, -0x2d, RZ ;  /* 0xffffffd302007810 */ /* 0x040fe40007ffe0ff */
[----:B------:R-:W-:Y:S02]  /*0620*/  IADD3 R3, R2, -0x2c, RZ ;  /* 0xffffffd402037810 */ /* 0x000fe40007ffe0ff */
[----:B------:R-:W-:Y:S02]  /*0630*/  ISETP.GE.U32.AND P6, PT, R0, 0x7fffffb4, PT ;  /* 0x7fffffb40000780c */ /* 0x000fe40003fc6070 */
[----:B------:R-:W-:Y:S02]  /*0640*/  IADD3 R0, R2, -0x2b, RZ ;  /* 0xffffffd502007810 */ /* 0x000fe40007ffe0ff */
[----:B------:R-:W-:-:S02]  /*0650*/  @P1 IADD3 R5, R5, 0x1, RZ ;  /* 0x0000000105051810 */ /* 0x000fc40007ffe0ff */
[----:B------:R-:W-:Y:S02]  /*0660*/  ISETP.GE.U32.AND P1, PT, R0, 0x7fffffb6, PT ;  /* 0x7fffffb60000780c */ /* 0x000fe40003f26070 */
[----:B------:R-:W-:Y:S01]  /*0670*/  IADD3 R0, R2, -0x29, RZ ;  /* 0xffffffd702007810 */ /* 0x000fe20007ffe0ff */
[----:B------:R-:W-:Y:S01]  /*0680*/  @!P2 IMAD.MOV R5, RZ, RZ, -R5 ;  /* 0x000000ffff05a224 */ /* 0x000fe200078e0a05 */
[----:B------:R-:W-:Y:S02]  /*0690*/  @!P3 LOP3.LUT R5, RZ, R19, RZ, 0x33, !PT ;  /* 0x00000013ff05b212 */ /* 0x000fe400078e33ff */
[----:B------:R-:W-:Y:S02]  /*06a0*/  ISETP.GE.U32.AND P3, PT, R0, 0x7fffffb8, PT ;  /* 0x7fffffb80000780c */ /* 0x000fe40003f66070 */
[----:B------:R-:W-:Y:S02]  /*06b0*/  IADD3 R0, R2, -0x27, RZ ;  /* 0xffffffd902007810 */ /* 0x000fe40007ffe0ff */
[----:B------:R-:W-:-:S02]  /*06c0*/  SEL R133, RZ, 0x4, P4 ;  /* 0x00000004ff857807 */ /* 0x000fc40002000000 */
[----:B------:R-:W-:Y:S02]  /*06d0*/  ISETP.GE.U32.AND P5, PT, R0, 0x7fffffba, PT ;  /* 0x7fffffba0000780c */ /* 0x000fe40003fa6070 */
[----:B------:R-:W-:Y:S02]  /*06e0*/  IADD3 R0, R2, -0x25, RZ ;  /* 0xffffffdb02007810 */ /* 0x000fe40007ffe0ff */
[----:B------:R-:W-:Y:S02]  /*06f0*/  ISETP.GE.U32.AND P2, PT, R3, 0x7fffffb5, PT ;  /* 0x7fffffb50300780c */ /* 0x000fe40003f46070 */
[----:B------:R-:W-:Y:S02]  /*0700*/  ISETP.GE.U32.AND P4, PT, R0, 0x7fffffbc, PT ;  /* 0x7fffffbc0000780c */ /* 0x000fe40003f86070 */
[C---:B------:R-:W-:Y:S02]  /*0710*/  IADD3 R3, R2.reuse, -0x2a, RZ ;  /* 0xffffffd602037810 */ /* 0x040fe40007ffe0ff */
[----:B------:R-:W-:-:S02]  /*0720*/  IADD3 R0, R2, -0x23, RZ ;  /* 0xffffffdd02007810 */ /* 0x000fc40007ffe0ff */
[----:B------:R-:W-:Y:S02]  /*0730*/  SEL R137, RZ, 0x1fffe, P0 ;  /* 0x0001fffeff897807 */ /* 0x000fe40000000000 */
[----:B------:R-:W-:Y:S02]  /*0740*/  SEL R135, RZ, 0x1, P2 ;  /* 0x00000001ff877807 */ /* 0x000fe40001000000 */
[----:B------:R-:W-:Y:S01]  /*0750*/  ISETP.GE.U32.AND P0, PT, R3, 0x7fffffb7, PT ;  /* 0x7fffffb70300780c */ /* 0x000fe20003f06070 */
[----:B------:R-:W-:Y:S01]  /*0760*/  IMAD.IADD R167, R16, 0x1, R137 ;  /* 0x0000000110a77824 */ /* 0x000fe200078e0289 */
[----:B------:R-:W-:Y:S01]  /*0770*/  ISETP.GE.U32.AND P2, PT, R0, 0x7fffffbe, PT ;  /* 0x7fffffbe0000780c */ /* 0x000fe20003f46070 */
[----:B------:R-:W-:Y:S01]  /*0780*/  IMAD R16, R205, 0x7, RZ ;  /* 0x00000007cd107824 */ /* 0x000fe200078e02ff */
[C---:B------:R-:W-:Y:S02]  /*0790*/  IADD3 R3, R2.reuse, -0x28, RZ ;  /* 0xffffffd802037810 */ /* 0x040fe40007ffe0ff */
[----:B------:R-:W-:-:S02]  /*07a0*/  IADD3 R0, R2, -0x21, RZ ;  /* 0xffffffdf02007810 */ /* 0x000fc40007ffe0ff */
[----:B------:R-:W-:Y:S02]  /*07b0*/  SEL R24, RZ, 0x7fff8, P6 ;  /* 0x0007fff8ff187807 */ /* 0x000fe40003000000 */
[----:B------:R-:W-:Y:S02]  /*07c0*/  SEL R12, RZ, 0x4, P0 ;  /* 0x00000004ff0c7807 */ /* 0x000fe40000000000 */
[----:B------:R-:W-:Y:S02]  /*07d0*/  ISETP.GE.U32.AND P6, PT, R3, 0x7fffffb9, PT ;  /* 0x7fffffb90300780c */ /* 0x000fe40003fc6070 */
[----:B------:R-:W-:Y:S02]  /*07e0*/  ISETP.GE.U32.AND P0, PT, R0, 0x7fffffc0, PT ;  /* 0x7fffffc00000780c */ /* 0x000fe40003f06070 */
[----:B------:R-:W-:Y:S02]  /*07f0*/  IADD3 R0, R2, -0x17, RZ ;  /* 0xffffffe902007810 */ /* 0x000fe40007ffe0ff */
[----:B------:R-:W-:-:S02]  /*0800*/  SEL R132, RZ, 0x1, P6 ;  /* 0x00000001ff847807 */ /* 0x000fc40003000000 */
[----:B------:R-:W-:Y:S02]  /*0810*/  ISETP.GE.U32.AND P6, PT, R0, 0x7fffffca, PT ;  /* 0x7fffffca0000780c */ /* 0x000fe40003fc6070 */
[C---:B------:R-:W-:Y:S02]  /*0820*/  IADD3 R0, R2.reuse, -0x18, RZ ;  /* 0xffffffe802007810 */ /* 0x040fe40007ffe0ff */
[----:B------:R-:W-:Y:S02]  /*0830*/  IADD3 R3, R2, -0x26, RZ ;  /* 0xffffffda02037810 */ /* 0x000fe40007ffe0ff */
[----:B------:R-:W-:Y:S02]  /*0840*/  SEL R8, RZ, 0x7fff8, P4 ;  /* 0x0007fff8ff087807 */ /* 0x000fe40002000000 */
[----:B------:R-:W-:Y:S02]  /*0850*/  SEL R130, RZ, 0x1fffe, P1 ;  /* 0x0001fffeff827807 */ /* 0x000fe40000800000 */
[----:B------:R-:W-:-:S02]  /*0860*/  ISETP.GE.U32.AND P4, PT, R0, 0x7fffffc9, PT ;  /* 0x7fffffc90000780c */ /* 0x000fc40003f86070 */
[----:B------:R-:W-:Y:S01]  /*0870*/  ISETP.GE.U32.AND P1, PT, R3, 0x7fffffbb, PT ;  /* 0x7fffffbb0300780c */ /* 0x000fe20003f26070 */
[----:B------:R-:W1:Y:S01]  /*0880*/  I2F.RP R0, R21 ;  /* 0x0000001500007306 */ /* 0x000e620000209400 */
[C---:B------:R-:W-:Y:S01]  /*0890*/  IADD3 R3, R2.reuse, -0x24, RZ ;  /* 0xffffffdc02037810 */ /* 0x040fe20007ffe0ff */
[----:B------:R-:W-:Y:S01]  /*08a0*/  IMAD.IADD R166, R135, 0x1, R130 ;  /* 0x0000000187a67824 */ /* 0x000fe200078e0282 */
[----:B------:R-:W-:Y:S02]  /*08b0*/  SEL R131, RZ, 0x7fff8, P3 ;  /* 0x0007fff8ff837807 */ /* 0x000fe40001800000 */
[----:B------:R-:W-:Y:S02]  /*08c0*/  ISETP.GE.U32.AND P3, PT, R3, 0x7fffffbd, PT ;  /* 0x7fffffbd0300780c */ /* 0x000fe40003f66070 */
[----:B------:R-:W-:Y:S02]  /*08d0*/  IADD3 R3, R2, -0x22, RZ ;  /* 0xffffffde02037810 */ /* 0x000fe40007ffe0ff */
[----:B------:R-:W-:-:S02]  /*08e0*/  SEL R141, RZ, 0x1fffe, P5 ;  /* 0x0001fffeff8d7807 */ /* 0x000fc40002800000 */
[----:B------:R-:W-:Y:S02]  /*08f0*/  ISETP.GE.U32.AND P5, PT, R3, 0x7fffffbf, PT ;  /* 0x7fffffbf0300780c */ /* 0x000fe40003fa6070 */
[----:B------:R-:W-:Y:S01]  /*0900*/  IADD3 R3, R2, -0x15, RZ ;  /* 0xffffffeb02037810 */ /* 0x000fe20007ffe0ff */
[----:B------:R-:W-:Y:S01]  /*0910*/  IMAD.IADD R165, R132, 0x1, R141 ;  /* 0x0000000184a57824 */ /* 0x000fe200078e028d */
[----:B------:R-:W-:Y:S01]  /*0920*/  IADD3 R4, R2, -0x16, RZ ;  /* 0xffffffea02047810 */ /* 0x000fe20007ffe0ff */
[----:B-1----:R-:W1:Y:S01]  /*0930*/  MUFU.RCP R0, R0 ;  /* 0x0000000000007308 */ /* 0x002e620000001000 */
[----:B------:R-:W-:Y:S02]  /*0940*/  SEL R129, RZ, 0x4, P1 ;  /* 0x00000004ff817807 */ /* 0x000fe40000800000 */
[----:B------:R-:W-:Y:S02]  /*0950*/  SEL R139, RZ, 0x1fffe, P2 ;  /* 0x0001fffeff8b7807 */ /* 0x000fe40001000000 */
[----:B------:R-:W-:-:S02]  /*0960*/  ISETP.GE.U32.AND P1, PT, R3, 0x7fffffcc, PT ;  /* 0x7fffffcc0300780c */ /* 0x000fc40003f26070 */
[----:B------:R-:W-:Y:S02]  /*0970*/  ISETP.GE.U32.AND P2, PT, R4, 0x7fffffcb, PT ;  /* 0x7fffffcb0400780c */ /* 0x000fe40003f46070 */
[C---:B------:R-:W-:Y:S02]  /*0980*/  IADD3 R3, R2.reuse, -0x13, RZ ;  /* 0xffffffed02037810 */ /* 0x040fe40007ffe0ff */
[----:B------:R-:W-:Y:S02]  /*0990*/  IADD3 R4, R2, -0x14, RZ ;  /* 0xffffffec02047810 */ /* 0x000fe40007ffe0ff */
[----:B------:R-:W-:Y:S02]  /*09a0*/  SEL R20, RZ, 0x1, P3 ;  /* 0x00000001ff147807 */ /* 0x000fe40001800000 */
[----:B------:R-:W-:Y:S02]  /*09b0*/  SEL R28, RZ, 0x7fff8, P0 ;  /* 0x0007fff8ff1c7807 */ /* 0x000fe40000000000 */
[----:B------:R-:W-:Y:S01]  /*09c0*/  ISETP.GE.U32.AND P3, PT, R3, 0x7fffffce, PT ;  /* 0x7fffffce0300780c */ /* 0x000fe20003f66070 */
[----:B------:R-:W-:Y:S01]  /*09d0*/  IMAD.IADD R164, R20, 0x1, R139 ;  /* 0x0000000114a47824 */ /* 0x000fe200078e028b */
[----:B------:R-:W-:-:S02]  /*09e0*/  ISETP.GE.U32.AND P0, PT, R4, 0x7fffffcd, PT ;  /* 0x7fffffcd0400780c */ /* 0x000fc40003f06070 */
[C---:B------:R-:W-:Y:S02]  /*09f0*/  IADD3 R3, R2.reuse, -0x11, RZ ;  /* 0xffffffef02037810 */ /* 0x040fe40007ffe0ff */
[----:B------:R-:W-:Y:S02]  /*0a00*/  IADD3 R4, R2, -0x12, RZ ;  /* 0xffffffee02047810 */ /* 0x000fe40007ffe0ff */
[----:B------:R-:W-:Y:S02]  /*0a10*/  SEL R143, RZ, 0x4, P5 ;  /* 0x00000004ff8f7807 */ /* 0x000fe40002800000 */
[----:B------:R-:W-:Y:S02]  /*0a20*/  SEL R22, RZ, 0x1fffe, P6 ;  /* 0x0001fffeff167807 */ /* 0x000fe40003000000 */
[----:B------:R-:W-:Y:S02]  /*0a30*/  ISETP.GE.U32.AND P5, PT, R3, 0x7fffffd0, PT ;  /* 0x7fffffd00300780c */ /* 0x000fe40003fa6070 */
[----:B------:R-:W-:-:S02]  /*0a40*/  ISETP.GE.U32.AND P6, PT, R4, 0x7fffffcf, PT ;  /* 0x7fffffcf0400780c */ /* 0x000fc40003fc6070 */
        /* <DEDUP_REMOVED lines=9> */
[----:B-1----:R-:W-:Y:S02]  /*0ae0*/  IADD3 R6, R0, 0xffffffe, RZ ;  /* 0x0ffffffe00067810 */ /* 0x002fe40007ffe0ff */
[----:B------:R-:W-:Y:S02]  /*0af0*/  SEL R13, RZ, 0x4, P2 ;  /* 0x00000004ff0d7807 */ /* 0x000fe40001000000 */
[----:B------:R-:W-:Y:S01]  /*0b00*/  SEL R14, RZ, 0x1fffe, P3 ;  /* 0x0001fffeff0e7807 */ /* 0x000fe20001800000 */
[----:B------:R-:W1:Y:S01]  /*0b10*/  F2I.FTZ.U32.TRUNC.NTZ R7, R6 ;  /* 0x0000000600077305 */ /* 0x000e62000021f000 */
        /* <DEDUP_REMOVED lines=8> */
[----:B------:R-:W-:Y:S01]  /*0ba0*/  ISETP.GE.U32.AND P5, PT, R4, 0x7fffffa5, PT ;  /* 0x7fffffa50400780c */ /* 0x000fe20003fa6070 */
[----:B------:R-:W-:Y:S01]  /*0bb0*/  IMAD.MOV R4, RZ, RZ, -R5 ;  /* 0x000000ffff047224 */ /* 0x000fe200078e0a05 */
[C---:B------:R-:W-:Y:S01]  /*0bc0*/  IADD3 R0, R2.reuse, -0x39, RZ ;  /* 0xffffffc702007810 */ /* 0x040fe20007ffe0ff */
[----:B------:R-:W-:Y:S01]  /*0bd0*/  IMAD R14, R205, 0x15, RZ ;  /* 0x00000015cd0e7824 */ /* 0x000fe200078e02ff */
[----:B------:R-:W-:-:S02]  /*0be0*/  IADD3 R3, R2, -0x3a, RZ ;  /* 0xffffffc602037810 */ /* 0x000fc40007ffe0ff */
[----:B------:R-:W-:Y:S02]  /*0bf0*/  SEL R9, RZ, 0x4, P6 ;  /* 0x00000004ff097807 */ /* 0x000fe40003000000 */
[----:B------:R-:W-:Y:S01]  /*0c00*/  ISETP.GE.U32.AND P6, PT, R0, 0x7fffffa8, PT ;  /* 0x7fffffa80000780c */ /* 0x000fe20003fc6070 */
[----:B------:R-:W-:Y:S01]  /*0c10*/  IMAD R0, R19, R4, R26 ;  /* 0x0000000413007224 */ /* 0x000fe200078e021a */
[----:B------:R-:W-:Y:S02]  /*0c20*/  SEL R30, RZ, 0x1fffe, P4 ;  /* 0x0001fffeff1e7807 */ /* 0x000fe40002000000 */
[----:B------:R-:W-:Y:S01]  /*0c30*/  ISETP.GE.U32.AND P4, PT, R3, 0x7fffffa7, PT ;  /* 0x7fffffa70300780c */ /* 0x000fe20003f86070 */
[----:B------:R-:W-:Y:S01]  /*0c40*/  IMAD.IADD R0, R17, 0x1, R0 ;  /* 0x0000000111007824 */ /* 0x000fe200078e0200 */
[C---:B------:R-:W-:Y:S02]  /*0c50*/  IADD3 R3, R2.reuse, -0x3f, RZ ;  /* 0xffffffc102037810 */ /* 0x040fe40007ffe0ff */
[----:B------:R-:W-:Y:S01]  /*0c60*/  IADD3 R4, R2, -0x3d, RZ ;  /* 0xffffffc302047810 */ /* 0x000fe20007ffe0ff */
[----:B------:R-:W-:Y:S01]  /*0c70*/  IMAD R29, R0, 0x200, R25 ;  /* 0x00000200001d7824 */ /* 0x000fe200078e0219 */
[----:B------:R-:W-:Y:S01]  /*0c80*/  SEL R19, RZ, 0x1, P1 ;  /* 0x00000001ff137807 */ /* 0x000fe20000800000 */
[----:B------:R-:W-:Y:S01]  /*0c90*/  IMAD.SHL.U32 R25, R205, 0x10, RZ ;  /* 0x00000010cd197824 */ /* 0x000fe200078e00ff */
[----:B------:R-:W-:-:S02]  /*0ca0*/  ISETP.GE.U32.AND P1, PT, R3, 0x7fffffa2, PT ;  /* 0x7fffffa20300780c */ /* 0x000fc40003f26070 */
[----:B------:R-:W-:Y:S01]  /*0cb0*/  SEL R26, RZ, 0x7fff8, P2 ;  /* 0x0007fff8ff1a7807 */ /* 0x000fe20001000000 */
[----:B------:R-:W-:Y:S01]  /*0cc0*/  IMAD.IADD R19, R19, 0x1, R30 ;  /* 0x0000000113137824 */ /* 0x000fe200078e021e */
[----:B------:R-:W-:Y:S01]  /*0cd0*/  ISETP.GE.U32.AND P2, PT, R4, 0x7fffffa4, PT ;  /* 0x7fffffa40400780c */ /* 0x000fe20003f46070 */
[----:B-1----:R-:W-:Y:S01]  /*0ce0*/  IMAD.MOV R4, RZ, RZ, -R7 ;  /* 0x000000ffff047224 */ /* 0x002fe200078e0a07 */
[C---:B------:R-:W-:Y:S01]  /*0cf0*/  IADD3 R3, R2.reuse, -0x3e, RZ ;  /* 0xffffffc202037810 */ /* 0x040fe20007ffe0ff */
[----:B------:R-:W-:Y:S01]  /*0d00*/  STL [R1+0x25c], R29 ;  /* 0x00025c1d01007387 */ /* 0x000fe20000100800 */
[----:B------:R-:W-:Y:S02]  /*0d10*/  IADD3 R6, R2, -0x37, RZ ;  /* 0xffffffc902067810 */ /* 0x000fe40007ffe0ff */
[----:B------:R-:W-:Y:S02]  /*0d20*/  SEL R17, RZ, 0x4, P3 ;  /* 0x00000004ff117807 */ /* 0x000fe40001800000 */
[----:B------:R-:W-:-:S02]  /*0d30*/  SEL R140, RZ, 0x1fffe, P0 ;  /* 0x0001fffeff8c7807 */ /* 0x000fc40000000000 */
[----:B------:R-:W-:Y:S01]  /*0d40*/  ISETP.GE.U32.AND P3, PT, R3, 0x7fffffa3, PT ;  /* 0x7fffffa30300780c */ /* 0x000fe20003f66070 */
[----:B------:R-:W-:Y:S01]  /*0d50*/  IMAD R3, R4, R21, RZ ;  /* 0x0000001504037224 */ /* 0x000fe200078e02ff */
[----:B------:R-:W-:Y:S01]  /*0d60*/  ISETP.GE.U32.AND P0, PT, R6, 0x7fffffaa, PT ;  /* 0x7fffffaa0600780c */ /* 0x000fe20003f06070 */
[----:B------:R-:W-:Y:S01]  /*0d70*/  IMAD.MOV.U32 R6, RZ, RZ, RZ ;  /* 0x000000ffff067224 */ /* 0x000fe200078e00ff */
[----:B------:R-:W-:Y:S02]  /*0d80*/  IADD3 R27, R29, 0x100, RZ ;  /* 0x000001001d1b7810 */ /* 0x000fe40007ffe0ff */
[----:B------:R-:W-:Y:S01]  /*0d90*/  IADD3 R0, R2, -0x38, RZ ;  /* 0xffffffc802007810 */ /* 0x000fe20007ffe0ff */
[----:B------:R-:W-:Y:S01]  /*0da0*/  IMAD.HI.U32 R6, R7, R3, R6 ;  /* 0x0000000307067227 */ /* 0x000fe200078e0006 */
[----:B------:R-:W-:Y:S01]  /*0db0*/  IABS R3, R29 ;  /* 0x0000001d00037213 */ /* 0x000fe20000000000 */
[----:B------:R1:W-:Y:S01]  /*0dc0*/  STL [R1+0x260], R27 ;  /* 0x0002601b01007387 */ /* 0x0003e20000100800 */
[----:B------:R-:W-:-:S02]  /*0dd0*/  IABS R4, R27 ;  /* 0x0000001b00047213 */ /* 0x000fc40000000000 */
[----:B------:R-:W-:Y:S02]  /*0de0*/  SEL R155, RZ, 0x1, P5 ;  /* 0x00000001ff9b7807 */ /* 0x000fe40002800000 */
[----:B------:R-:W-:Y:S01]  /*0df0*/  ISETP.GE.U32.AND P5, PT, R0, 0x7fffffa9, PT ;  /* 0x7fffffa90000780c */ /* 0x000fe20003fa6070 */
[C---:B------:R-:W-:Y:S01]  /*0e00*/  IMAD.HI.U32 R0, R6.reuse, R3, RZ ;  /* 0x0000000306007227 */ /* 0x040fe200078e00ff */
[----:B------:R-:W-:Y:S02]  /*0e10*/  SEL R149, RZ, 0x7fff8, P2 ;  /* 0x0007fff8ff957807 */ /* 0x000fe40001000000 */
[----:B------:R-:W-:Y:S01]  /*0e20*/  SEL R150, RZ, 0x4, P3 ;  /* 0x00000004ff967807 */ /* 0x000fe20001800000 */
[----:B------:R-:W-:Y:S01]  /*0e30*/  IMAD.HI.U32 R6, R6, R4, RZ ;  /* 0x0000000406067227 */ /* 0x000fe200078e00ff */
[C---:B------:R-:W-:Y:S02]  /*0e40*/  IADD3 R7, R2.reuse, -0x35, RZ ;  /* 0xffffffcb02077810 */ /* 0x040fe40007ffe0ff */
[----:B------:R-:W-:Y:S01]  /*0e50*/  SEL R148, RZ, 0x7fff8, P6 ;  /* 0x0007fff8ff947807 */ /* 0x000fe20003000000 */
[----:B------:R-:W-:Y:S01]  /*0e60*/  IMAD.MOV R0, RZ, RZ, -R0 ;  /* 0x000000ffff007224 */ /* 0x000fe200078e0a00 */
[----:B------:R-:W-:Y:S01]  /*0e70*/  ISETP.GE.U32.AND P6, PT, R7, 0x7fffffac, PT ;  /* 0x7fffffac0700780c */ /* 0x000fe20003fc6070 */
[----:B------:R-:W-:Y:S01]  /*0e80*/  IMAD.MOV R6, RZ, RZ, -R6 ;  /* 0x000000ffff067224 */ /* 0x000fe200078e0a06 */
[----:B------:R-:W-:Y:S01]  /*0e90*/  SEL R157, RZ, 0x1fffe, P0 ;  /* 0x0001fffeff9d7807 */ /* 0x000fe20000000000 */
[C---:B------:R-:W-:Y:S01]  /*0ea0*/  IMAD R0, R21.reuse, R0, R3 ;  /* 0x0000000015007224 */ /* 0x040fe200078e0203 */
[C---:B------:R-:W-:Y:S01]  /*0eb0*/  IADD3 R7, R2.reuse, -0x36, RZ ;  /* 0xffffffca02077810 */ /* 0x040fe20007ffe0ff */
[----:B------:R-:W-:Y:S01]  /*0ec0*/  IMAD R3, R21, R6, R4 ;  /* 0x0000000615037224 */ /* 0x000fe200078e0204 */
[----:B------:R-:W-:-:S02]  /*0ed0*/  IADD3 R4, R2, -0x34, RZ ;  /* 0xffffffcc02047810 */ /* 0x000fc40007ffe0ff */
[C---:B------:R-:W-:Y:S02]  /*0ee0*/  ISETP.GT.U32.AND P2, PT, R21.reuse, R0, PT ;  /* 0x000000001500720c */ /* 0x040fe40003f44070 */
[----:B------:R-:W-:Y:S02]  /*0ef0*/  ISETP.GT.U32.AND P3, PT, R21, R3, PT ;  /* 0x000000031500720c */ /* 0x000fe40003f64070 */
[----:B------:R-:W-:Y:S02]  /*0f00*/  IADD3 R6, R2, -0x32, RZ ;  /* 0xffffffce02067810 */ /* 0x000fe40007ffe0ff */
[----:B------:R-:W-:Y:S02]  /*0f10*/  ISETP.GE.U32.AND P0, PT, R4, 0x7fffffad, PT ;  /* 0x7fffffad0400780c */ /* 0x000fe40003f06070 */
[----:B------:R-:W-:Y:S02]  /*0f20*/  IADD3 R4, R2, -0x1f, RZ ;  /* 0xffffffe102047810 */ /* 0x000fe40007ffe0ff */
[----:B------:R-:W-:-:S02]  /*0f30*/  SEL R151, RZ, 0x4, P4 ;  /* 0x00000004ff977807 */ /* 0x000fc40002000000 */
[----:B------:R-:W-:Y:S01]  /*0f40*/  SEL R152, RZ, 0x1, P5 ;  /* 0x00000001ff987807 */ /* 0x000fe20002800000 */
[--C-:B------:R-:W-:Y:S01]  /*0f50*/  @!P2 IMAD.IADD R0, R0, 0x1, -R21.reuse ;  /* 0x000000010000a824 */ /* 0x100fe200078e0a15 */
[----:B------:R-:W-:Y:S01]  /*0f60*/  ISETP.GE.U32.AND P4, PT, R7, 0x7fffffab, PT ;  /* 0x7fffffab0700780c */ /* 0x000fe20003f86070 */
[----:B------:R-:W-:Y:S01]  /*0f70*/  @!P3 IMAD.IADD R3, R3, 0x1, -R21 ;  /* 0x000000010303b824 */ /* 0x000fe200078e0a15 */
[----:B------:R-:W-:Y:S02]  /*0f80*/  ISETP.GE.U32.AND P5, PT, R6, 0x7fffffaf, PT ;  /* 0x7fffffaf0600780c */ /* 0x000fe40003fa6070 */
[----:B------:R-:W-:Y:S02]  /*0f90*/  SEL R145, RZ, 0x7fff8, P6 ;  /* 0x0007fff8ff917807 */ /* 0x000fe40003000000 */
[----:B------:R-:W-:Y:S02]  /*0fa0*/  IADD3 R6, R2, -0x1d, RZ ;  /* 0xffffffe302067810 */ /* 0x000fe40007ffe0ff */
[----:B------:R-:W-:-:S02]  /*0fb0*/  ISETP.GE.U32.AND P6, PT, R4, 0x7fffffc2, PT ;  /* 0x7fffffc20400780c */ /* 0x000fc40003fc6070 */
[C---:B------:R-:W-:Y:S02]  /*0fc0*/  ISETP.GT.U32.AND P3, PT, R21.reuse, R0, PT ;  /* 0x000000001500720c */ /* 0x040fe40003f64070 */
[----:B------:R-:W-:Y:S02]  /*0fd0*/  ISETP.GT.U32.AND P2, PT, R21, R3, PT ;  /* 0x000000031500720c */ /* 0x000fe40003f44070 */
[----:B------:R-:W-:Y:S02]  /*0fe0*/  SEL R142, RZ, 0x4, P4 ;  /* 0x00000004ff8e7807 */ /* 0x000fe40002000000 */
[----:B------:R-:W-:Y:S02]  /*0ff0*/  ISETP.GE.U32.AND P4, PT, R6, 0x7fffffc4, PT ;  /* 0x7fffffc40600780c */ /* 0x000fe40003f86070 */
[----:B------:R-:W-:Y:S02]  /*1000*/  SEL R32, RZ, 0x1fffe, P6 ;  /* 0x0001fffeff207807 */ /* 0x000fe40003000000 */
[----:B------:R-:W-:-:S02]  /*1010*/  ISETP.GE.AND P6, PT, R29, RZ, PT ;  /* 0x000000ff1d00720c */ /* 0x000fc40003fc6270 */
[----:B------:R-:W-:Y:S01]  /*1020*/  IADD3 R4, R2, -0x10, RZ ;  /* 0xfffffff002047810 */ /* 0x000fe20007ffe0ff */
[--C-:B------:R-:W-:Y:S01]  /*1030*/  @!P3 IMAD.IADD R0, R0, 0x1, -R21.reuse ;  /* 0x000000010000b824 */ /* 0x100fe200078e0a15 */
[----:B------:R-:W-:Y:S01]  /*1040*/  SEL R7, RZ, 0x7fff8, P4 ;  /* 0x0007fff8ff077807 */ /* 0x000fe20002000000 */
[----:B------:R-:W-:Y:S01]  /*1050*/  @!P2 IMAD.IADD R3, R3, 0x1, -R21 ;  /* 0x000000010303a824 */ /* 0x000fe200078e0a15 */
[----:B------:R-:W-:Y:S02]  /*1060*/  ISETP.GE.AND P4, PT, R27, RZ, PT ;  /* 0x000000ff1b00720c */ /* 0x000fe40003f86270 */
[----:B------:R-:W-:Y:S02]  /*1070*/  SEL R138, RZ, 0x1, P0 ;  /* 0x00000001ff8a7807 */ /* 0x000fe40000000000 */
[----:B------:R-:W-:Y:S02]  /*1080*/  ISETP.GE.U32.AND P0, PT, R4, 0x7fffffd1, PT ;  /* 0x7fffffd10400780c */ /* 0x000fe40003f06070 */
[C---:B------:R-:W-:Y:S01]  /*1090*/  IADD3 R134, R2.reuse, -0x20, RZ ;  /* 0xffffffe002867810 */ /* 0x040fe20007ffe0ff */
[----:B------:R-:W-:Y:S01]  /*10a0*/  @!P6 IMAD.MOV R0, RZ, RZ, -R0 ;  /* 0x000000ffff00e224 */ /* 0x000fe200078e0a00 */
[----:B------:R-:W-:-:S02]  /*10b0*/  IADD3 R4, R2, -0xf, RZ ;  /* 0xfffffff102047810 */ /* 0x000fc40007ffe0ff */
[----:B------:R-:W-:Y:S02]  /*10c0*/  IADD3 R21, R2, -0x9, RZ ;  /* 0xfffffff702157810 */ /* 0x000fe40007ffe0ff */
[----:B------:R-:W-:Y:S02]  /*10d0*/  ISETP.GE.U32.AND P2, PT, R134, 0x7fffffc1, PT ;  /* 0x7fffffc18600780c */ /* 0x000fe40003f46070 */
[----:B------:R-:W-:Y:S02]  /*10e0*/  IADD3 R23, R2, -0x33, RZ ;  /* 0xffffffcd02177810 */ /* 0x000fe40007ffe0ff */
[----:B------:R-:W-:Y:S01]  /*10f0*/  ISETP.GE.U32.AND P3, PT, R4, 0x7fffffd2, PT ;  /* 0x7fffffd20400780c */ /* 0x000fe20003f66070 */
[----:B------:R-:W-:Y:S01]  /*1100*/  IMAD.MOV.U32 R4, RZ, RZ, R3 ;  /* 0x000000ffff047224 */ /* 0x000fe200078e0003 */
[----:B------:R-:W-:Y:S02]  /*1110*/  ISETP.GE.U32.AND P6, PT, R21, 0x7fffffd8, PT ;  /* 0x7fffffd81500780c */ /* 0x000fe40003fc6070 */
[----:B------:R-:W-:Y:S01]  /*1120*/  SEL R154, RZ, 0x1fffe, P1 ;  /* 0x0001fffeff9a7807 */ /* 0x000fe20000800000 */
[----:B------:R-:W-:Y:S01]  /*1130*/  @!P4 IMAD.MOV R4, RZ, RZ, -R4 ;  /* 0x000000ffff04c224 */ /* 0x000fe200078e0a04 */
[----:B------:R-:W-:-:S02]  /*1140*/  SEL R21, RZ, 0x1, P2 ;  /* 0x00000001ff157807 */ /* 0x000fc40001000000 */
[----:B------:R-:W-:Y:S02]  /*1150*/  ISETP.GE.U32.AND P1, PT, R23, 0x7fffffae, PT ;  /* 0x7fffffae1700780c */ /* 0x000fe40003f26070 */
[----:B------:R-:W-:Y:S01]  /*1160*/  IADD3 R6, R2, -0x1e, RZ ;  /* 0xffffffe202067810 */ /* 0x000fe20007ffe0ff */
[----:B------:R-:W-:Y:S01]  /*1170*/  IMAD.IADD R21, R21, 0x1, R32 ;  /* 0x0000000115157824 */ /* 0x000fe200078e0220 */
[----:B------:R-:W-:Y:S02]  /*1180*/  ISETP.NE.AND P4, PT, RZ, c[0x0][0x178], PT ;  /* 0x00005e00ff007a0c */ /* 0x000fe40003f85270 */
[----:B------:R-:W-:Y:S02]  /*1190*/  LOP3.LUT R3, RZ, c[0x0][0x178], RZ, 0x33, !PT ;  /* 0x00005e00ff037a12 */ /* 0x000fe400078e33ff */
[----:B------:R-:W-:Y:S02]  /*11a0*/  SEL R153, RZ, 0x1fffe, P1 ;  /* 0x0001fffeff997807 */ /* 0x000fe40000800000 */
[----:B------:R-:W-:-:S02]  /*11b0*/  ISETP.GE.U32.AND P1, PT, R6, 0x7fffffc3, PT ;  /* 0x7fffffc30600780c */ /* 0x000fc40003f26070 */
[----:B------:R-:W-:Y:S02]  /*11c0*/  SEL R206, R3, R4, !P4 ;  /* 0x0000000403ce7207 */ /* 0x000fe40006000000 */
[----:B------:R-:W-:Y:S02]  /*11d0*/  SEL R6, RZ, 0x4, P1 ;  /* 0x00000004ff067807 */ /* 0x000fe40000800000 */
[----:B------:R-:W-:Y:S01]  /*11e0*/  LOP3.LUT R15, R15, 0x3, RZ, 0xc0, !PT ;  /* 0x000000030f0f7812 */ /* 0x000fe200078ec0ff */
[----:B------:R-:W-:Y:S01]  /*11f0*/  IMAD R206, R206, c[0x0][0x184], RZ ;  /* 0x00006100cece7a24 */ /* 0x000fe200078e02ff */
[----:B------:R-:W-:Y:S02]  /*1200*/  LOP3.LUT R21, R21, 0x3, RZ, 0xc0, !PT ;  /* 0x0000000315157812 */ /* 0x000fe400078ec0ff */
[----:B------:R-:W-:Y:S01]  /*1210*/  IADD3 R22, R2, -0x31, RZ ;  /* 0xffffffcf02167810 */ /* 0x000fe20007ffe0ff */
[----:B-1----:R-:W-:Y:S01]  /*1220*/  IMAD.SHL.U32 R27, R206, 0x4, RZ ;  /* 0x00000004ce1b7824 */ /* 0x002fe200078e00ff */
[----:B------:R-:W-:-:S02]  /*1230*/  SEL R207, R3, R0, !P4 ;  /* 0x0000000003cf7207 */ /* 0x000fc40006000000 */
[----:B------:R-:W-:Y:S01]  /*1240*/  IADD3 R13, R15, R18, R13 ;  /* 0x000000120f0d7210 */ /* 0x000fe20007ffe00d */
[----:B------:R-:W-:Y:S01]  /*1250*/  IMAD R15, R205, 0x14, RZ ;  /* 0x00000014cd0f7824 */ /* 0x000fe200078e02ff */
[----:B------:R-:W-:Y:S01]  /*1260*/  LOP3.LUT R19, R19, 0x3, RZ, 0xc0, !PT ;  /* 0x0000000313137812 */ /* 0x000fe200078ec0ff */
[----:B------:R-:W-:Y:S01]  /*1270*/  IMAD R207, R207, c[0x0][0x184], RZ ;  /* 0x00006100cfcf7a24 */ /* 0x000fe200078e02ff */
[----:B------:R-:W-:Y:S01]  /*1280*/  IADD3 R6, R21, R7, R6 ;  /* 0x0000000715067210 */ /* 0x000fe20007ffe006 */
[----:B------:R-:W-:Y:S01]  /*1290*/  IMAD.SHL.U32 R0, R13, 0x100, RZ ;  /* 0x000001000d007824 */ /* 0x000fe200078e00ff */
[----:B------:R-:W-:Y:S01]  /*12a0*/  ISETP.GE.U32.AND P4, PT, R22, 0x7fffffb0, PT ;  /* 0x7fffffb01600780c */ /* 0x000fe20003f86070 */
[----:B------:R-:W-:Y:S01]  /*12b0*/  IMAD.SHL.U32 R29, R207, 0x4, RZ ;  /* 0x00000004cf1d7824 */ /* 0x000fe200078e00ff */
[----:B------:R-:W-:Y:S01]  /*12c0*/  IADD3 R17, R19, R26, R17 ;  /* 0x0000001a13117210 */ /* 0x000fe20007ffe011 */
[C---:B------:R-:W-:Y:S01]  /*12d0*/  IMAD R21, R205.reuse, 0xc, RZ ;  /* 0x0000000ccd157824 */ /* 0x040fe200078e02ff */
[----:B------:R-:W-:Y:S01]  /*12e0*/  LOP3.LUT R6, R6, 0xf, RZ, 0xc0, !PT ;  /* 0x0000000f06067812 */ /* 0x000fe200078ec0ff */
[----:B------:R-:W-:Y:S01]  /*12f0*/  IMAD R18, R205, 0x9, RZ ;  /* 0x00000009cd127824 */ /* 0x000fe200078e02ff */
[----:B------:R-:W-:Y:S01]  /*1300*/  LOP3.LUT R11, R11, 0x3, RZ, 0xc0, !PT ;  /* 0x000000030b0b7812 */ /* 0x000fe200078ec0ff */
[----:B------:R-:W-:Y:S01]  /*1310*/  IMAD R22, R205, 0xd, RZ ;  /* 0x0000000dcd167824 */ /* 0x000fe200078e02ff */
[----:B------:R-:W-:Y:S01]  /*1320*/  SEL R146, RZ, 0x7fff8, P4 ;  /* 0x0007fff8ff927807 */ /* 0x000fe20002000000 */
[----:B------:R-:W-:Y:S01]  /*1330*/  IMAD R6, R17, 0x10, R6 ;  /* 0x0000001011067824 */ /* 0x000fe200078e0206 */
[----:B------:R-:W-:Y:S01]  /*1340*/  IADD3 R30, P4, R27, c[0x0][0x160], RZ ;  /* 0x000058001b1e7a10 */ /* 0x000fe20007f9e0ff */
[C---:B------:R-:W-:Y:S01]  /*1350*/  IMAD.SHL.U32 R17, R205.reuse, 0x8, RZ ;  /* 0x00000008cd117824 */ /* 0x040fe200078e00ff */
[----:B------:R-:W-:Y:S01]  /*1360*/  IADD3 R4, R2, -0x1, RZ ;  /* 0xffffffff02047810 */ /* 0x000fe20007ffe0ff */
[----:B------:R-:W-:Y:S01]  /*1370*/  IMAD R26, R205, 0x11, RZ ;  /* 0x00000011cd1a7824 */ /* 0x000fe200078e02ff */
[----:B------:R-:W-:Y:S01]  /*1380*/  IADD3 R9, R11, R10, R9 ;  /* 0x0000000a0b097210 */ /* 0x000fe20007ffe009 */
[C---:B------:R-:W-:Y:S01]  /*1390*/  IMAD R11, R205.reuse, 0x18, RZ ;  /* 0x00000018cd0b7824 */ /* 0x040fe200078e02ff */
[----:B------:R-:W-:Y:S01]  /*13a0*/  LOP3.LUT R0, R0, 0xf00, RZ, 0xe2, !PT ;  /* 0x00000f0000007812 */ /* 0x000fe200078ee2ff */
[C---:B------:R-:W-:Y:S01]  /*13b0*/  IMAD R10, R205.reuse, 0x19, RZ ;  /* 0x00000019cd0a7824 */ /* 0x040fe200078e02ff */
[----:B------:R-:W-:Y:S01]  /*13c0*/  SEL R147, RZ, 0x4, P5 ;  /* 0x00000004ff937807 */ /* 0x000fe20002800000 */
[----:B------:R-:W-:Y:S01]  /*13d0*/  IMAD R19, R205, 0xa, RZ ;  /* 0x0000000acd137824 */ /* 0x000fe200078e02ff */
[----:B------:R-:W-:Y:S01]  /*13e0*/  LEA.HI.X.SX32 R31, R206, c[0x0][0x164], 0x2, P4 ;  /* 0x00005900ce1f7a11 */ /* 0x000fe200020f16ff */
[----:B------:R-:W-:Y:S01]  /*13f0*/  IMAD R0, R9, 0x1000, R0 ;  /* 0x0000100009007824 */ /* 0x000fe200078e0200 */
[----:B------:R-:W-:Y:S01]  /*1400*/  IADD3 R194, P5, R29, c[0x0][0x160], RZ ;  /* 0x000058001dc27a10 */ /* 0x000fe20007fbe0ff */
[----:B------:R1:W-:Y:S01]  /*1410*/  STL [R1+0x2ec], R29 ;  /* 0x0002ec1d01007387 */ /* 0x0003e20000100800 */
[----:B------:R-:W-:Y:S01]  /*1420*/  ISETP.GE.U32.AND P4, PT, R4, 0x7fffffe0, PT ;  /* 0x7fffffe00400780c */ /* 0x000fe20003f86070 */
[--C-:B------:R-:W-:Y:S01]  /*1430*/  IMAD.WIDE R38, R17, 0x4, R30.reuse ;  /* 0x0000000411267825 */ /* 0x100fe200078e021e */
[----:B------:R-:W-:Y:S01]  /*1440*/  IADD3 R7, R2, -0x5, RZ ;  /* 0xfffffffb02077810 */ /* 0x000fe20007ffe0ff */
[----:B------:R2:W-:Y:S01]  /*1450*/  STL [R1+0x2e8], R27 ;  /* 0x0002e81b01007387 */ /* 0x0005e20000100800 */
[----:B------:R-:W-:Y:S01]  /*1460*/  LOP3.LUT R3, R6, 0xff, RZ, 0xc0, !PT ;  /* 0x000000ff06037812 */ /* 0x000fe200078ec0ff */
[----:B------:R-:W-:Y:S01]  /*1470*/  IMAD.WIDE R42, R21, 0x4, R30 ;  /* 0x00000004152a7825 */ /* 0x000fe200078e021e */
[----:B------:R-:W-:-:S02]  /*1480*/  LEA.HI.X.SX32 R195, R207, c[0x0][0x164], 0x2, P5 ;  /* 0x00005900cfc37a11 */ /* 0x000fc400028f16ff */
[----:B------:R-:W-:Y:S01]  /*1490*/  ISETP.GE.U32.AND P5, PT, R7, 0x7fffffdc, PT ;  /* 0x7fffffdc0700780c */ /* 0x000fe20003fa6070 */
[----:B------:R-:W-:Y:S01]  /*14a0*/  IMAD.IADD R0, R0, 0x1, R3 ;  /* 0x0000000100007824 */ /* 0x000fe200078e0203 */
[C---:B------:R-:W-:Y:S01]  /*14b0*/  IADD3 R4, R2.reuse, -0xd, RZ ;  /* 0xfffffff302047810 */ /* 0x040fe20007ffe0ff */
[----:B------:R-:W-:Y:S01]  /*14c0*/  IMAD.SHL.U32 R3, R205, 0x4, RZ ;  /* 0x00000004cd037824 */ /* 0x000fe200078e00ff */
[----:B------:R-:W-:Y:S01]  /*14d0*/  IADD3 R9, R2, -0x6, RZ ;  /* 0xfffffffa02097810 */ /* 0x000fe20007ffe0ff */
[----:B------:R3:W-:Y:S01]  /*14e0*/  LDGSTS.E [R222], [R194.64], !P4 ;  /* 0x00000000c2de7fae */ /* 0x0007e2000e121844 */
[----:B------:R-:W-:Y:S01]  /*14f0*/  LOP3.LUT R0, R0, 0xffff, RZ, 0xc0, !PT ;  /* 0x0000ffff00007812 */ /* 0x000fe200078ec0ff */
[C---:B------:R-:W-:Y:S01]  /*1500*/  IMAD.WIDE R32, R3.reuse, 0x4, R194 ;  /* 0x0000000403207825 */ /* 0x040fe200078e02c2 */
[----:B------:R-:W-:Y:S01]  /*1510*/  IADD3 R23, R2, -0xc, RZ ;  /* 0xfffffff402177810 */ /* 0x000fe20007ffe0ff */
[----:B------:R4:W-:Y:S01]  /*1520*/  LDGSTS.E [R222+0x400], [R30.64], !P4 ;  /* 0x004000001ede7fae */ /* 0x0009e2000e121844 */
[----:B------:R-:W-:Y:S01]  /*1530*/  ISETP.GE.U32.AND P4, PT, R4, 0x7fffffd4, PT ;  /* 0x7fffffd40400780c */ /* 0x000fe20003f86070 */
[----:B------:R-:W-:Y:S01]  /*1540*/  IMAD.WIDE R34, R3, 0x4, R30 ;  /* 0x0000000403227825 */ /* 0x000fe200078e021e */
[--C-:B------:R-:W-:Y:S01]  /*1550*/  SHF.R.U32.HI R6, RZ, 0xf, R0.reuse ;  /* 0x0000000fff067819 */ /* 0x100fe20000011600 */
[----:B------:R5:W-:Y:S01]  /*1560*/  LDGSTS.E [R222+0x2000], [R32.64], !P5 ;  /* 0x0200000020de7fae */ /* 0x000be2000e921844 */
[----:B------:R-:W-:Y:S01]  /*1570*/  SHF.R.U32.HI R4, RZ, 0xb, R0 ;  /* 0x0000000bff047819 */ /* 0x000fe20000011600 */
[--C-:B------:R-:W-:Y:S01]  /*1580*/  IMAD.WIDE R36, R17, 0x4, R194.reuse ;  /* 0x0000000411247825 */ /* 0x100fe200078e02c2 */
[----:B------:R-:W-:Y:S01]  /*1590*/  ISETP.GE.U32.AND P1, PT, R23, 0x7fffffd5, PT ;  /* 0x7fffffd51700780c */ /* 0x000fe20003f26070 */
[----:B------:R1:W-:Y:S01]  /*15a0*/  LDGSTS.E [R222+0x2400], [R34.64], !P5 ;  /* 0x0240000022de7fae */ /* 0x0003e2000e921844 */
[----:B------:R-:W-:Y:S01]  /*15b0*/  LOP3.LUT P5, RZ, R6, 0x1, RZ, 0xc0, !PT ;  /* 0x0000000106ff7812 */ /* 0x000fe200078ac0ff */
[--C-:B------:R-:W-:Y:S01]  /*15c0*/  IMAD.WIDE R40, R21, 0x4, R194.reuse ;  /* 0x0000000415287825 */ /* 0x100fe200078e02c2 */
[----:B------:R-:W-:Y:S01]  /*15d0*/  IABS R6, c[0x0][0x17c] ;  /* 0x00005f0000067a13 */ /* 0x000fe20000000000 */
[----:B------:R1:W-:Y:S01]  /*15e0*/  LDGSTS.E [R222+0x4000], [R36.64], !P6 ;  /* 0x0400000024de7fae */ /* 0x0003e2000f121844 */
[----:B------:R-:W-:Y:S01]  /*15f0*/  IADD3 R158, R2, -0x8, RZ ;  /* 0xfffffff8029e7810 */ /* 0x000fe20007ffe0ff */
[C---:B------:R-:W-:Y:S01]  /*1600*/  IMAD.WIDE R44, R25.reuse, 0x4, R194 ;  /* 0x00000004192c7825 */ /* 0x040fe200078e02c2 */
[----:B------:R-:W-:Y:S01]  /*1610*/  LOP3.LUT R164, R164, 0x3, RZ, 0xc0, !PT ;  /* 0x00000003a4a47812 */ /* 0x000fe200078ec0ff */
[----:B------:R1:W-:Y:S01]  /*1620*/  LDGSTS.E [R222+0x4400], [R38.64], !P6 ;  /* 0x0440000026de7fae */ /* 0x0003e2000f121844 */
[----:B------:R-:W-:Y:S01]  /*1630*/  LOP3.LUT P6, RZ, R4, 0x1, RZ, 0xc0, !PT ;  /* 0x0000000104ff7812 */ /* 0x000fe200078cc0ff */
[----:B------:R-:W-:Y:S01]  /*1640*/  IMAD.WIDE R46, R25, 0x4, R30 ;  /* 0x00000004192e7825 */ /* 0x000fe200078e021e */
[----:B------:R-:W-:Y:S01]  /*1650*/  IADD3 R4, R2, -0xe, RZ ;  /* 0xfffffff202047810 */ /* 0x000fe20007ffe0ff */
[----:B------:R1:W-:Y:S01]  /*1660*/  LDGSTS.E [R222+0x6000], [R40.64], !P4 ;  /* 0x0600000028de7fae */ /* 0x0003e2000e121844 */
[----:B------:R-:W-:Y:S01]  /*1670*/  LOP3.LUT R165, R165, 0x3, RZ, 0xc0, !PT ;  /* 0x00000003a5a57812 */ /* 0x000fe200078ec0ff */
[C---:B------:R-:W-:Y:S01]  /*1680*/  IMAD.WIDE R48, R15.reuse, 0x4, R194 ;  /* 0x000000040f307825 */ /* 0x040fe200078e02c2 */
[----:B------:R-:W-:Y:S01]  /*1690*/  LOP3.LUT R166, R166, 0x3, RZ, 0xc0, !PT ;  /* 0x00000003a6a67812 */ /* 0x000fe200078ec0ff */
[----:B------:R1:W-:Y:S01]  /*16a0*/  LDGSTS.E [R222+0x6400], [R42.64], !P4 ;  /* 0x064000002ade7fae */ /* 0x0003e2000e121844 */
[----:B------:R-:W-:Y:S01]  /*16b0*/  ISETP.GE.U32.AND P4, PT, R4, 0x7fffffd3, PT ;  /* 0x7fffffd30400780c */ /* 0x000fe20003f86070 */
[----:B------:R-:W-:Y:S01]  /*16c0*/  IMAD.WIDE R50, R15, 0x4, R30 ;  /* 0x000000040f327825 */ /* 0x000fe200078e021e */
[----:B------:R-:W-:Y:S01]  /*16d0*/  SHF.R.U32.HI R4, RZ, 0x7, R0 ;  /* 0x00000007ff047819 */ /* 0x000fe20000011600 */
[----:B------:R1:W-:Y:S01]  /*16e0*/  LDGSTS.E [R222+0x8000], [R44.64], P5 ;  /* 0x080000002cde7fae */ /* 0x0003e2000a921844 */
[----:B------:R-:W-:Y:S01]  /*16f0*/  IADD3 R164, R164, R28, R143 ;  /* 0x0000001ca4a47210 */ /* 0x000fe20007ffe08f */
[----:B------:R-:W-:Y:S01]  /*1700*/  IMAD.WIDE R52, R11, 0x4, R194 ;  /* 0x000000040b347825 */ /* 0x000fe200078e02c2 */
[----:B------:R-:W-:Y:S01]  /*1710*/  IADD3 R8, R165, R8, R129 ;  /* 0x00000008a5087210 */ /* 0x000fe20007ffe081 */
[----:B------:R1:W-:Y:S01]  /*1720*/  LDGSTS.E [R222+0x8400], [R46.64], P5 ;  /* 0x084000002ede7fae */ /* 0x0003e2000a921844 */
[----:B------:R-:W-:Y:S01]  /*1730*/  LOP3.LUT P5, RZ, R4, 0x1, RZ, 0xc0, !PT ;  /* 0x0000000104ff7812 */ /* 0x000fe200078ac0ff */
[----:B------:R-:W-:Y:S01]  /*1740*/  IMAD.WIDE R54, R11, 0x4, R30 ;  /* 0x000000040b367825 */ /* 0x000fe200078e021e */
[----:B------:R-:W-:Y:S01]  /*1750*/  SHF.R.U32.HI R4, RZ, 0x3, R0 ;  /* 0x00000003ff047819 */ /* 0x000fe20000011600 */
[----:B------:R1:W-:Y:S01]  /*1760*/  LDGSTS.E [R222+0xa000], [R48.64], P6 ;  /* 0x0a00000030de7fae */ /* 0x0003e2000b121844 */
[----:B------:R-:W-:Y:S01]  /*1770*/  IADD3 R166, R166, R131, R12 ;  /* 0x00000083a6a67210 */ /* 0x000fe20007ffe00c */
[----:B------:R-:W-:Y:S01]  /*1780*/  IMAD R7, R205, 0x1c, RZ ;  /* 0x0000001ccd077824 */ /* 0x000fe200078e02ff */
[----:B------:R-:W-:Y:S01]  /*1790*/  LOP3.LUT R167, R167, 0x3, RZ, 0xc0, !PT ;  /* 0x00000003a7a77812 */ /* 0x000fe200078ec0ff */
[----:B------:R1:W-:Y:S01]  /*17a0*/  LDGSTS.E [R222+0xa400], [R50.64], P6 ;  /* 0x0a40000032de7fae */ /* 0x0003e2000b121844 */
[----:B------:R-:W-:Y:S01]  /*17b0*/  LOP3.LUT P6, RZ, R4, 0x1, RZ, 0xc0, !PT ;  /* 0x0000000104ff7812 */ /* 0x000fe200078cc0ff */
[----:B------:R-:W-:Y:S01]  /*17c0*/  IMAD.MOV.U32 R4, RZ, RZ, R6 ;  /* 0x000000ffff047224 */ /* 0x000fe200078e0006 */
[----:B------:R-:W-:Y:S01]  /*17d0*/  IADD3 R6, R2, -0x2, RZ ;  /* 0xfffffffe02067810 */ /* 0x000fe20007ffe0ff */
[----:B------:R-:W-:Y:S01]  /*17e0*/  IMAD.WIDE R56, R7, 0x4, R194 ;  /* 0x0000000407387825 */ /* 0x000fe200078e02c2 */
[----:B------:R-:W-:Y:S01]  /*17f0*/  IADD3 R167, R167, R24, R133 ;  /* 0x00000018a7a77210 */ /* 0x000fe20007ffe085 */
[----:B------:R1:W-:Y:S02]  /*1800*/  LDGSTS.E [R222+0xc000], [R52.64], P5 ;  /* 0x0c00000034de7fae */ /* 0x0003e4000a921844 */
[----:B------:R-:W-:Y:S01]  /*1810*/  IMAD.WIDE R58, R7, 0x4, R30 ;  /* 0x00000004073a7825 */ /* 0x000fe200078e021e */
[----:B------:R-:W-:Y:S01]  /*1820*/  LOP3.LUT R167, R167, 0xf, RZ, 0xc0, !PT ;  /* 0x0000000fa7a77812 */ /* 0x000fe200078ec0ff */
[----:B------:R1:W-:Y:S01]  /*1830*/  LDGSTS.E [R222+0xc400], [R54.64], P5 ;  /* 0x0c40000036de7fae */ /* 0x0003e2000a921844 */
[----:B------:R-:W-:Y:S01]  /*1840*/  ISETP.GE.U32.AND P5, PT, R6, 0x7fffffdf, PT ;  /* 0x7fffffdf0600780c */ /* 0x000fe20003fa6070 */
[C---:B------:R-:W-:Y:S01]  /*1850*/  IMAD.WIDE R60, R205.reuse, 0x4, R194 ;  /* 0x00000004cd3c7825 */ /* 0x040fe200078e02c2 */
[----:B------:R-:W1:Y:S01]  /*1860*/  I2F.RP R6, R4 ;  /* 0x0000000400067306 */ /* 0x000e620000209400 */
[----:B------:R1:W-:Y:S02]  /*1870*/  LDGSTS.E [R222+0xe000], [R56.64], P6 ;  /* 0x0e00000038de7fae */ /* 0x0003e4000b121844 */
[----:B------:R-:W-:-:S02]  /*1880*/  IMAD.WIDE R62, R205, 0x4, R30 ;  /* 0x00000004cd3e7825 */ /* 0x000fc400078e021e */
[----:B------:R1:W-:Y:S01]  /*1890*/  LDGSTS.E [R222+0xe400], [R58.64], P6 ;  /* 0x0e4000003ade7fae */ /* 0x0003e2000b121844 */
[----:B------:R-:W-:Y:S01]  /*18a0*/  ISETP.GE.U32.AND P6, PT, R9, 0x7fffffdb, PT ;  /* 0x7fffffdb0900780c */ /* 0x000fe20003fc6070 */
[----:B------:R-:W-:Y:S01]  /*18b0*/  IMAD.WIDE R64, R210, 0x4, R194 ;  /* 0x00000004d2407825 */ /* 0x000fe200078e02c2 */
[----:B------:R-:W-:-:S03]  /*18c0*/  IADD3 R9, R2, -0xa, RZ ;  /* 0xfffffff602097810 */ /* 0x000fc60007ffe0ff */
[----:B------:R2:W-:Y:S01]  /*18d0*/  LDGSTS.E [R221+0x800], [R60.64], !P5 ;  /* 0x008000003cdd7fae */ /* 0x0005e2000e921844 */
[----:B------:R-:W-:-:S03]  /*18e0*/  IMAD.WIDE R66, R210, 0x4, R30 ;  /* 0x00000004d2427825 */ /* 0x000fc600078e021e */
[----:B------:R2:W-:Y:S01]  /*18f0*/  LDGSTS.E [R221+0xc00], [R62.64], !P5 ;  /* 0x00c000003edd7fae */ /* 0x0005e2000e921844 */
[----:B------:R-:W-:Y:S01]  /*1900*/  ISETP.GE.U32.AND P5, PT, R9, 0x7fffffd7, PT ;  /* 0x7fffffd70900780c */ /* 0x000fe20003fa6070 */
[C---:B------:R-:W-:Y:S01]  /*1910*/  IMAD.WIDE R68, R18.reuse, 0x4, R194 ;  /* 0x0000000412447825 */ /* 0x040fe200078e02c2 */
[----:B------:R-:W-:Y:S01]  /*1920*/  SHF.R.U32.HI R9, RZ, 0x6, R0 ;  /* 0x00000006ff097819 */ /* 0x000fe20000011600 */
[----:B------:R2:W-:Y:S01]  /*1930*/  LDGSTS.E [R221+0x2800], [R64.64], !P6 ;  /* 0x0280000040dd7fae */ /* 0x0005e2000f121844 */
[----:B-1----:R-:W1:Y:S01]  /*1940*/  MUFU.RCP R6, R6 ;  /* 0x0000000600067308 */ /* 0x002e620000001000 */
[----:B------:R-:W-:Y:S02]  /*1950*/  IMAD.WIDE R70, R18, 0x4, R30 ;  /* 0x0000000412467825 */ /* 0x000fe400078e021e */
[----:B------:R1:W-:Y:S01]  /*1960*/  LDGSTS.E [R221+0x2c00], [R66.64], !P6 ;  /* 0x02c0000042dd7fae */ /* 0x0003e2000f121844 */
[----:B------:R-:W-:Y:S01]  /*1970*/  LOP3.LUT P6, RZ, R9, 0x1, RZ, 0xc0, !PT ;  /* 0x0000000109ff7812 */ /* 0x000fe200078cc0ff */
[----:B------:R-:W-:Y:S01]  /*1980*/  IMAD.WIDE R72, R22, 0x4, R194 ;  /* 0x0000000416487825 */ /* 0x000fe200078e02c2 */
[----:B------:R-:W-:-:S03]  /*1990*/  SHF.R.U32.HI R9, RZ, 0xe, R0 ;  /* 0x0000000eff097819 */ /* 0x000fc60000011600 */
[----:B------:R2:W-:Y:S01]  /*19a0*/  LDGSTS.E [R221+0x4800], [R68.64], !P5 ;  /* 0x0480000044dd7fae */ /* 0x0005e2000e921844 */
[----:B------:R-:W-:-:S03]  /*19b0*/  IMAD.WIDE R74, R22, 0x4, R30 ;  /* 0x00000004164a7825 */ /* 0x000fc600078e021e */
[----:B------:R2:W-:Y:S01]  /*19c0*/  LDGSTS.E [R221+0x4c00], [R70.64], !P5 ;  /* 0x04c0000046dd7fae */ /* 0x0005e2000e921844 */
[----:B------:R-:W-:Y:S01]  /*19d0*/  LOP3.LUT P5, RZ, R9, 0x1, RZ, 0xc0, !PT ;  /* 0x0000000109ff7812 */ /* 0x000fe200078ac0ff */
[----:B------:R-:W-:Y:S01]  /*19e0*/  IMAD.WIDE R76, R26, 0x4, R194 ;  /* 0x000000041a4c7825 */ /* 0x000fe200078e02c2 */
[----:B------:R-:W-:Y:S01]  /*19f0*/  SHF.R.U32.HI R9, RZ, 0xa, R0 ;  /* 0x0000000aff097819 */ /* 0x000fe20000011600 */
[----:B------:R2:W-:Y:S01]  /*1a00*/  LDGSTS.E [R221+0x6800], [R72.64], !P4 ;  /* 0x0680000048dd7fae */ /* 0x0005e2000e121844 */
[----:B-1----:R-:W-:Y:S01]  /*1a10*/  IADD3 R6, R6, 0xffffffe, RZ ;  /* 0x0ffffffe06067810 */ /* 0x002fe20007ffe0ff */
[----:B------:R-:W-:Y:S02]  /*1a20*/  IMAD.WIDE R78, R26, 0x4, R30 ;  /* 0x000000041a4e7825 */ /* 0x000fe400078e021e */
[----:B------:R1:W-:Y:S01]  /*1a30*/  LDGSTS.E [R221+0x6c00], [R74.64], !P4 ;  /* 0x06c000004add7fae */ /* 0x0003e2000e121844 */
[----:B------:R-:W-:Y:S01]  /*1a40*/  LOP3.LUT P4, RZ, R9, 0x1, RZ, 0xc0, !PT ;  /* 0x0000000109ff7812 */ /* 0x000fe2000788c0ff */
[----:B------:R-:W-:Y:S01]  /*1a50*/  IMAD.WIDE R80, R14, 0x4, R194 ;  /* 0x000000040e507825 */ /* 0x000fe200078e02c2 */
[----:B------:R-:W-:Y:S01]  /*1a60*/  IADD3 R9, R2, -0xb, RZ ;  /* 0xfffffff502097810 */ /* 0x000fe20007ffe0ff */
[----:B------:R1:W1:Y:S02]  /*1a70*/  F2I.FTZ.U32.TRUNC.NTZ R93, R6 ;  /* 0x00000006005d7305 */ /* 0x000264000021f000 */
[----:B------:R1:W-:Y:S01]  /*1a80*/  LDGSTS.E [R221+0x8800], [R76.64], P5 ;  /* 0x088000004cdd7fae */ /* 0x0003e2000a921844 */
[----:B------:R-:W-:-:S03]  /*1a90*/  IMAD.WIDE R82, R14, 0x4, R30 ;  /* 0x000000040e527825 */ /* 0x000fc600078e021e */
[----:B------:R2:W-:Y:S01]  /*1aa0*/  LDGSTS.E [R221+0x8c00], [R78.64], P5 ;  /* 0x08c000004edd7fae */ /* 0x0005e2000a921844 */
[----:B------:R-:W-:Y:S01]  /*1ab0*/  ISETP.GE.U32.AND P5, PT, R9, 0x7fffffd6, PT ;  /* 0x7fffffd60900780c */ /* 0x000fe20003fa6070 */
[C---:B------:R-:W-:Y:S01]  /*1ac0*/  IMAD.WIDE R84, R10.reuse, 0x4, R194 ;  /* 0x000000040a547825 */ /* 0x040fe200078e02c2 */
[----:B------:R-:W-:Y:S01]  /*1ad0*/  SHF.R.U32.HI R9, RZ, 0x2, R0 ;  /* 0x00000002ff097819 */ /* 0x000fe20000011600 */
[----:B------:R2:W-:Y:S02]  /*1ae0*/  LDGSTS.E [R221+0xa800], [R80.64], P4 ;  /* 0x0a80000050dd7fae */ /* 0x0005e4000a121844 */
[----:B------:R-:W-:Y:S02]  /*1af0*/  IMAD.WIDE R86, R10, 0x4, R30 ;  /* 0x000000040a567825 */ /* 0x000fe400078e021e */
[----:B------:R2:W-:Y:S01]  /*1b00*/  LDGSTS.E [R221+0xac00], [R82.64], P4 ;  /* 0x0ac0000052dd7fae */ /* 0x0005e2000a121844 */
[----:B------:R-:W-:Y:S01]  /*1b10*/  LOP3.LUT P4, RZ, R9, 0x1, RZ, 0xc0, !PT ;  /* 0x0000000109ff7812 */ /* 0x000fe2000788c0ff */
[----:B-1----:R-:W-:Y:S01]  /*1b20*/  IMAD R6, R205, 0x1d, RZ ;  /* 0x0000001dcd067824 */ /* 0x002fe200078e02ff */
[----:B------:R-:W-:Y:S01]  /*1b30*/  IADD3 R9, R2, -0x3, RZ ;  /* 0xfffffffd02097810 */ /* 0x000fe20007ffe0ff */
[----:B------:R1:W-:Y:S01]  /*1b40*/  LDGSTS.E [R221+0xc800], [R84.64], P6 ;  /* 0x0c80000054dd7fae */ /* 0x0003e2000b121844 */
[----:B------:R-:W-:-:S02]  /*1b50*/  IMAD.MOV R13, RZ, RZ, -R93 ;  /* 0x000000ffff0d7224 */ /* 0x000fc400078e0a5d */
[C---:B------:R-:W-:Y:S01]  /*1b60*/  IMAD.WIDE R88, R6.reuse, 0x4, R194 ;  /* 0x0000000406587825 */ /* 0x040fe200078e02c2 */
[----:B------:R1:W-:Y:S01]  /*1b70*/  LDGSTS.E [R221+0xcc00], [R86.64], P6 ;  /* 0x0cc0000056dd7fae */ /* 0x0003e2000b121844 */
[----:B------:R-:W-:Y:S02]  /*1b80*/  ISETP.GE.U32.AND P6, PT, R9, 0x7fffffde, PT ;  /* 0x7fffffde0900780c */ /* 0x000fe40003fc6070 */
[--C-:B------:R-:W-:Y:S01]  /*1b90*/  IMAD.WIDE R90, R6, 0x4, R30.reuse ;  /* 0x00000004065a7825 */ /* 0x100fe200078e021e */
[----:B------:R-:W-:Y:S02]  /*1ba0*/  IADD3 R9, R2, -0x7, RZ ;  /* 0xfffffff902097810 */ /* 0x000fe40007ffe0ff */
[----:B------:R1:W-:Y:S01]  /*1bb0*/  LDGSTS.E [R221+0xe800], [R88.64], P4 ;  /* 0x0e80000058dd7fae */ /* 0x0003e2000a121844 */
[----:B------:R-:W-:Y:S02]  /*1bc0*/  IMAD R13, R13, R4, RZ ;  /* 0x000000040d0d7224 */ /* 0x000fe400078e02ff */
[----:B------:R-:W-:Y:S01]  /*1bd0*/  IMAD.WIDE R94, R212, 0x4, R30 ;  /* 0x00000004d45e7825 */ /* 0x000fe200078e021e */
[----:B------:R1:W-:Y:S01]  /*1be0*/  LDGSTS.E [R221+0xec00], [R90.64], P4 ;  /* 0x0ec000005add7fae */ /* 0x0003e2000a121844 */
[----:B------:R-:W-:-:S02]  /*1bf0*/  ISETP.GE.U32.AND P4, PT, R9, 0x7fffffda, PT ;  /* 0x7fffffda0900780c */ /* 0x000fc40003f86070 */
[----:B------:R-:W-:Y:S01]  /*1c00*/  IMAD.HI.U32 R144, R93, R13, R92 ;  /* 0x0000000d5d907227 */ /* 0x000fe200078e005c */
[----:B------:R-:W-:-:S03]  /*1c10*/  SHF.R.U32.HI R9, RZ, 0x1, R0 ;  /* 0x00000001ff097819 */ /* 0x000fc60000011600 */
[----:B------:R-:W-:-:S04]  /*1c20*/  IMAD.WIDE R92, R212, 0x4, R194 ;  /* 0x00000004d45c7825 */ /* 0x000fc800078e02c2 */
[----:B------:R-:W-:Y:S01]  /*1c30*/  IMAD.SHL.U32 R23, R5, 0x80, RZ ;  /* 0x0000008005177824 */ /* 0x000fe200078e00ff */
[----:B------:R1:W-:Y:S01]  /*1c40*/  LDGSTS.E [R220+0x1000], [R92.64], !P6 ;  /* 0x010000005cdc7fae */ /* 0x0003e2000f121844 */
[C---:B------:R-:W-:Y:S01]  /*1c50*/  IMAD.WIDE R96, R209.reuse, 0x4, R194 ;  /* 0x00000004d1607825 */ /* 0x040fe200078e02c2 */
[----:B------:R-:W-:Y:S02]  /*1c60*/  SHF.R.U32.HI R5, RZ, 0x5, R0 ;  /* 0x00000005ff057819 */ /* 0x000fe40000011600 */
[----:B------:R1:W-:Y:S01]  /*1c70*/  LDGSTS.E [R220+0x1400], [R94.64], !P6 ;  /* 0x014000005edc7fae */ /* 0x0003e2000f121844 */
[----:B------:R-:W-:Y:S01]  /*1c80*/  IMAD.WIDE R98, R209, 0x4, R30 ;  /* 0x00000004d1627825 */ /* 0x000fe200078e021e */
[----:B------:R-:W-:Y:S02]  /*1c90*/  LOP3.LUT R156, R23, R156, RZ, 0xfc, !PT ;  /* 0x0000009c179c7212 */ /* 0x000fe400078efcff */
[----:B------:R1:W-:Y:S01]  /*1ca0*/  LDGSTS.E [R220+0x3000], [R96.64], !P4 ;  /* 0x0300000060dc7fae */ /* 0x0003e2000e121844 */
[----:B------:R-:W-:Y:S01]  /*1cb0*/  IMAD.WIDE R100, R19, 0x4, R194 ;  /* 0x0000000413647825 */ /* 0x000fe200078e02c2 */
[----:B------:R-:W-:-:S02]  /*1cc0*/  IABS R29, R156 ;  /* 0x0000009c001d7213 */ /* 0x000fc40000000000 */
[----:B------:R1:W-:Y:S01]  /*1cd0*/  LDGSTS.E [R220+0x3400], [R98.64], !P4 ;  /* 0x0340000062dc7fae */ /* 0x0003e2000e121844 */
[----:B------:R-:W-:Y:S01]  /*1ce0*/  IMAD.WIDE R102, R19, 0x4, R30 ;  /* 0x0000000413667825 */ /* 0x000fe200078e021e */
[----:B------:R-:W-:Y:S02]  /*1cf0*/  LOP3.LUT P4, RZ, R5, 0x1, RZ, 0xc0, !PT ;  /* 0x0000000105ff7812 */ /* 0x000fe4000788c0ff */
[----:B------:R1:W-:Y:S01]  /*1d00*/  STL [R1+0x258], R23 ;  /* 0x0002581701007387 */ /* 0x0003e20000100800 */
[--C-:B------:R-:W-:Y:S01]  /*1d10*/  SHF.R.U32.HI R5, RZ, 0xd, R0.reuse ;  /* 0x0000000dff057819 */ /* 0x100fe20000011600 */
[----:B--2---:R-:W-:Y:S01]  /*1d20*/  IMAD R27, R205, 0x12, RZ ;  /* 0x00000012cd1b7824 */ /* 0x004fe200078e02ff */
[----:B------:R-:W-:Y:S01]  /*1d30*/  LOP3.LUT R125, R156, 0x8, RZ, 0xfc, !PT ;  /* 0x000000089c7d7812 */ /* 0x000fe200078efcff */
[----:B------:R2:W-:Y:S01]  /*1d40*/  LDGSTS.E [R220+0x5000], [R100.64], !P5 ;  /* 0x0500000064dc7fae */ /* 0x0005e2000e921844 */
[----:B------:R-:W-:Y:S01]  /*1d50*/  LOP3.LUT P6, RZ, R9, 0x1, RZ, 0xc0, !PT ;  /* 0x0000000109ff7812 */ /* 0x000fe200078cc0ff */
[----:B------:R-:W-:Y:S01]  /*1d60*/  IMAD R13, R205, 0x16, RZ ;  /* 0x00000016cd0d7824 */ /* 0x000fe200078e02ff */
[----:B------:R-:W-:Y:S01]  /*1d70*/  SHF.R.U32.HI R9, RZ, 0x9, R0 ;  /* 0x00000009ff097819 */ /* 0x000fe20000011600 */
[----:B------:R2:W-:Y:S01]  /*1d80*/  LDGSTS.E [R220+0x5400], [R102.64], !P5 ;  /* 0x0540000066dc7fae */ /* 0x0005e2000e921844 */
[----:B------:R-:W-:Y:S01]  /*1d90*/  LOP3.LUT P5, RZ, R5, 0x1, RZ, 0xc0, !PT ;  /* 0x0000000105ff7812 */ /* 0x000fe200078ac0ff */
[----:B-1----:R-:W-:Y:S01]  /*1da0*/  IMAD R23, R205, 0xe, RZ ;  /* 0x0000000ecd177824 */ /* 0x002fe200078e02ff */
[----:B------:R-:W-:Y:S01]  /*1db0*/  IABS R117, R125 ;  /* 0x0000007d00757213 */ /* 0x000fe20000000000 */
[----:B------:R-:W-:Y:S01]  /*1dc0*/  IMAD.HI.U32 R5, R144, R29, RZ ;  /* 0x0000001d90057227 */ /* 0x000fe200078e00ff */
[----:B------:R-:W-:-:S02]  /*1dd0*/  LOP3.LUT R160, R156, 0x10, RZ, 0xfc, !PT ;  /* 0x000000109ca07812 */ /* 0x000fc400078efcff */
[C---:B------:R-:W-:Y:S01]  /*1de0*/  LOP3.LUT R168, R156.reuse, 0x18, RZ, 0xfc, !PT ;  /* 0x000000189ca87812 */ /* 0x040fe200078efcff */
[C---:B------:R-:W-:Y:S01]  /*1df0*/  IMAD.WIDE R104, R23.reuse, 0x4, R194 ;  /* 0x0000000417687825 */ /* 0x040fe200078e02c2 */
[----:B------:R-:W-:Y:S02]  /*1e00*/  IABS R159, R160 ;  /* 0x000000a0009f7213 */ /* 0x000fe40000000000 */
[----:B------:R-:W-:Y:S01]  /*1e10*/  IABS R161, R168 ;  /* 0x000000a800a17213 */ /* 0x000fe20000000000 */
[----:B------:R-:W-:Y:S01]  /*1e20*/  IMAD.WIDE R106, R23, 0x4, R30 ;  /* 0x00000004176a7825 */ /* 0x000fe200078e021e */
[----:B------:R1:W-:Y:S01]  /*1e30*/  LDGSTS.E [R220+0x7000], [R104.64], !P3 ;  /* 0x0700000068dc7fae */ /* 0x0003e2000d921844 */
[----:B------:R-:W-:Y:S02]  /*1e40*/  LOP3.LUT R170, R156, 0x20, RZ, 0xfc, !PT ;  /* 0x000000209caa7812 */ /* 0x000fe400078efcff */
[----:B------:R-:W-:Y:S01]  /*1e50*/  IMAD.MOV R5, RZ, RZ, -R5 ;  /* 0x000000ffff057224 */ /* 0x000fe200078e0a05 */
[----:B------:R1:W-:Y:S01]  /*1e60*/  LDGSTS.E [R220+0x7400], [R106.64], !P3 ;  /* 0x074000006adc7fae */ /* 0x0003e2000d921844 */
[----:B------:R-:W-:Y:S01]  /*1e70*/  LOP3.LUT P3, RZ, R9, 0x1, RZ, 0xc0, !PT ;  /* 0x0000000109ff7812 */ /* 0x000fe2000786c0ff */
[----:B------:R-:W-:Y:S01]  /*1e80*/  IMAD.WIDE R108, R27, 0x4, R194 ;  /* 0x000000041b6c7825 */ /* 0x000fe200078e02c2 */
[----:B------:R-:W-:-:S02]  /*1e90*/  IABS R163, R170 ;  /* 0x000000aa00a37213 */ /* 0x000fc40000000000 */
[----:B------:R-:W-:Y:S01]  /*1ea0*/  LOP3.LUT R171, R156, 0x28, RZ, 0xfc, !PT ;  /* 0x000000289cab7812 */ /* 0x000fe200078efcff */
[----:B------:R-:W-:Y:S01]  /*1eb0*/  IMAD R29, R4, R5, R29 ;  /* 0x00000005041d7224 */ /* 0x000fe200078e021d */
[----:B------:R1:W-:Y:S01]  /*1ec0*/  LDGSTS.E [R220+0x9000], [R108.64], P5 ;  /* 0x090000006cdc7fae */ /* 0x0003e2000a921844 */
[----:B------:R-:W-:Y:S01]  /*1ed0*/  IMAD.HI.U32 R5, R144, R117, RZ ;  /* 0x0000007590057227 */ /* 0x000fe200078e00ff */
[C---:B------:R-:W-:Y:S02]  /*1ee0*/  LOP3.LUT R172, R156.reuse, 0x30, RZ, 0xfc, !PT ;  /* 0x000000309cac7812 */ /* 0x040fe400078efcff */
[C---:B------:R-:W-:Y:S01]  /*1ef0*/  LOP3.LUT R173, R156.reuse, 0x38, RZ, 0xfc, !PT ;  /* 0x000000389cad7812 */ /* 0x040fe200078efcff */
[----:B------:R-:W-:Y:S01]  /*1f00*/  IMAD.WIDE R110, R27, 0x4, R30 ;  /* 0x000000041b6e7825 */ /* 0x000fe200078e021e */
[----:B------:R-:W-:Y:S02]  /*1f10*/  LOP3.LUT R28, R156, 0x48, RZ, 0xfc, !PT ;  /* 0x000000489c1c7812 */ /* 0x000fe400078efcff */
[----:B------:R-:W-:Y:S01]  /*1f20*/  IABS R169, R173 ;  /* 0x000000ad00a97213 */ /* 0x000fe20000000000 */
[----:B------:R-:W-:Y:S01]  /*1f30*/  IMAD.MOV R5, RZ, RZ, -R5 ;  /* 0x000000ffff057224 */ /* 0x000fe200078e0a05 */
[----:B------:R1:W-:Y:S01]  /*1f40*/  LDGSTS.E [R220+0x9400], [R110.64], P5 ;  /* 0x094000006edc7fae */ /* 0x0003e2000a921844 */
[----:B------:R-:W-:Y:S01]  /*1f50*/  IMAD.WIDE R112, R13, 0x4, R194 ;  /* 0x000000040d707825 */ /* 0x000fe200078e02c2 */
[----:B------:R-:W-:-:S02]  /*1f60*/  ISETP.GT.U32.AND P5, PT, R4, R29, PT ;  /* 0x0000001d0400720c */ /* 0x000fc40003fa4070 */
[----:B------:R-:W-:Y:S01]  /*1f70*/  IABS R131, R28 ;  /* 0x0000001c00837213 */ /* 0x000fe20000000000 */
[----:B------:R-:W-:Y:S01]  /*1f80*/  IMAD.WIDE R114, R13, 0x4, R30 ;  /* 0x000000040d727825 */ /* 0x000fe200078e021e */
[----:B------:R1:W-:Y:S01]  /*1f90*/  LDGSTS.E [R220+0xb000], [R112.64], P3 ;  /* 0x0b00000070dc7fae */ /* 0x0003e20009921844 */
[----:B------:R-:W-:Y:S02]  /*1fa0*/  LOP3.LUT R165, R156, 0x68, RZ, 0xfc, !PT ;  /* 0x000000689ca57812 */ /* 0x000fe400078efcff */
[----:B------:R-:W-:Y:S01]  /*1fb0*/  IMAD R128, R4, R5, R117 ;  /* 0x0000000504807224 */ /* 0x000fe200078e0275 */
[----:B------:R1:W-:Y:S01]  /*1fc0*/  LDGSTS.E [R220+0xb400], [R114.64], P3 ;  /* 0x0b40000072dc7fae */ /* 0x0003e20009921844 */
[----:B------:R-:W-:Y:S01]  /*1fd0*/  IMAD R9, R205, 0x1a, RZ ;  /* 0x0000001acd097824 */ /* 0x000fe200078e02ff */
[----:B------:R-:W-:Y:S01]  /*1fe0*/  IADD3 R5, R2, -0x4, RZ ;  /* 0xfffffffc02057810 */ /* 0x000fe20007ffe0ff */
[----:B------:R-:W-:Y:S01]  /*1ff0*/  IMAD.HI.U32 R120, R144, R159, RZ ;  /* 0x0000009f90787227 */ /* 0x000fe200078e00ff */
[----:B------:R-:W-:-:S02]  /*2000*/  ISETP.GT.U32.AND P3, PT, R4, R128, PT ;  /* 0x000000800400720c */ /* 0x000fc40003f64070 */
[----:B------:R-:W-:Y:S01]  /*2010*/  IADD3 R2, R2, -0x40, RZ ;  /* 0xffffffc002027810 */ /* 0x000fe20007ffe0ff */
[----:B------:R-:W-:Y:S02]  /*2020*/  @!P5 IMAD.IADD R29, R29, 0x1, -R4 ;  /* 0x000000011d1dd824 */ /* 0x000fe400078e0a04 */
[----:B------:R-:W-:-:S03]  /*2030*/  IMAD.WIDE R116, R9, 0x4, R194 ;  /* 0x0000000409747825 */ /* 0x000fc600078e02c2 */
[----:B------:R-:W-:Y:S01]  /*2040*/  ISETP.GT.U32.AND P5, PT, R4, R29, PT ;  /* 0x0000001d0400720c */ /* 0x000fe20003fa4070 */
[----:B------:R-:W-:Y:S01]  /*2050*/  IMAD.MOV R124, RZ, RZ, -R120 ;  /* 0x000000ffff7c7224 */ /* 0x000fe200078e0a78 */
[----:B------:R1:W-:Y:S01]  /*2060*/  LDGSTS.E [R220+0xd000], [R116.64], P4 ;  /* 0x0d00000074dc7fae */ /* 0x0003e2000a121844 */
[----:B------:R-:W-:-:S04]  /*2070*/  IMAD.WIDE R118, R9, 0x4, R30 ;  /* 0x0000000409767825 */ /* 0x000fc800078e021e */
[--C-:B------:R-:W-:Y:S01]  /*2080*/  @!P3 IMAD.IADD R128, R128, 0x1, -R4.reuse ;  /* 0x000000018080b824 */ /* 0x100fe200078e0a04 */
[----:B------:R1:W-:Y:S01]  /*2090*/  LDGSTS.E [R220+0xd400], [R118.64], P4 ;  /* 0x0d40000076dc7fae */ /* 0x0003e2000a121844 */
[C---:B------:R-:W-:Y:S01]  /*20a0*/  IMAD R159, R4.reuse, R124, R159 ;  /* 0x0000007c049f7224 */ /* 0x040fe200078e029f */
[----:B------:R-:W-:Y:S01]  /*20b0*/  ISETP.GE.U32.AND P4, PT, R5, 0x7fffffdd, PT ;  /* 0x7fffffdd0500780c */ /* 0x000fe20003f86070 */
[----:B------:R-:W-:Y:S01]  /*20c0*/  IMAD R5, R205, 0x1e, RZ ;  /* 0x0000001ecd057824 */ /* 0x000fe200078e02ff */
[C---:B------:R-:W-:Y:S01]  /*20d0*/  ISETP.GT.U32.AND P3, PT, R4.reuse, R128, PT ;  /* 0x000000800400720c */ /* 0x040fe20003f64070 */
[----:B------:R-:W-:Y:S01]  /*20e0*/  @!P5 IMAD.IADD R29, R29, 0x1, -R4 ;  /* 0x000000011d1dd824 */ /* 0x000fe200078e0a04 */
[----:B------:R-:W-:Y:S01]  /*20f0*/  ISETP.GT.U32.AND P5, PT, R4, R159, PT ;  /* 0x0000009f0400720c */ /* 0x000fe20003fa4070 */
[----:B------:R-:W-:-:S04]  /*2100*/  IMAD.WIDE R120, R5, 0x4, R194 ;  /* 0x0000000405787825 */ /* 0x000fc800078e02c2 */
[----:B------:R-:W-:Y:S01]  /*2110*/  IMAD.WIDE R122, R5, 0x4, R30 ;  /* 0x00000004057a7825 */ /* 0x000fe200078e021e */
[----:B------:R1:W-:Y:S03]  /*2120*/  LDGSTS.E [R220+0xf000], [R120.64], P6 ;  /* 0x0f00000078dc7fae */ /* 0x0003e6000b121844 */
[----:B------:R-:W-:Y:S01]  /*2130*/  IMAD.HI.U32 R136, R144, R161, RZ ;  /* 0x000000a190887227 */ /* 0x000fe200078e00ff */
[----:B------:R1:W-:Y:S01]  /*2140*/  LDGSTS.E [R220+0xf400], [R122.64], P6 ;  /* 0x0f4000007adc7fae */ /* 0x0003e2000b121844 */
[----:B------:R-:W-:Y:S02]  /*2150*/  ISETP.GE.AND P6, PT, R125, RZ, PT ;  /* 0x000000ff7d00720c */ /* 0x000fe40003fc6270 */
[----:B------:R-:W-:Y:S01]  /*2160*/  @!P3 IMAD.IADD R128, R128, 0x1, -R4 ;  /* 0x000000018080b824 */ /* 0x000fe200078e0a04 */
[----:B------:R-:W-:Y:S01]  /*2170*/  ISETP.GE.AND P3, PT, R156, RZ, PT ;  /* 0x000000ff9c00720c */ /* 0x000fe20003f66270 */
[----:B------:R-:W-:-:S02]  /*2180*/  IMAD.MOV R136, RZ, RZ, -R136 ;  /* 0x000000ffff887224 */ /* 0x000fc400078e0a88 */
[----:B------:R-:W-:-:S04]  /*2190*/  IMAD.WIDE R124, R211, 0x4, R194 ;  /* 0x00000004d37c7825 */ /* 0x000fc800078e02c2 */
[----:B------:R-:W-:Y:S01]  /*21a0*/  IMAD.WIDE R126, R211, 0x4, R30 ;  /* 0x00000004d37e7825 */ /* 0x000fe200078e021e */
[----:B------:R1:W-:Y:S03]  /*21b0*/  LDGSTS.E [R218+0x1800], [R124.64], !P4 ;  /* 0x018000007cda7fae */ /* 0x0003e6000e121844 */
[----:B------:R-:W-:Y:S01]  /*21c0*/  IMAD R161, R4, R136, R161 ;  /* 0x0000008804a17224 */ /* 0x000fe200078e02a1 */
[----:B------:R1:W-:Y:S01]  /*21d0*/  LDGSTS.E [R218+0x1c00], [R126.64], !P4 ;  /* 0x01c000007eda7fae */ /* 0x0003e2000e121844 */
[----:B------:R-:W-:Y:S01]  /*21e0*/  @!P5 IMAD.IADD R159, R159, 0x1, -R4 ;  /* 0x000000019f9fd824 */ /* 0x000fe200078e0a04 */
[----:B------:R-:W-:Y:S01]  /*21f0*/  ISETP.GE.U32.AND P5, PT, R158, 0x7fffffd9, PT ;  /* 0x7fffffd99e00780c */ /* 0x000fe20003fa6070 */
[----:B------:R-:W-:Y:S01]  /*2200*/  @!P3 IMAD.MOV R29, RZ, RZ, -R29 ;  /* 0x000000ffff1db224 */ /* 0x000fe200078e0a1d */
[----:B------:R-:W-:Y:S01]  /*2210*/  ISETP.GT.U32.AND P3, PT, R4, R161, PT ;  /* 0x000000a10400720c */ /* 0x000fe20003f64070 */
[----:B------:R-:W-:Y:S01]  /*2220*/  IMAD.HI.U32 R136, R144, R163, RZ ;  /* 0x000000a390887227 */ /* 0x000fe200078e00ff */
[----:B------:R-:W-:-:S02]  /*2230*/  ISETP.GT.U32.AND P4, PT, R4, R159, PT ;  /* 0x0000009f0400720c */ /* 0x000fc40003f84070 */
[----:B------:R-:W-:Y:S01]  /*2240*/  IABS R158, R171 ;  /* 0x000000ab009e7213 */ /* 0x000fe20000000000 */
[----:B------:R-:W-:Y:S02]  /*2250*/  IMAD.MOV R136, RZ, RZ, -R136 ;  /* 0x000000ffff887224 */ /* 0x000fe400078e0a88 */
[----:B------:R-:W-:Y:S01]  /*2260*/  @!P6 IMAD.MOV R128, RZ, RZ, -R128 ;  /* 0x000000ffff80e224 */ /* 0x000fe200078e0a80 */
[----:B------:R-:W-:Y:S01]  /*2270*/  ISETP.GE.AND P6, PT, R175, R134, PT ;  /* 0x00000086af00720c */ /* 0x000fe20003fc6270 */
[----:B------:R-:W-:Y:S02]  /*2280*/  IMAD R163, R4, R136, R163 ;  /* 0x0000008804a37224 */ /* 0x000fe400078e02a3 */
[----:B------:R-:W-:-:S04]  /*2290*/  IMAD.WIDE R134, R16, 0x4, R194 ;  /* 0x0000000410867825 */ /* 0x000fc800078e02c2 */
[----:B------:R-:W-:Y:S01]  /*22a0*/  IMAD.WIDE R136, R16, 0x4, R30 ;  /* 0x0000000410887825 */ /* 0x000fe200078e021e */
[----:B------:R1:W-:Y:S03]  /*22b0*/  LDGSTS.E [R218+0x3800], [R134.64], !P5 ;  /* 0x0380000086da7fae */ /* 0x0003e6000e921844 */
[--C-:B------:R-:W-:Y:S01]  /*22c0*/  @!P3 IMAD.IADD R161, R161, 0x1, -R4.reuse ;  /* 0x00000001a1a1b824 */ /* 0x100fe200078e0a04 */
[----:B------:R1:W-:Y:S01]  /*22d0*/  LDGSTS.E [R218+0x3c00], [R136.64], !P5 ;  /* 0x03c0000088da7fae */ /* 0x0003e2000e921844 */
[----:B------:R-:W-:Y:S01]  /*22e0*/  @!P4 IMAD.IADD R159, R159, 0x1, -R4 ;  /* 0x000000019f9fc824 */ /* 0x000fe200078e0a04 */
[----:B------:R-:W-:Y:S01]  /*22f0*/  ISETP.GE.AND P4, PT, R160, RZ, PT ;  /* 0x000000ffa000720c */ /* 0x000fe20003f86270 */
[----:B------:R-:W-:Y:S01]  /*2300*/  IMAD.MOV.U32 R139, RZ, RZ, R158 ;  /* 0x000000ffff8b7224 */ /* 0x000fe200078e009e */
[----:B------:R-:W-:Y:S01]  /*2310*/  ISETP.GT.U32.AND P5, PT, R4, R161, PT ;  /* 0x000000a10400720c */ /* 0x000fe20003fa4070 */
[----:B------:R-:W-:Y:S01]  /*2320*/  IMAD.MOV.U32 R130, RZ, RZ, R159 ;  /* 0x000000ffff827224 */ /* 0x000fe200078e009f */
[----:B------:R-:W-:Y:S01]  /*2330*/  ISETP.GE.U32.AND P3, PT, R2, 0x7fffffa1, PT ;  /* 0x7fffffa10200780c */ /* 0x000fe20003f66070 */
[----:B------:R-:W-:-:S03]  /*2340*/  IMAD.HI.U32 R20, R144, R139, RZ ;  /* 0x0000008b90147227 */ /* 0x000fc600078e00ff */
[----:B------:R-:W-:Y:S01]  /*2350*/  SEL R141, RZ, 0x1, P3 ;  /* 0x00000001ff8d7807 */ /* 0x000fe20001800000 */
[----:B------:R-:W-:Y:S02]  /*2360*/  IMAD.MOV R20, RZ, RZ, -R20 ;  /* 0x000000ffff147224 */ /* 0x000fe400078e0a14 */
[----:B------:R-:W-:Y:S02]  /*2370*/  IMAD.IADD R160, R155, 0x1, R140 ;  /* 0x000000019ba07824 */ /* 0x000fe400078e028c */
[----:B------:R-:W-:Y:S01]  /*2380*/  @!P4 IMAD.MOV R130, RZ, RZ, -R130 ;  /* 0x000000ffff82c224 */ /* 0x000fe200078e0a82 */
[----:B------:R-:W-:Y:S01]  /*2390*/  ISETP.GT.U32.AND P4, PT, R4, R163, PT ;  /* 0x000000a30400720c */ /* 0x000fe20003f84070 */
[----:B------:R-:W-:Y:S01]  /*23a0*/  @!P5 IMAD.IADD R161, R161, 0x1, -R4 ;  /* 0x00000001a1a1d824 */ /* 0x000fe200078e0a04 */
[----:B------:R-:W-:Y:S01]  /*23b0*/  ISETP.GE.AND P5, PT, R168, RZ, PT ;  /* 0x000000ffa800720c */ /* 0x000fe20003fa6270 */
[----:B------:R-:W-:Y:S01]  /*23c0*/  IMAD.IADD R162, R141, 0x1, R154 ;  /* 0x000000018da27824 */ /* 0x000fe200078e029a */
[----:B------:R-:W-:Y:S01]  /*23d0*/  IABS R141, R172 ;  /* 0x000000ac008d7213 */ /* 0x000fe20000000000 */
[----:B------:R-:W-:Y:S01]  /*23e0*/  IMAD R155, R4, R20, R139 ;  /* 0x00000014049b7224 */ /* 0x000fe200078e028b */
[----:B------:R-:W-:Y:S01]  /*23f0*/  LOP3.LUT R168, R156, 0x40, RZ, 0xfc, !PT ;  /* 0x000000409ca87812 */ /* 0x000fe200078efcff */
[----:B------:R-:W-:Y:S01]  /*2400*/  IMAD.MOV.U32 R132, RZ, RZ, R161 ;  /* 0x000000ffff847224 */ /* 0x000fe200078e00a1 */
[----:B------:R-:W-:Y:S01]  /*2410*/  LOP3.LUT R162, R162, 0x3, RZ, 0xc0, !PT ;  /* 0x00000003a2a27812 */ /* 0x000fe200078ec0ff */
[----:B------:R-:W-:Y:S01]  /*2420*/  IMAD.HI.U32 R20, R144, R141, RZ ;  /* 0x0000008d90147227 */ /* 0x000fe200078e00ff */
[----:B------:R-:W-:-:S02]  /*2430*/  IABS R161, R168 ;  /* 0x000000a800a17213 */ /* 0x000fc40000000000 */
[----:B------:R-:W-:Y:S01]  /*2440*/  LOP3.LUT R160, R160, 0x3, RZ, 0xc0, !PT ;  /* 0x00000003a0a07812 */ /* 0x000fe200078ec0ff */
[----:B------:R-:W-:Y:S01]  /*2450*/  @!P4 IMAD.IADD R163, R163, 0x1, -R4 ;  /* 0x00000001a3a3c824 */ /* 0x000fe200078e0a04 */
[----:B------:R-:W-:Y:S01]  /*2460*/  IADD3 R150, R162, R149, R150 ;  /* 0x00000095a2967210 */ /* 0x000fe20007ffe096 */
[----:B------:R-:W-:Y:S01]  /*2470*/  @!P5 IMAD.MOV R132, RZ, RZ, -R132 ;  /* 0x000000ffff84d224 */ /* 0x000fe200078e0a84 */
[----:B------:R-:W-:Y:S01]  /*2480*/  ISETP.GT.U32.AND P5, PT, R4, R155, PT ;  /* 0x0000009b0400720c */ /* 0x000fe20003fa4070 */
[----:B------:R-:W-:Y:S01]  /*2490*/  IMAD.HI.U32 R139, R144, R169, RZ ;  /* 0x000000a9908b7227 */ /* 0x000fe200078e00ff */
[----:B------:R-:W-:Y:S02]  /*24a0*/  ISETP.GT.U32.AND P4, PT, R4, R163, PT ;  /* 0x000000a30400720c */ /* 0x000fe40003f84070 */
[----:B------:R-:W-:Y:S01]  /*24b0*/  IADD3 R160, R160, R148, R151 ;  /* 0x00000094a0a07210 */ /* 0x000fe20007ffe097 */
[----:B------:R-:W-:Y:S01]  /*24c0*/  IMAD.IADD R158, R138, 0x1, R153 ;  /* 0x000000018a9e7824 */ /* 0x000fe200078e0299 */
[----:B------:R-:W-:Y:S01]  /*24d0*/  LOP3.LUT R162, R156, 0x60, RZ, 0xfc, !PT ;  /* 0x000000609ca27812 */ /* 0x000fe200078efcff */
[----:B------:R-:W-:-:S02]  /*24e0*/  IMAD.MOV R153, RZ, RZ, -R20 ;  /* 0x000000ffff997224 */ /* 0x000fc400078e0a14 */
[----:B------:R-:W-:Y:S01]  /*24f0*/  IMAD.MOV R139, RZ, RZ, -R139 ;  /* 0x000000ffff8b7224 */ /* 0x000fe200078e0a8b */
[----:B------:R-:W-:Y:S01]  /*2500*/  LOP3.LUT R158, R158, 0x3, RZ, 0xc0, !PT ;  /* 0x000000039e9e7812 */ /* 0x000fe200078ec0ff */
[----:B------:R-:W-:Y:S02]  /*2510*/  IMAD R20, R205, 0xb, RZ ;  /* 0x0000000bcd147824 */ /* 0x000fe400078e02ff */
[----:B------:R-:W-:Y:S01]  /*2520*/  IMAD.IADD R159, R152, 0x1, R157 ;  /* 0x00000001989f7824 */ /* 0x000fe200078e029d */
[----:B------:R-:W-:Y:S01]  /*2530*/  IADD3 R158, R158, R146, R147 ;  /* 0x000000929e9e7210 */ /* 0x000fe20007ffe093 */
[C---:B------:R-:W-:Y:S02]  /*2540*/  IMAD R157, R4.reuse, R139, R169 ;  /* 0x0000008b049d7224 */ /* 0x040fe400078e02a9 */
[----:B------:R-:W-:Y:S01]  /*2550*/  IMAD R153, R4, R153, R141 ;  /* 0x0000009904997224 */ /* 0x000fe200078e028d */
[----:B------:R-:W-:Y:S01]  /*2560*/  LOP3.LUT R159, R159, 0x3, RZ, 0xc0, !PT ;  /* 0x000000039f9f7812 */ /* 0x000fe200078ec0ff */
[----:B------:R-:W-:-:S03]  /*2570*/  IMAD.WIDE R138, R20, 0x4, R194 ;  /* 0x00000004148a7825 */ /* 0x000fc600078e02c2 */
[----:B------:R-:W-:Y:S01]  /*2580*/  IADD3 R148, R159, R145, R142 ;  /* 0x000000919f947210 */ /* 0x000fe20007ffe08e */
[----:B------:R-:W-:Y:S01]  /*2590*/  IMAD.WIDE R140, R20, 0x4, R30 ;  /* 0x00000004148c7825 */ /* 0x000fe200078e021e */
[----:B------:R1:W-:Y:S01]  /*25a0*/  LDGSTS.E [R218+0x5800], [R138.64], !P1 ;  /* 0x058000008ada7fae */ /* 0x0003e2000c921844 */
[----:B------:R-:W-:Y:S02]  /*25b0*/  LOP3.LUT R142, R156, 0x58, RZ, 0xfc, !PT ;  /* 0x000000589c8e7812 */ /* 0x000fe400078efcff */
[--C-:B------:R-:W-:Y:S01]  /*25c0*/  @!P5 IMAD.IADD R155, R155, 0x1, -R4.reuse ;  /* 0x000000019b9bd824 */ /* 0x100fe200078e0a04 */
[----:B------:R1:W-:Y:S01]  /*25d0*/  LDGSTS.E [R218+0x5c00], [R140.64], !P1 ;  /* 0x05c000008cda7fae */ /* 0x0003e2000c921844 */
[----:B------:R-:W-:Y:S01]  /*25e0*/  @!P4 IMAD.IADD R163, R163, 0x1, -R4 ;  /* 0x00000001a3a3c824 */ /* 0x000fe200078e0a04 */
[----:B------:R-:W-:Y:S01]  /*25f0*/  ISETP.GE.AND P4, PT, R170, RZ, PT ;  /* 0x000000ffaa00720c */ /* 0x000fe20003f86270 */
[----:B------:R-:W-:Y:S01]  /*2600*/  IMAD.HI.U32 R152, R144, R161, RZ ;  /* 0x000000a190987227 */ /* 0x000fe200078e00ff */
[----:B------:R-:W-:-:S02]  /*2610*/  ISETP.GT.U32.AND P1, PT, R4, R153, PT ;  /* 0x000000990400720c */ /* 0x000fc40003f24070 */
[----:B------:R-:W-:Y:S01]  /*2620*/  ISETP.GT.U32.AND P5, PT, R4, R155, PT ;  /* 0x0000009b0400720c */ /* 0x000fe20003fa4070 */
[----:B------:R-:W-:Y:S02]  /*2630*/  IMAD.MOV.U32 R154, RZ, RZ, R163 ;  /* 0x000000ffff9a7224 */ /* 0x000fe400078e00a3 */
[----:B------:R-:W-:Y:S02]  /*2640*/  IMAD.MOV R152, RZ, RZ, -R152 ;  /* 0x000000ffff987224 */ /* 0x000fe400078e0a98 */
[----:B------:R-:W-:-:S04]  /*2650*/  IMAD.HI.U32 R12, R144, R131, RZ ;  /* 0x00000083900c7227 */ /* 0x000fc800078e00ff */
[----:B------:R-:W-:Y:S01]  /*2660*/  @!P4 IMAD.MOV R154, RZ, RZ, -R154 ;  /* 0x000000ffff9ac224 */ /* 0x000fe200078e0a9a */
[C---:B------:R-:W-:Y:S01]  /*2670*/  ISETP.GT.U32.AND P4, PT, R4.reuse, R157, PT ;  /* 0x0000009d0400720c */ /* 0x040fe20003f84070 */
[--C-:B------:R-:W-:Y:S02]  /*2680*/  @!P1 IMAD.IADD R153, R153, 0x1, -R4.reuse ;  /* 0x0000000199999824 */ /* 0x100fe400078e0a04 */
[----:B------:R-:W-:Y:S01]  /*2690*/  @!P5 IMAD.IADD R155, R155, 0x1, -R4 ;  /* 0x000000019b9bd824 */ /* 0x000fe200078e0a04 */
[----:B------:R-:W-:Y:S01]  /*26a0*/  ISETP.GE.AND P5, PT, R171, RZ, PT ;  /* 0x000000ffab00720c */ /* 0x000fe20003fa6270 */
[C---:B------:R-:W-:Y:S01]  /*26b0*/  IMAD R143, R4.reuse, R152, R161 ;  /* 0x00000098048f7224 */ /* 0x040fe200078e02a1 */
[----:B------:R-:W-:Y:S01]  /*26c0*/  ISETP.GT.U32.AND P1, PT, R4, R153, PT ;  /* 0x000000990400720c */ /* 0x000fe20003f24070 */
[----:B------:R-:W-:Y:S01]  /*26d0*/  IMAD.MOV.U32 R129, RZ, RZ, R155 ;  /* 0x000000ffff817224 */ /* 0x000fe200078e009b */
[----:B------:R-:W-:Y:S01]  /*26e0*/  LOP3.LUT R152, R156, 0x50, RZ, 0xfc, !PT ;  /* 0x000000509c987812 */ /* 0x000fe200078efcff */
[----:B------:R-:W-:-:S02]  /*26f0*/  IMAD.MOV R12, RZ, RZ, -R12 ;  /* 0x000000ffff0c7224 */ /* 0x000fc400078e0a0c */
[----:B------:R-:W-:Y:S01]  /*2700*/  IMAD R166, R166, 0x10, R167 ;  /* 0x00000010a6a67824 */ /* 0x000fe200078e02a7 */
[----:B------:R-:W-:Y:S01]  /*2710*/  IABS R151, R152 ;  /* 0x0000009800977213 */ /* 0x000fe20000000000 */
[--C-:B------:R-:W-:Y:S02]  /*2720*/  @!P4 IMAD.IADD R157, R157, 0x1, -R4.reuse ;  /* 0x000000019d9dc824 */ /* 0x100fe400078e0a04 */
[C---:B------:R-:W-:Y:S02]  /*2730*/  IMAD R149, R4.reuse, R12, R131 ;  /* 0x0000000c04957224 */ /* 0x040fe400078e0283 */
[----:B------:R-:W-:Y:S01]  /*2740*/  @!P5 IMAD.MOV R129, RZ, RZ, -R129 ;  /* 0x000000ffff81d224 */ /* 0x000fe200078e0a81 */
[C---:B------:R-:W-:Y:S01]  /*2750*/  ISETP.GT.U32.AND P5, PT, R4.reuse, R143, PT ;  /* 0x0000008f0400720c */ /* 0x040fe20003fa4070 */
[----:B------:R-:W-:Y:S01]  /*2760*/  @!P1 IMAD.IADD R153, R153, 0x1, -R4 ;  /* 0x0000000199999824 */ /* 0x000fe200078e0a04 */
[----:B------:R-:W-:Y:S01]  /*2770*/  ISETP.GT.U32.AND P4, PT, R4, R157, PT ;  /* 0x0000009d0400720c */ /* 0x000fe20003f84070 */
[----:B------:R-:W-:Y:S01]  /*2780*/  IMAD.HI.U32 R12, R144, R151, RZ ;  /* 0x00000097900c7227 */ /* 0x000fe200078e00ff */
[----:B------:R-:W-:-:S03]  /*2790*/  ISETP.GE.AND P1, PT, R172, RZ, PT ;  /* 0x000000ffac00720c */ /* 0x000fc60003f26270 */
[----:B------:R-:W-:Y:S01]  /*27a0*/  IMAD.MOV.U32 R131, RZ, RZ, R153 ;  /* 0x000000ffff837224 */ /* 0x000fe200078e0099 */
[----:B------:R-:W-:Y:S01]  /*27b0*/  IABS R153, R162 ;  /* 0x000000a200997213 */ /* 0x000fe20000000000 */
[----:B------:R-:W-:Y:S02]  /*27c0*/  IMAD.MOV R12, RZ, RZ, -R12 ;  /* 0x000000ffff0c7224 */ /* 0x000fe400078e0a0c */
[----:B------:R-:W-:Y:S02]  /*27d0*/  IMAD.SHL.U32 R8, R8, 0x100, RZ ;  /* 0x0000010008087824 */ /* 0x000fe400078e00ff */
[--C-:B------:R-:W-:Y:S02]  /*27e0*/  @!P5 IMAD.IADD R143, R143, 0x1, -R4.reuse ;  /* 0x000000018f8fd824 */ /* 0x100fe400078e0a04 */
[----:B------:R-:W-:Y:S01]  /*27f0*/  @!P4 IMAD.IADD R157, R157, 0x1, -R4 ;  /* 0x000000019d9dc824 */ /* 0x000fe200078e0a04 */
[----:B------:R-:W-:Y:S01]  /*2800*/  ISETP.GE.AND P4, PT, R173, RZ, PT ;  /* 0x000000ffad00720c */ /* 0x000fe20003f86270 */
[----:B------:R-:W-:Y:S01]  /*2810*/  @!P1 IMAD.MOV R131, RZ, RZ, -R131 ;  /* 0x000000ffff839224 */ /* 0x000fe200078e0a83 */
[C---:B------:R-:W-:Y:S01]  /*2820*/  ISETP.GT.U32.AND P1, PT, R4.reuse, R149, PT ;  /* 0x000000950400720c */ /* 0x040fe20003f24070 */
[----:B------:R-:W-:Y:S01]  /*2830*/  IMAD.MOV.U32 R133, RZ, RZ, R157 ;  /* 0x000000ffff857224 */ /* 0x000fe200078e009d */
[C---:B------:R-:W-:Y:S01]  /*2840*/  ISETP.GT.U32.AND P5, PT, R4.reuse, R143, PT ;  /* 0x0000008f0400720c */ /* 0x040fe20003fa4070 */
[----:B------:R-:W-:Y:S01]  /*2850*/  IMAD R145, R4, R12, R151 ;  /* 0x0000000c04917224 */ /* 0x000fe200078e0297 */
[----:B------:R-:W-:Y:S01]  /*2860*/  IABS R151, R142 ;  /* 0x0000008e00977213 */ /* 0x000fe20000000000 */
[----:B------:R-:W-:-:S04]  /*2870*/  IMAD.HI.U32 R24, R144, R153, RZ ;  /* 0x0000009990187227 */ /* 0x000fc800078e00ff */
[----:B------:R-:W-:-:S04]  /*2880*/  IMAD.HI.U32 R12, R144, R151, RZ ;  /* 0x00000097900c7227 */ /* 0x000fc800078e00ff */
[----:B------:R-:W-:Y:S01]  /*2890*/  @!P4 IMAD.MOV R133, RZ, RZ, -R133 ;  /* 0x000000ffff85c224 */ /* 0x000fe200078e0a85 */
[----:B------:R-:W-:Y:S01]  /*28a0*/  ISETP.GE.AND P4, PT, R168, RZ, PT ;  /* 0x000000ffa800720c */ /* 0x000fe20003f86270 */
[--C-:B------:R-:W-:Y:S02]  /*28b0*/  @!P1 IMAD.IADD R149, R149, 0x1, -R4.reuse ;  /* 0x0000000195959824 */ /* 0x100fe400078e0a04 */
[----:B------:R-:W-:Y:S01]  /*28c0*/  @!P5 IMAD.IADD R143, R143, 0x1, -R4 ;  /* 0x000000018f8fd824 */ /* 0x000fe200078e0a04 */
[C---:B------:R-:W-:Y:S01]  /*28d0*/  ISETP.GT.U32.AND P5, PT, R4.reuse, R145, PT ;  /* 0x000000910400720c */ /* 0x040fe20003fa4070 */
[----:B------:R-:W-:Y:S01]  /*28e0*/  IMAD.MOV R147, RZ, RZ, -R12 ;  /* 0x000000ffff937224 */ /* 0x000fe200078e0a0c */
[C---:B------:R-:W-:Y:S01]  /*28f0*/  ISETP.GT.U32.AND P1, PT, R4.reuse, R149, PT ;  /* 0x000000950400720c */ /* 0x040fe20003f24070 */
[----:B------:R-:W-:Y:S01]  /*2900*/  IMAD.MOV.U32 R155, RZ, RZ, R143 ;  /* 0x000000ffff9b7224 */ /* 0x000fe200078e008f */
[----:B------:R-:W-:Y:S01]  /*2910*/  IABS R143, R165 ;  /* 0x000000a5008f7213 */ /* 0x000fe20000000000 */
[----:B------:R-:W-:-:S02]  /*2920*/  IMAD R147, R4, R147, R151 ;  /* 0x0000009304937224 */ /* 0x000fc400078e0297 */
[----:B------:R-:W-:Y:S02]  /*2930*/  IMAD.MOV R24, RZ, RZ, -R24 ;  /* 0x000000ffff187224 */ /* 0x000fe400078e0a18 */
[----:B------:R-:W-:Y:S01]  /*2940*/  @!P4 IMAD.MOV R155, RZ, RZ, -R155 ;  /* 0x000000ffff9bc224 */ /* 0x000fe200078e0a9b */
[----:B------:R-:W-:Y:S01]  /*2950*/  ISETP.GE.AND P4, PT, R28, RZ, PT ;  /* 0x000000ff1c00720c */ /* 0x000fe20003f86270 */
[----:B------:R-:W-:Y:S02]  /*2960*/  IMAD R151, R4, R24, R153 ;  /* 0x0000001804977224 */ /* 0x000fe400078e0299 */
[--C-:B------:R-:W-:Y:S02]  /*2970*/  @!P5 IMAD.IADD R145, R145, 0x1, -R4.reuse ;  /* 0x000000019191d824 */ /* 0x100fe400078e0a04 */
[----:B------:R-:W-:Y:S01]  /*2980*/  @!P1 IMAD.IADD R149, R149, 0x1, -R4 ;  /* 0x0000000195959824 */ /* 0x000fe200078e0a04 */
[----:B------:R-:W-:Y:S01]  /*2990*/  ISETP.GE.AND P1, PT, R152, RZ, PT ;  /* 0x000000ff9800720c */ /* 0x000fe20003f26270 */
[----:B------:R-:W-:Y:S01]  /*29a0*/  IMAD.HI.U32 R12, R144, R143, RZ ;  /* 0x0000008f900c7227 */ /* 0x000fe200078e00ff */
[----:B------:R-:W-:-:S02]  /*29b0*/  ISETP.GT.U32.AND P5, PT, R4, R145, PT ;  /* 0x000000910400720c */ /* 0x000fc40003fa4070 */
[C---:B------:R-:W-:Y:S01]  /*29c0*/  LOP3.LUT R152, R156.reuse, 0x70, RZ, 0xfc, !PT ;  /* 0x000000709c987812 */ /* 0x040fe200078efcff */
[----:B------:R-:W-:Y:S01]  /*29d0*/  IMAD.MOV.U32 R157, RZ, RZ, R149 ;  /* 0x000000ffff9d7224 */ /* 0x000fe200078e0095 */
[----:B------:R-:W-:Y:S01]  /*29e0*/  LOP3.LUT R156, R156, 0x78, RZ, 0xfc, !PT ;  /* 0x000000789c9c7812 */ /* 0x000fe200078efcff */
[----:B------:R-:W-:Y:S01]  /*29f0*/  IMAD.MOV R12, RZ, RZ, -R12 ;  /* 0x000000ffff0c7224 */ /* 0x000fe200078e0a0c */
[----:B------:R-:W-:Y:S01]  /*2a00*/  IABS R149, R152 ;  /* 0x0000009800957213 */ /* 0x000fe20000000000 */
[----:B------:R-:W-:Y:S01]  /*2a10*/  @!P4 IMAD.MOV R157, RZ, RZ, -R157 ;  /* 0x000000ffff9dc224 */ /* 0x000fe200078e0a9d */
[C---:B------:R-:W-:Y:S01]  /*2a20*/  ISETP.GT.U32.AND P4, PT, R4.reuse, R147, PT ;  /* 0x000000930400720c */ /* 0x040fe20003f84070 */
[C---:B------:R-:W-:Y:S01]  /*2a30*/  IMAD R153, R4.reuse, R12, R143 ;  /* 0x0000000c04997224 */ /* 0x040fe200078e028f */
[----:B------:R-:W-:Y:S01]  /*2a40*/  IABS R169, R156 ;  /* 0x0000009c00a97213 */ /* 0x000fe20000000000 */
[----:B------:R-:W-:Y:S02]  /*2a50*/  IMAD R24, R205, 0xf, RZ ;  /* 0x0000000fcd187824 */ /* 0x000fe400078e02ff */
[----:B------:R-:W-:Y:S01]  /*2a60*/  @!P5 IMAD.IADD R145, R145, 0x1, -R4 ;  /* 0x000000019191d824 */ /* 0x000fe200078e0a04 */
[----:B------:R-:W-:Y:S01]  /*2a70*/  ISETP.GT.U32.AND P5, PT, R4, R151, PT ;  /* 0x000000970400720c */ /* 0x000fe20003fa4070 */
[----:B------:R-:W-:-:S04]  /*2a80*/  IMAD.HI.U32 R12, R144, R149, RZ ;  /* 0x00000095900c7227 */ /* 0x000fc800078e00ff */
[----:B------:R-:W-:Y:S02]  /*2a90*/  IMAD.MOV.U32 R159, RZ, RZ, R145 ;  /* 0x000000ffff9f7224 */ /* 0x000fe400078e0091 */
[----:B------:R-:W-:Y:S02]  /*2aa0*/  @!P4 IMAD.IADD R147, R147, 0x1, -R4 ;  /* 0x000000019393c824 */ /* 0x000fe400078e0a04 */
[----:B------:R-:W-:Y:S01]  /*2ab0*/  @!P1 IMAD.MOV R159, RZ, RZ, -R159 ;  /* 0x000000ffff9f9224 */ /* 0x000fe200078e0a9f */
[----:B------:R-:W-:Y:S01]  /*2ac0*/  ISETP.GT.U32.AND P1, PT, R4, R153, PT ;  /* 0x000000990400720c */ /* 0x000fe20003f24070 */
[----:B------:R-:W-:Y:S01]  /*2ad0*/  IMAD.HI.U32 R28, R144, R169, RZ ;  /* 0x000000a9901c7227 */ /* 0x000fe200078e00ff */
[----:B------:R-:W-:-:S03]  /*2ae0*/  ISETP.GT.U32.AND P4, PT, R4, R147, PT ;  /* 0x000000930400720c */ /* 0x000fc60003f84070 */
[----:B------:R-:W-:Y:S01]  /*2af0*/  @!P5 IMAD.IADD R151, R151, 0x1, -R4 ;  /* 0x000000019797d824 */ /* 0x000fe200078e0a04 */
[----:B------:R-:W-:Y:S01]  /*2b00*/  ISETP.GE.AND P5, PT, R142, RZ, PT ;  /* 0x000000ff8e00720c */ /* 0x000fe20003fa6270 */
[----:B------:R-:W-:-:S04]  /*2b10*/  IMAD.WIDE R142, R24, 0x4, R194 ;  /* 0x00000004188e7825 */ /* 0x000fc800078e02c2 */
[----:B------:R-:W-:Y:S01]  /*2b20*/  IMAD.WIDE R144, R24, 0x4, R30 ;  /* 0x0000000418907825 */ /* 0x000fe200078e021e */
[----:B------:R1:W-:Y:S03]  /*2b30*/  LDGSTS.E [R218+0x7800], [R142.64], !P0 ;  /* 0x078000008eda7fae */ /* 0x0003e6000c121844 */
[----:B------:R-:W-:Y:S01]  /*2b40*/  IMAD.MOV R12, RZ, RZ, -R12 ;  /* 0x000000ffff0c7224 */ /* 0x000fe200078e0a0c */
[----:B------:R1:W-:Y:S01]  /*2b50*/  LDGSTS.E [R218+0x7c00], [R144.64], !P0 ;  /* 0x07c0000090da7fae */ /* 0x0003e2000c121844 */
[C---:B------:R-:W-:Y:S01]  /*2b60*/  ISETP.GT.U32.AND P0, PT, R4.reuse, R151, PT ;  /* 0x000000970400720c */ /* 0x040fe20003f04070 */
[----:B------:R-:W-:Y:S02]  /*2b70*/  IMAD.MOV R28, RZ, RZ, -R28 ;  /* 0x000000ffff1c7224 */ /* 0x000fe400078e0a1c */
[--C-:B------:R-:W-:Y:S02]  /*2b80*/  @!P4 IMAD.IADD R147, R147, 0x1, -R4.reuse ;  /* 0x000000019393c824 */ /* 0x100fe400078e0a04 */
[----:B------:R-:W-:Y:S01]  /*2b90*/  IMAD R167, R4, R12, R149 ;  /* 0x0000000c04a77224 */ /* 0x000fe200078e0295 */
[----:B------:R-:W-:Y:S01]  /*2ba0*/  LOP3.LUT R149, R150, 0xf, RZ, 0xc0, !PT ;  /* 0x0000000f96957812 */ /* 0x000fe200078ec0ff */
[----:B------:R-:W-:-:S02]  /*2bb0*/  @!P1 IMAD.IADD R153, R153, 0x1, -R4 ;  /* 0x0000000199999824 */ /* 0x000fc400078e0a04 */
[C---:B------:R-:W-:Y:S01]  /*2bc0*/  IMAD R169, R4.reuse, R28, R169 ;  /* 0x0000001c04a97224 */ /* 0x040fe200078e02a9 */
[C---:B------:R-:W-:Y:S01]  /*2bd0*/  ISETP.GT.U32.AND P4, PT, R4.reuse, R167, PT ;  /* 0x000000a70400720c */ /* 0x040fe20003f84070 */
[----:B------:R-:W-:Y:S01]  /*2be0*/  IMAD.MOV.U32 R161, RZ, RZ, R147 ;  /* 0x000000ffffa17224 */ /* 0x000fe200078e0093 */
[----:B------:R-:W-:Y:S01]  /*2bf0*/  ISETP.GT.U32.AND P1, PT, R4, R153, PT ;  /* 0x000000990400720c */ /* 0x000fe20003f24070 */
[----:B------:R-:W-:Y:S01]  /*2c00*/  @!P0 IMAD.IADD R151, R151, 0x1, -R4 ;  /* 0x0000000197978824 */ /* 0x000fe200078e0a04 */
[----:B------:R-:W-:Y:S01]  /*2c10*/  LOP3.LUT R147, R8, 0xf00, RZ, 0xe2, !PT ;  /* 0x00000f0008937812 */ /* 0x000fe200078ee2ff */
[----:B------:R-:W-:Y:S01]  /*2c20*/  @!P5 IMAD.MOV R161, RZ, RZ, -R161 ;  /* 0x000000ffffa1d224 */ /* 0x000fe200078e0aa1 */
[--C-:B------:R-:W-:Y:S01]  /*2c30*/  SHF.R.U32.HI R8, RZ, 0xc, R0.reuse ;  /* 0x0000000cff087819 */ /* 0x100fe20000011600 */
[----:B------:R-:W-:Y:S01]  /*2c40*/  IMAD R28, R205, 0x13, RZ ;  /* 0x00000013cd1c7824 */ /* 0x000fe200078e02ff */
[----:B------:R-:W-:Y:S01]  /*2c50*/  ISETP.GT.U32.AND P5, PT, R4, R169, PT ;  /* 0x000000a90400720c */ /* 0x000fe20003fa4070 */
[----:B------:R-:W-:Y:S01]  /*2c60*/  IMAD.SHL.U32 R163, R148, 0x100, RZ ;  /* 0x0000010094a37824 */ /* 0x000fe200078e00ff */
[----:B------:R-:W-:Y:S01]  /*2c70*/  LOP3.LUT P0, RZ, R8, 0x1, RZ, 0xc0, !PT ;  /* 0x0000000108ff7812 */ /* 0x000fe2000780c0ff */
[----:B------:R-:W-:Y:S01]  /*2c80*/  IMAD R164, R164, 0x1000, R147 ;  /* 0x00001000a4a47824 */ /* 0x000fe200078e0293 */
[----:B------:R-:W-:Y:S01]  /*2c90*/  SHF.R.U32.HI R8, RZ, 0x8, R0 ;  /* 0x00000008ff087819 */ /* 0x000fe20000011600 */
[--C-:B------:R-:W-:Y:S01]  /*2ca0*/  @!P4 IMAD.IADD R167, R167, 0x1, -R4.reuse ;  /* 0x00000001a7a7c824 */ /* 0x100fe200078e0a04 */
[----:B------:R-:W-:Y:S01]  /*2cb0*/  ISETP.GE.AND P4, PT, R165, RZ, PT ;  /* 0x000000ffa500720c */ /* 0x000fe20003f86270 */
[----:B------:R-:W-:Y:S01]  /*2cc0*/  @!P1 IMAD.IADD R153, R153, 0x1, -R4 ;  /* 0x0000000199999824 */ /* 0x000fe200078e0a04 */
[----:B------:R-:W-:Y:S01]  /*2cd0*/  ISETP.GE.AND P1, PT, R162, RZ, PT ;  /* 0x000000ffa200720c */ /* 0x000fe20003f26270 */
[----:B------:R-:W-:Y:S01]  /*2ce0*/  IMAD R160, R160, 0x10, R149 ;  /* 0x00000010a0a07824 */ /* 0x000fe200078e0295 */
[----:B------:R-:W-:Y:S01]  /*2cf0*/  LOP3.LUT R163, R163, 0xf00, RZ, 0xe2, !PT ;  /* 0x00000f00a3a37812 */ /* 0x000fe200078ee2ff */
[----:B------:R-:W-:Y:S01]  /*2d00*/  IMAD.WIDE R146, R28, 0x4, R194 ;  /* 0x000000041c927825 */ /* 0x000fe200078e02c2 */
[----:B------:R-:W-:-:S02]  /*2d10*/  LOP3.LUT R165, R166, 0xff, RZ, 0xc0, !PT ;  /* 0x000000ffa6a57812 */ /* 0x000fc400078ec0ff */
[----:B------:R-:W-:Y:S01]  /*2d20*/  LOP3.LUT R171, R160, 0xff, RZ, 0xc0, !PT ;  /* 0x000000ffa0ab7812 */ /* 0x000fe200078ec0ff */
[----:B------:R-:W-:Y:S01]  /*2d30*/  IMAD.WIDE R148, R28, 0x4, R30 ;  /* 0x000000041c947825 */ /* 0x000fe200078e021e */
[----:B------:R1:W-:Y:S03]  /*2d40*/  LDGSTS.E [R218+0x9800], [R146.64], P0 ;  /* 0x0980000092da7fae */ /* 0x0003e60008121844 */
[----:B------:R-:W-:Y:S01]  /*2d50*/  @!P5 IMAD.IADD R169, R169, 0x1, -R4 ;  /* 0x00000001a9a9d824 */ /* 0x000fe200078e0a04 */
[----:B------:R-:W-:Y:S01]  /*2d60*/  ISETP.GT.U32.AND P5, PT, R4, R167, PT ;  /* 0x000000a70400720c */ /* 0x000fe20003fa4070 */
[----:B------:R1:W-:Y:S01]  /*2d70*/  LDGSTS.E [R218+0x9c00], [R148.64], P0 ;  /* 0x09c0000094da7fae */ /* 0x0003e20008121844 */
[----:B------:R-:W-:Y:S02]  /*2d80*/  IMAD R158, R158, 0x1000, R163 ;  /* 0x000010009e9e7824 */ /* 0x000fe400078e02a3 */
[----:B------:R-:W-:Y:S01]  /*2d90*/  ISETP.GT.U32.AND P0, PT, R4, R169, PT ;  /* 0x000000a90400720c */ /* 0x000fe20003f04070 */
[----:B------:R-:W-:-:S02]  /*2da0*/  IMAD.MOV.U32 R163, RZ, RZ, R151 ;  /* 0x000000ffffa37224 */ /* 0x000fc400078e0097 */
[----:B------:R-:W-:Y:S02]  /*2db0*/  IMAD.IADD R173, R164, 0x1, R165 ;  /* 0x00000001a4ad7824 */ /* 0x000fe400078e02a5 */
[----:B------:R-:W-:Y:S02]  /*2dc0*/  IMAD.MOV.U32 R165, RZ, RZ, R153 ;  /* 0x000000ffffa57224 */ /* 0x000fe400078e0099 */
[----:B------:R-:W-:Y:S01]  /*2dd0*/  @!P1 IMAD.MOV R163, RZ, RZ, -R163 ;  /* 0x000000ffffa39224 */ /* 0x000fe200078e0aa3 */
[----:B------:R-:W-:Y:S01]  /*2de0*/  ISETP.GT.AND P1, PT, R213, 0x1f, PT ;  /* 0x0000001fd500780c */ /* 0x000fe20003f24270 */
[----:B------:R-:W-:Y:S01]  /*2df0*/  @!P4 IMAD.MOV R165, RZ, RZ, -R165 ;  /* 0x000000ffffa5c224 */ /* 0x000fe200078e0aa5 */
[----:B------:R-:W-:Y:S01]  /*2e00*/  LOP3.LUT P4, RZ, R8, 0x1, RZ, 0xc0, !PT ;  /* 0x0000000108ff7812 */ /* 0x000fe2000788c0ff */
[--C-:B------:R-:W-:Y:S01]  /*2e10*/  @!P5 IMAD.IADD R167, R167, 0x1, -R4.reuse ;  /* 0x00000001a7a7d824 */ /* 0x100fe200078e0a04 */
[----:B------:R-:W-:Y:S01]  /*2e20*/  ISETP.GE.AND P5, PT, R175, c[0x0][0x180], PT ;  /* 0x00006000af007a0c */ /* 0x000fe20003fa6270 */
[----:B------:R-:W-:Y:S01]  /*2e30*/  @!P0 IMAD.IADD R169, R169, 0x1, -R4 ;  /* 0x00000001a9a98824 */ /* 0x000fe200078e0a04 */
[----:B------:R-:W-:Y:S01]  /*2e40*/  SEL R8, RZ, 0x4, !P1 ;  /* 0x00000004ff087807 */ /* 0x000fe20004800000 */
[----:B------:R-:W-:Y:S01]  /*2e50*/  IMAD R12, R205, 0x17, RZ ;  /* 0x00000017cd0c7824 */ /* 0x000fe200078e02ff */
[----:B------:R-:W-:Y:S01]  /*2e60*/  SEL R4, RZ, 0x4, P6 ;  /* 0x00000004ff047807 */ /* 0x000fe20003000000 */
[----:B------:R-:W-:Y:S01]  /*2e70*/  IMAD.IADD R158, R158, 0x1, R171 ;  /* 0x000000019e9e7824 */ /* 0x000fe200078e02ab */
[----:B------:R-:W-:Y:S01]  /*2e80*/  SEL R8, R8, RZ, !P5 ;  /* 0x000000ff08087207 */ /* 0x000fe20006800000 */
[----:B------:R-:W-:Y:S01]  /*2e90*/  IMAD.WIDE R150, R12, 0x4, R194 ;  /* 0x000000040c967825 */ /* 0x000fe200078e02c2 */
[----:B------:R-:W-:-:S02]  /*2ea0*/  ISETP.GE.AND P6, PT, R156, RZ, PT ;  /* 0x000000ff9c00720c */ /* 0x000fc40003fc6270 */
[----:B------:R-:W-:Y:S01]  /*2eb0*/  ISETP.GT.AND P5, PT, R213, 0x3f, PT ;  /* 0x0000003fd500780c */ /* 0x000fe20003fa4270 */
[----:B-----5:R-:W-:Y:S01]  /*2ec0*/  IMAD.WIDE R32, R219, 0x4, R32 ;  /* 0x00000004db207825 */ /* 0x020fe200078e0220 */
[----:B------:R-:W-:Y:S01]  /*2ed0*/  ISETP.GE.AND P0, PT, R152, RZ, PT ;  /* 0x000000ff9800720c */ /* 0x000fe20003f06270 */
[----:B------:R5:W-:Y:S01]  /*2ee0*/  LDGSTS.E [R218+0xb800], [R150.64], P4 ;  /* 0x0b80000096da7fae */ /* 0x000be2000a121844 */
[----:B------:R-:W-:Y:S01]  /*2ef0*/  SEL R4, R4, RZ, P5 ;  /* 0x000000ff04047207 */ /* 0x000fe20002800000 */
[----:B------:R-:W-:Y:S01]  /*2f00*/  IMAD.WIDE R152, R12, 0x4, R30 ;  /* 0x000000040c987825 */ /* 0x000fe200078e021e */
[----:B------:R-:W-:Y:S02]  /*2f10*/  ISETP.NE.U32.AND P5, PT, R8, RZ, PT ;  /* 0x000000ff0800720c */ /* 0x000fe40003fa5070 */
[----:B------:R-:W-:Y:S01]  /*2f20*/  PRMT R208, R158, 0x5410, R173 ;  /* 0x000054109ed07816 */ /* 0x000fe200000000ad */
[----:B------:R-:W-:Y:S01]  /*2f30*/  IMAD R8, R205, 0x1b, RZ ;  /* 0x0000001bcd087824 */ /* 0x000fe200078e02ff */
[----:B------:R1:W-:Y:S01]  /*2f40*/  LDGSTS.E [R218+0xbc00], [R152.64], P4 ;  /* 0x0bc0000098da7fae */ /* 0x0003e2000a121844 */
[----:B------:R-:W-:Y:S01]  /*2f50*/  ISETP.NE.U32.AND P4, PT, R4, RZ, PT ;  /* 0x000000ff0400720c */ /* 0x000fe20003f85070 */
[----:B------:R-:W-:Y:S01]  /*2f60*/  @!P6 IMAD.MOV R169, RZ, RZ, -R169 ;  /* 0x000000ffffa9e224 */ /* 0x000fe200078e0aa9 */
[----:B------:R-:W-:Y:S01]  /*2f70*/  SHF.R.U32.HI R4, RZ, 0x4, R0 ;  /* 0x00000004ff047819 */ /* 0x000fe20000011600 */
[----:B------:R-:W-:Y:S01]  /*2f80*/  IMAD.WIDE R34, R219, 0x4, R34 ;  /* 0x00000004db227825 */ /* 0x000fe200078e0222 */
[----:B------:R-:W-:-:S02]  /*2f90*/  LOP3.LUT R0, RZ, c[0x0][0x17c], RZ, 0x33, !PT ;  /* 0x00005f00ff007a12 */ /* 0x000fc400078e33ff */
[----:B------:R-:W-:Y:S01]  /*2fa0*/  LOP3.LUT P6, RZ, R4, 0x1, RZ, 0xc0, !PT ;  /* 0x0000000104ff7812 */ /* 0x000fe200078cc0ff */
[----:B------:R-:W-:Y:S01]  /*2fb0*/  @!P0 IMAD.MOV R167, RZ, RZ, -R167 ;  /* 0x000000ffffa78224 */ /* 0x000fe200078e0aa7 */
[----:B------:R-:W-:Y:S01]  /*2fc0*/  ISETP.NE.AND P0, PT, RZ, c[0x0][0x17c], PT ;  /* 0x00005f00ff007a0c */ /* 0x000fe20003f05270 */
[----:B------:R-:W-:Y:S01]  /*2fd0*/  IMAD R4, R205, 0x1f, RZ ;  /* 0x0000001fcd047824 */ /* 0x000fe200078e02ff */
[----:B------:R-:W-:Y:S01]  /*2fe0*/  SHF.R.U64 R214, R208, 0x1b, RZ ;  /* 0x0000001bd0d67819 */ /* 0x000fe200000012ff */
[----:B------:R-:W-:Y:S01]  /*2ff0*/  IMAD.WIDE R36, R219, 0x4, R36 ;  /* 0x00000004db247825 */ /* 0x000fe200078e0224 */
[C---:B------:R-:W-:Y:S02]  /*3000*/  SEL R160, R0.reuse, R154, !P0 ;  /* 0x0000009a00a07207 */ /* 0x040fe40004000000 */
[----:B------:R-:W-:Y:S01]  /*3010*/  SEL R196, R0, R155, !P0 ;  /* 0x0000009b00c47207 */ /* 0x000fe20004000000 */
[----:B------:R-:W-:Y:S01]  /*3020*/  IMAD.WIDE R154, R8, 0x4, R194 ;  /* 0x00000004089a7825 */ /* 0x000fe200078e02c2 */
[----:B------:R-:W-:-:S02]  /*3030*/  SEL R197, R0, R157, !P0 ;  /* 0x0000009d00c57207 */ /* 0x000fc40004000000 */
[----:B------:R-:W-:Y:S01]  /*3040*/  SEL R29, R0, R29, !P0 ;  /* 0x0000001d001d7207 */ /* 0x000fe20004000000 */
[----:B------:R-:W-:Y:S01]  /*3050*/  IMAD.WIDE R156, R8, 0x4, R30 ;  /* 0x00000004089c7825 */ /* 0x000fe200078e021e */
[C---:B------:R-:W-:Y:S01]  /*3060*/  SEL R128, R0.reuse, R128, !P0 ;  /* 0x0000008000807207 */ /* 0x040fe20004000000 */
[----:B------:R1:W-:Y:S01]  /*3070*/  LDGSTS.E [R218+0xd800], [R154.64], P6 ;  /* 0x0d8000009ada7fae */ /* 0x0003e2000b121844 */
[----:B------:R-:W-:Y:S01]  /*3080*/  SEL R162, R0, R129, !P0 ;  /* 0x0000008100a27207 */ /* 0x000fe20004000000 */
[----:B------:R-:W-:Y:S01]  /*3090*/  IMAD R129, R160, c[0x0][0x190], RZ ;  /* 0x00006400a0817a24 */ /* 0x000fe200078e02ff */
[C---:B------:R-:W-:Y:S01]  /*30a0*/  SEL R166, R0.reuse, R133, !P0 ;  /* 0x0000008500a67207 */ /* 0x040fe20004000000 */
[----:B------:R1:W-:Y:S01]  /*30b0*/  LDGSTS.E [R218+0xdc00], [R156.64], P6 ;  /* 0x0dc000009cda7fae */ /* 0x0003e2000b121844 */
[----:B------:R-:W-:Y:S01]  /*30c0*/  SEL R130, R0, R130, !P0 ;  /* 0x0000008200827207 */ /* 0x000fe20004000000 */
[----:B------:R-:W-:Y:S01]  /*30d0*/  IMAD R133, R29, c[0x0][0x190], RZ ;  /* 0x000064001d857a24 */ /* 0x000fe200078e02ff */
[----:B------:R-:W-:Y:S01]  /*30e0*/  IADD3 R192, P6, R252, c[0x0][0x168], RZ ;  /* 0x00005a00fcc07a10 */ /* 0x000fe20007fde0ff */
[----:B------:R-:W-:Y:S01]  /*30f0*/  IMAD R29, R166, c[0x0][0x190], RZ ;  /* 0x00006400a61d7a24 */ /* 0x000fe200078e02ff */
[----:B------:R-:W-:Y:S01]  /*3100*/  SEL R158, R0, R132, !P0 ;  /* 0x00000084009e7207 */ /* 0x000fe20004000000 */
[----:B------:R-:W-:Y:S01]  /*3110*/  IMAD R132, R128, c[0x0][0x190], RZ ;  /* 0x0000640080847a24 */ /* 0x000fe200078e02ff */
[----:B------:R-:W-:Y:S01]  /*3120*/  SEL R164, R0, R131, !P0 ;  /* 0x0000008300a47207 */ /* 0x000fe20004000000 */
[----:B------:R-:W-:Y:S01]  /*3130*/  IMAD R128, R162, c[0x0][0x190], RZ ;  /* 0x00006400a2807a24 */ /* 0x000fe200078e02ff */
[----:B------:R-:W-:Y:S01]  /*3140*/  LEA.HI.X.SX32 R215, R204, c[0x0][0x16c], 0x2, P6 ;  /* 0x00005b00ccd77a11 */ /* 0x000fe200030f16ff */
[----:B------:R-:W-:Y:S01]  /*3150*/  IMAD R131, R130, c[0x0][0x190], RZ ;  /* 0x0000640082837a24 */ /* 0x000fe200078e02ff */
[----:B------:R-:W-:Y:S01]  /*3160*/  LEA R162, P6, R133, R192, 0x2 ;  /* 0x000000c085a27211 */ /* 0x000fe200078c10ff */
[----:B------:R-:W-:Y:S01]  /*3170*/  IMAD R130, R158, c[0x0][0x190], RZ ;  /* 0x000064009e827a24 */ /* 0x000fe200078e02ff */
[----:B------:R-:W-:Y:S01]  /*3180*/  SEL R200, R0, R163, !P0 ;  /* 0x000000a300c87207 */ /* 0x000fe20004000000 */
[----:B------:R-:W-:Y:S01]  /*3190*/  IMAD R196, R196, c[0x0][0x190], RZ ;  /* 0x00006400c4c47a24 */ /* 0x000fe200078e02ff */
[----:B------:R-:W-:Y:S01]  /*31a0*/  SEL R198, R0, R159, !P0 ;  /* 0x0000009f00c67207 */ /* 0x000fe20004000000 */
[----:B------:R-:W-:Y:S01]  /*31b0*/  IMAD.WIDE R158, R4, 0x4, R194 ;  /* 0x00000004049e7825 */ /* 0x000fe200078e02c2 */
[----:B------:R-:W-:-:S02]  /*31c0*/  SEL R199, R0, R161, !P0 ;  /* 0x000000a100c77207 */ /* 0x000fc40004000000 */
[----:B------:R-:W-:Y:S01]  /*31d0*/  SEL R201, R0, R165, !P0 ;  /* 0x000000a500c97207 */ /* 0x000fe20004000000 */
[----:B------:R-:W-:Y:S01]  /*31e0*/  IMAD.WIDE R160, R4, 0x4, R30 ;  /* 0x0000000404a07825 */ /* 0x000fe200078e021e */
[C---:B------:R-:W-:Y:S01]  /*31f0*/  SEL R202, R0.reuse, R167, !P0 ;  /* 0x000000a700ca7207 */ /* 0x040fe20004000000 */
[----:B------:R1:W-:Y:S01]  /*3200*/  LDGSTS.E [R218+0xf800], [R158.64], !P2 ;  /* 0x0f8000009eda7fae */ /* 0x0003e2000d121844 */
[----:B------:R-:W-:Y:S01]  /*3210*/  SEL R203, R0, R169, !P0 ;  /* 0x000000a900cb7207 */ /* 0x000fe20004000000 */
[----:B------:R-:W-:Y:S01]  /*3220*/  IMAD R198, R198, c[0x0][0x190], RZ ;  /* 0x00006400c6c67a24 */ /* 0x000fe200078e02ff */
[-C--:B------:R-:W-:Y:S01]  /*3230*/  LEA.HI.X.SX32 R163, R133, R215.reuse, 0x2, P6 ;  /* 0x000000d785a37211 */ /* 0x080fe200030f16ff */
[----:B------:R1:W-:Y:S01]  /*3240*/  LDGSTS.E [R218+0xfc00], [R160.64], !P2 ;  /* 0x0fc00000a0da7fae */ /* 0x0003e2000d121844 */
[----:B------:R-:W-:Y:S01]  /*3250*/  SHF.R.U64 R0, R208, 0x1f, RZ ;  /* 0x0000001fd0007819 */ /* 0x000fe200000012ff */
[----:B------:R-:W-:Y:S01]  /*3260*/  IMAD R200, R200, c[0x0][0x190], RZ ;  /* 0x00006400c8c87a24 */ /* 0x000fe200078e02ff */
[CC--:B------:R-:W-:Y:S01]  /*3270*/  LEA R166, P6, R131.reuse, R192.reuse, 0x2 ;  /* 0x000000c083a67211 */ /* 0x0c0fe200078c10ff */
[----:B------:R-:W-:Y:S01]  /*3280*/  IMAD R202, R202, c[0x0][0x190], RZ ;  /* 0x00006400caca7a24 */ /* 0x000fe200078e02ff */
[----:B------:R-:W-:Y:S01]  /*3290*/  LOP3.LUT P0, RZ, R0, 0x1, RZ, 0xc0, !PT ;  /* 0x0000000100ff7812 */ /* 0x000fe2000780c0ff */
[----:B------:R-:W-:Y:S01]  /*32a0*/  IMAD R0, R164, c[0x0][0x190], RZ ;  /* 0x00006400a4007a24 */ /* 0x000fe200078e02ff */
[-C--:B------:R-:W-:Y:S01]  /*32b0*/  LEA.HI.X.SX32 R167, R131, R215.reuse, 0x2, P6 ;  /* 0x000000d783a77211 */ /* 0x080fe200030f16ff */
[----:B------:R-:W-:Y:S01]  /*32c0*/  IMAD R197, R197, c[0x0][0x190], RZ ;  /* 0x00006400c5c57a24 */ /* 0x000fe200078e02ff */
[-C--:B------:R-:W-:Y:S01]  /*32d0*/  LEA R170, P6, R129, R192.reuse, 0x2 ;  /* 0x000000c081aa7211 */ /* 0x080fe200078c10ff */
[----:B------:R-:W-:Y:S01]  /*32e0*/  IMAD R199, R199, c[0x0][0x190], RZ ;  /* 0x00006400c7c77a24 */ /* 0x000fe200078e02ff */
[-C--:B------:R-:W-:Y:S01]  /*32f0*/  LEA R164, P2, R132, R192.reuse, 0x2 ;  /* 0x000000c084a47211 */ /* 0x080fe200078410ff */
[----:B------:R-:W-:Y:S01]  /*3300*/  IMAD R201, R201, c[0x0][0x190], RZ ;  /* 0x00006400c9c97a24 */ /* 0x000fe200078e02ff */
[-C--:B------:R-:W-:Y:S01]  /*3310*/  LEA.HI.X.SX32 R171, R129, R215.reuse, 0x2, P6 ;  /* 0x000000d781ab7211 */ /* 0x080fe200030f16ff */
[----:B------:R-:W0:Y:S01]  /*3320*/  LDGDEPBAR ;  /* 0x00000000000079af */ /* 0x000e220000000000 */
[----:B------:R-:W-:Y:S01]  /*3330*/  LEA R174, P6, R0, R192, 0x2 ;  /* 0x000000c000ae7211 */ /* 0x000fe200078c10ff */
[----:B------:R-:W-:Y:S01]  /*3340*/  IMAD R203, R203, c[0x0][0x190], RZ ;  /* 0x00006400cbcb7a24 */ /* 0x000fe200078e02ff */
[-C--:B------:R-:W-:Y:S01]  /*3350*/  LEA.HI.X.SX32 R165, R132, R215.reuse, 0x2, P2 ;  /* 0x000000d784a57211 */ /* 0x080fe200010f16ff */
[----:B---3--:R-:W-:Y:S01]  /*3360*/  IMAD.WIDE R194, R219, 0x4, R194 ;  /* 0x00000004dbc27825 */ /* 0x008fe200078e02c2 */
[----:B------:R-:W-:-:S02]  /*3370*/  LEA.HI.X.SX32 R175, R0, R215, 0x2, P6 ;  /* 0x000000d700af7211 */ /* 0x000fc400030f16ff */
[-C--:B------:R-:W-:Y:S01]  /*3380*/  LEA R178, P6, R196, R192.reuse, 0x2 ;  /* 0x000000c0c4b27211 */ /* 0x080fe200078c10ff */
[C---:B----4-:R-:W-:Y:S01]  /*3390*/  IMAD.WIDE R30, R219.reuse, 0x4, R30 ;  /* 0x00000004db1e7825 */ /* 0x050fe200078e021e */
[-C--:B------:R-:W-:Y:S02]  /*33a0*/  LEA R168, P2, R130, R192.reuse, 0x2 ;  /* 0x000000c082a87211 */ /* 0x080fe400078410ff */
[-C--:B------:R-:W-:Y:S01]  /*33b0*/  LEA.HI.X.SX32 R179, R196, R215.reuse, 0x2, P6 ;  /* 0x000000d7c4b37211 */ /* 0x080fe200030f16ff */
[C---:B------:R-:W-:Y:S01]  /*33c0*/  IMAD.WIDE R38, R219.reuse, 0x4, R38 ;  /* 0x00000004db267825 */ /* 0x040fe200078e0226 */
[----:B------:R-:W-:Y:S02]  /*33d0*/  LEA R182, P6, R198, R192, 0x2 ;  /* 0x000000c0c6b67211 */ /* 0x000fe400078c10ff */
[-C--:B------:R-:W-:Y:S01]  /*33e0*/  LEA.HI.X.SX32 R169, R130, R215.reuse, 0x2, P2 ;  /* 0x000000d782a97211 */ /* 0x080fe200010f16ff */
[----:B------:R-:W-:Y:S01]  /*33f0*/  IMAD.WIDE R40, R219, 0x4, R40 ;  /* 0x00000004db287825 */ /* 0x000fe200078e0228 */
[----:B------:R-:W-:-:S02]  /*3400*/  LEA.HI.X.SX32 R183, R198, R215, 0x2, P6 ;  /* 0x000000d7c6b77211 */ /* 0x000fc400030f16ff */
[-C--:B------:R-:W-:Y:S01]  /*3410*/  LEA R186, P6, R200, R192.reuse, 0x2 ;  /* 0x000000c0c8ba7211 */ /* 0x080fe200078c10ff */
[C---:B------:R-:W-:Y:S01]  /*3420*/  IMAD.WIDE R42, R219.reuse, 0x4, R42 ;  /* 0x00000004db2a7825 */ /* 0x040fe200078e022a */
[-C--:B------:R-:W-:Y:S02]  /*3430*/  LEA R172, P2, R128, R192.reuse, 0x2 ;  /* 0x000000c080ac7211 */ /* 0x080fe400078410ff */
[-C--:B------:R-:W-:Y:S01]  /*3440*/  LEA.HI.X.SX32 R187, R200, R215.reuse, 0x2, P6 ;  /* 0x000000d7c8bb7211 */ /* 0x080fe200030f16ff */
[C---:B------:R-:W-:Y:S01]  /*3450*/  IMAD.WIDE R44, R219.reuse, 0x4, R44 ;  /* 0x00000004db2c7825 */ /* 0x040fe200078e022c */
[----:B------:R-:W-:Y:S02]  /*3460*/  LEA.HI.X.SX32 R173, R128, R215, 0x2, P2 ;  /* 0x000000d780ad7211 */ /* 0x000fe400010f16ff */
[-C--:B------:R-:W-:Y:S01]  /*3470*/  LEA R190, P6, R202, R192.reuse, 0x2 ;  /* 0x000000c0cabe7211 */ /* 0x080fe200078c10ff */
[----:B------:R-:W-:Y:S01]  /*3480*/  IMAD.WIDE R46, R219, 0x4, R46 ;  /* 0x00000004db2e7825 */ /* 0x000fe200078e022e */
[----:B------:R-:W-:-:S02]  /*3490*/  LEA R176, P2, R29, R192, 0x2 ;  /* 0x000000c01db07211 */ /* 0x000fc400078410ff */
[-C--:B------:R-:W-:Y:S01]  /*34a0*/  LEA.HI.X.SX32 R191, R202, R215.reuse, 0x2, P6 ;  /* 0x000000d7cabf7211 */ /* 0x080fe200030f16ff */
[----:B------:R-:W-:Y:S01]  /*34b0*/  IMAD.WIDE R48, R219, 0x4, R48 ;  /* 0x00000004db307825 */ /* 0x000fe200078e0230 */
[-C--:B------:R-:W-:Y:S02]  /*34c0*/  LEA.HI.X.SX32 R177, R29, R215.reuse, 0x2, P2 ;  /* 0x000000d71db17211 */ /* 0x080fe400010f16ff */
[----:B------:R-:W-:Y:S01]  /*34d0*/  LOP3.LUT P6, RZ, R214, 0x1, RZ, 0xc0, !PT ;  /* 0x00000001d6ff7812 */ /* 0x000fe200078cc0ff */
[----:B------:R-:W-:Y:S01]  /*34e0*/  IMAD.WIDE R50, R219, 0x4, R50 ;  /* 0x00000004db327825 */ /* 0x000fe200078e0232 */
[----:B------:R-:W-:Y:S02]  /*34f0*/  LEA R180, P2, R197, R192, 0x2 ;  /* 0x000000c0c5b47211 */ /* 0x000fe400078410ff */
[----:B------:R-:W-:Y:S01]  /*3500*/  SHF.R.U32.HI R214, RZ, 0x1, R193 ;  /* 0x00000001ffd67819 */ /* 0x000fe200000116c1 */
[----:B------:R-:W-:Y:S01]  /*3510*/  IMAD.WIDE R52, R219, 0x4, R52 ;  /* 0x00000004db347825 */ /* 0x000fe200078e0234 */
[----:B------:R-:W-:-:S02]  /*3520*/  LEA.HI.X.SX32 R181, R197, R215, 0x2, P2 ;  /* 0x000000d7c5b57211 */ /* 0x000fc400010f16ff */
[----:B------:R-:W-:Y:S01]  /*3530*/  LOP3.LUT R217, R222, R214, RZ, 0x3c, !PT ;  /* 0x000000d6ded97212 */ /* 0x000fe200078e3cff */
[----:B------:R-:W-:Y:S01]  /*3540*/  IMAD.WIDE R54, R219, 0x4, R54 ;  /* 0x00000004db367825 */ /* 0x000fe200078e0236 */
[CC--:B------:R-:W-:Y:S02]  /*3550*/  LEA R184, P2, R199.reuse, R192.reuse, 0x2 ;  /* 0x000000c0c7b87211 */ /* 0x0c0fe400078410ff */
[C---:B------:R-:W-:Y:S01]  /*3560*/  SHF.R.U64 R216, R208.reuse, 0x17, RZ ;  /* 0x00000017d0d87819 */ /* 0x040fe200000012ff */
[----:B------:R3:W-:Y:S01]  /*3570*/  LDGSTS.E [R217+0x20000], [R162.64], P5 ;  /* 0x20000000a2d97fae */ /* 0x0007e2000a921844 */
[-C--:B------:R-:W-:Y:S01]  /*3580*/  LEA.HI.X.SX32 R185, R199, R215.reuse, 0x2, P2 ;  /* 0x000000d7c7b97211 */ /* 0x080fe200010f16ff */
[----:B------:R-:W-:Y:S01]  /*3590*/  IMAD.WIDE R56, R219, 0x4, R56 ;  /* 0x00000004db387825 */ /* 0x000fe200078e0238 */
[-C--:B------:R-:W-:Y:S01]  /*35a0*/  LEA R188, P2, R201, R192.reuse, 0x2 ;  /* 0x000000c0c9bc7211 */ /* 0x080fe200078410ff */
[----:B------:R4:W-:Y:S01]  /*35b0*/  LDGSTS.E [R217+0x20400], [R164.64], P5 ;  /* 0x20400000a4d97fae */ /* 0x0009e2000a921844 */
[----:B------:R-:W-:Y:S01]  /*35c0*/  SHF.R.U64 R214, R208, 0x13, RZ ;  /* 0x00000013d0d67819 */ /* 0x000fe200000012ff */
[----:B------:R-:W-:Y:S01]  /*35d0*/  IMAD.WIDE R58, R219, 0x4, R58 ;  /* 0x00000004db3a7825 */ /* 0x000fe200078e023a */
[----:B------:R-:W-:Y:S01]  /*35e0*/  LEA.HI.X.SX32 R189, R201, R215, 0x2, P2 ;  /* 0x000000d7c9bd7211 */ /* 0x000fe200010f16ff */
[----:B------:R1:W-:Y:S01]  /*35f0*/  LDGSTS.E [R217+0x20800], [R166.64], P5 ;  /* 0x20800000a6d97fae */ /* 0x0003e2000a921844 */
[----:B------:R-:W-:Y:S01]  /*3600*/  LEA R192, P2, R203, R192, 0x2 ;  /* 0x000000c0cbc07211 */ /* 0x000fe200078410ff */
[----:B------:R-:W-:-:S02]  /*3610*/  IMAD.WIDE R60, R219, 0x4, R60 ;  /* 0x00000004db3c7825 */ /* 0x000fc400078e023c */
[----:B------:R1:W-:Y:S01]  /*3620*/  LDGSTS.E [R217+0x20c00], [R168.64], P5 ;  /* 0x20c00000a8d97fae */ /* 0x0003e2000a921844 */
[----:B------:R-:W-:Y:S01]  /*3630*/  LEA.HI.X.SX32 R193, R203, R215, 0x2, P2 ;  /* 0x000000d7cbc17211 */ /* 0x000fe200010f16ff */
[C---:B------:R-:W-:Y:S01]  /*3640*/  IMAD.WIDE R62, R219.reuse, 0x4, R62 ;  /* 0x00000004db3e7825 */ /* 0x040fe200078e023e */
[----:B------:R-:W-:Y:S01]  /*3650*/  LOP3.LUT P2, RZ, R216, 0x1, RZ, 0xc0, !PT ;  /* 0x00000001d8ff7812 */ /* 0x000fe2000784c0ff */
[----:B------:R1:W-:Y:S02]  /*3660*/  LDGSTS.E [R217+0x21000], [R170.64], P5 ;  /* 0x21000000aad97fae */ /* 0x0003e4000a921844 */
[C---:B------:R-:W-:Y:S02]  /*3670*/  IMAD.WIDE R64, R219.reuse, 0x4, R64 ;  /* 0x00000004db407825 */ /* 0x040fe400078e0240 */
[----:B------:R1:W-:Y:S02]  /*3680*/  LDGSTS.E [R217+0x21400], [R172.64], P5 ;  /* 0x21400000acd97fae */ /* 0x0003e4000a921844 */
[----:B------:R-:W-:-:S02]  /*3690*/  IMAD.WIDE R66, R219, 0x4, R66 ;  /* 0x00000004db427825 */ /* 0x000fc400078e0242 */
[----:B------:R1:W-:Y:S02]  /*36a0*/  LDGSTS.E [R217+0x21800], [R174.64], P5 ;  /* 0x21800000aed97fae */ /* 0x0003e4000a921844 */
[C---:B------:R-:W-:Y:S02]  /*36b0*/  IMAD.WIDE R68, R219.reuse, 0x4, R68 ;  /* 0x00000004db447825 */ /* 0x040fe400078e0244 */
        /* <DEDUP_REMOVED lines=16> */
[----:B------:R1:W-:Y:S01]  /*37c0*/  LDGSTS.E [R217+0x23c00], [R192.64], P5 ;  /* 0x23c00000c0d97fae */ /* 0x0003e2000a921844 */
[----:B------:R-:W-:Y:S01]  /*37d0*/  LOP3.LUT P5, RZ, R214, 0x1, RZ, 0xc0, !PT ;  /* 0x00000001d6ff7812 */ /* 0x000fe200078ac0ff */
[C---:B------:R-:W-:Y:S01]  /*37e0*/  IMAD.WIDE R86, R219.reuse, 0x4, R86 ;  /* 0x00000004db567825 */ /* 0x040fe200078e0256 */
[----:B------:R-:W-:Y:S01]  /*37f0*/  SHF.R.U64 R214, R208, 0xf, RZ ;  /* 0x0000000fd0d67819 */ /* 0x000fe200000012ff */
[----:B------:R-:W0:Y:S02]  /*3800*/  LDGDEPBAR ;  /* 0x00000000000079af */ /* 0x000e240000000000 */
[C---:B------:R-:W-:Y:S02]  /*3810*/  IMAD.WIDE R88, R219.reuse, 0x4, R88 ;  /* 0x00000004db587825 */ /* 0x040fe400078e0258 */
[----:B------:R-:W-:Y:S02]  /*3820*/  BAR.SYNC.DEFER_BLOCKING 0x0 ;  /* 0x0000000000007b1d */ /* 0x000fe40000010000 */
[----:B------:R-:W-:-:S04]  /*3830*/  IMAD.WIDE R90, R219, 0x4, R90 ;  /* 0x00000004db5a7825 */ /* 0x000fc800078e025a */
[----:B------:R-:W-:-:S04]  /*3840*/  IMAD.WIDE R92, R219, 0x4, R92 ;  /* 0x00000004db5c7825 */ /* 0x000fc800078e025c */
[----:B------:R-:W-:-:S04]  /*3850*/  IMAD.WIDE R94, R219, 0x4, R94 ;  /* 0x00000004db5e7825 */ /* 0x000fc800078e025e */
[----:B------:R-:W-:-:S04]  /*3860*/  IMAD.WIDE R96, R219, 0x4, R96 ;  /* 0x00000004db607825 */ /* 0x000fc800078e0260 */
[----:B------:R-:W-:-:S04]  /*3870*/  IMAD.WIDE R98, R219, 0x4, R98 ;  /* 0x00000004db627825 */ /* 0x000fc800078e0262 */
[C---:B--2---:R-:W-:Y:S01]  /*3880*/  IMAD.WIDE R100, R219.reuse, 0x4, R100 ;  /* 0x00000004db647825 */ /* 0x044fe200078e0264 */
[----:B------:R-:W-:Y:S01]  /*3890*/  @!PT LDS RZ, [RZ] ;  /* 0x00000000fffff984 */ /* 0x000fe20000000800 */
[----:B------:R-:W-:Y:S01]  /*38a0*/  @!PT LDS RZ, [RZ] ;  /* 0x00000000fffff984 */ /* 0x000fe20000000800 */
[----:B------:R-:W-:Y:S01]  /*38b0*/  @!PT LDS RZ, [RZ] ;  /* 0x00000000fffff984 */ /* 0x000fe20000000800 */
[----:B------:R2:W-:Y:S03]  /*38c0*/  LDGSTS.E [R222+0x10000], [R194.64], P0 ;  /* 0x10000000c2de7fae */ /* 0x0005e60008121844 */
[C---:B------:R-:W-:Y:S01]  /*38d0*/  IMAD.WIDE R102, R219.reuse, 0x4, R102 ;  /* 0x00000004db667825 */ /* 0x040fe200078e0266 */
[----:B------:R2:W-:Y:S01]  /*38e0*/  LDGSTS.E [R222+0x10400], [R30.64], P0 ;  /* 0x104000001ede7fae */ /* 0x0005e20008121844 */
[----:B------:R-:W-:Y:S02]  /*38f0*/  LOP3.LUT P0, RZ, R214, 0x1, RZ, 0xc0, !PT ;  /* 0x00000001d6ff7812 */ /* 0x000fe4000780c0ff */
[C---:B-1----:R-:W-:Y:S01]  /*3900*/  IMAD.WIDE R104, R219.reuse, 0x4, R104 ;  /* 0x00000004db687825 */ /* 0x042fe200078e0268 */
[----:B------:R-:W-:Y:S01]  /*3910*/  SHF.R.U64 R214, R208, 0xb, RZ ;  /* 0x0000000bd0d67819 */ /* 0x000fe200000012ff */
[----:B------:R1:W-:Y:S02]  /*3920*/  LDGSTS.E [R222+0x12000], [R32.64], P6 ;  /* 0x1200000020de7fae */ /* 0x0003e4000b121844 */
[----:B------:R-:W-:-:S02]  /*3930*/  IMAD.WIDE R106, R219, 0x4, R106 ;  /* 0x00000004db6a7825 */ /* 0x000fc400078e026a */
[----:B------:R1:W-:Y:S01]  /*3940*/  LDGSTS.E [R222+0x12400], [R34.64], P6 ;  /* 0x1240000022de7fae */ /* 0x0003e2000b121844 */
[----:B------:R-:W-:Y:S01]  /*3950*/  LOP3.LUT P6, RZ, R214, 0x1, RZ, 0xc0, !PT ;  /* 0x00000001d6ff7812 */ /* 0x000fe200078cc0ff */
[C---:B------:R-:W-:Y:S01]  /*3960*/  IMAD.WIDE R108, R219.reuse, 0x4, R108 ;  /* 0x00000004db6c7825 */ /* 0x040fe200078e026c */
[C---:B--2---:R-:W-:Y:S01]  /*3970*/  SHF.R.U64 R30, R208.reuse, 0x7, RZ ;  /* 0x00000007d01e7819 */ /* 0x044fe200000012ff */
[----:B------:R1:W-:Y:S02]  /*3980*/  LDGSTS.E [R222+0x14000], [R36.64], P2 ;  /* 0x1400000024de7fae */ /* 0x0003e40009121844 */
[C---:B------:R-:W-:Y:S01]  /*3990*/  IMAD.WIDE R110, R219.reuse, 0x4, R110 ;  /* 0x00000004db6e7825 */ /* 0x040fe200078e026e */
[----:B------:R-:W-:Y:S01]  /*39a0*/  SHF.R.U64 R31, R208, 0x14, RZ ;  /* 0x00000014d01f7819 */ /* 0x000fe200000012ff */
[----:B------:R1:W-:Y:S01]  /*39b0*/  LDGSTS.E [R222+0x14400], [R38.64], P2 ;  /* 0x1440000026de7fae */ /* 0x0003e20009121844 */
[----:B------:R-:W-:Y:S01]  /*39c0*/  LOP3.LUT P2, RZ, R30, 0x1, RZ, 0xc0, !PT ;  /* 0x000000011eff7812 */ /* 0x000fe2000784c0ff */
[C---:B------:R-:W-:Y:S01]  /*39d0*/  IMAD.WIDE R112, R219.reuse, 0x4, R112 ;  /* 0x00000004db707825 */ /* 0x040fe200078e0270 */
[----:B------:R-:W-:Y:S01]  /*39e0*/  SHF.R.U64 R30, R208, 0x3, RZ ;  /* 0x00000003d01e7819 */ /* 0x000fe200000012ff */
[----:B------:R1:W-:Y:S02]  /*39f0*/  LDGSTS.E [R222+0x16000], [R40.64], P5 ;  /* 0x1600000028de7fae */ /* 0x0003e4000a921844 */
[----:B------:R-:W-:-:S02]  /*3a00*/  IMAD.WIDE R114, R219, 0x4, R114 ;  /* 0x00000004db727825 */ /* 0x000fc400078e0272 */
[----:B------:R1:W-:Y:S01]  /*3a10*/  LDGSTS.E [R222+0x16400], [R42.64], P5 ;  /* 0x164000002ade7fae */ /* 0x0003e2000a921844 */
[----:B------:R-:W-:Y:S01]  /*3a20*/  LOP3.LUT P5, RZ, R30, 0x1, RZ, 0xc0, !PT ;  /* 0x000000011eff7812 */ /* 0x000fe200078ac0ff */
[C---:B------:R-:W-:Y:S01]  /*3a30*/  IMAD.WIDE R116, R219.reuse, 0x4, R116 ;  /* 0x00000004db747825 */ /* 0x040fe200078e0274 */
[----:B------:R-:W-:Y:S01]  /*3a40*/  SHF.R.U64 R30, R208, 0x1e, RZ ;  /* 0x0000001ed01e7819 */ /* 0x000fe200000012ff */
[----:B------:R1:W-:Y:S02]  /*3a50*/  LDGSTS.E [R222+0x18000], [R44.64], P0 ;  /* 0x180000002cde7fae */ /* 0x0003e40008121844 */
[C---:B------:R-:W-:Y:S02]  /*3a60*/  IMAD.WIDE R118, R219.reuse, 0x4, R118 ;  /* 0x00000004db767825 */ /* 0x040fe400078e0276 */
        /* <DEDUP_REMOVED lines=38> */
[C---:B-----5:R-:W-:Y:S01]  /*3cd0*/  IMAD.WIDE R150, R219.reuse, 0x4, R150 ;  /* 0x00000004db967825 */ /* 0x060fe200078e0296 */
        /* <DEDUP_REMOVED lines=16> */
[----:B------:R-:W-:Y:S02]  /*3de0*/  LOP3.LUT P6, RZ, R30, 0x1, RZ, 0xc0, !PT ;  /* 0x000000011eff7812 */ /* 0x000fe400078cc0ff */
[----:B------:R-:W-:Y:S01]  /*3df0*/  SHF.R.U64 R30, R208, 0x15, RZ ;  /* 0x00000015d01e7819 */ /* 0x000fe200000012ff */
[----:B------:R1:W-:Y:S04]  /*3e00*/  LDGSTS.E [R221+0x1c800], [R84.64], P2 ;  /* 0x1c80000054dd7fae */ /* 0x0003e80009121844 */
[----:B------:R1:W-:Y:S01]  /*3e10*/  LDGSTS.E [R221+0x1cc00], [R86.64], P2 ;  /* 0x1cc0000056dd7fae */ /* 0x0003e20009121844 */
[----:B------:R-:W-:Y:S02]  /*3e20*/  LOP3.LUT P2, RZ, R30, 0x1, RZ, 0xc0, !PT ;  /* 0x000000011eff7812 */ /* 0x000fe4000784c0ff */
[----:B------:R-:W-:Y:S01]  /*3e30*/  SHF.R.U64 R30, R208, 0x11, RZ ;  /* 0x00000011d01e7819 */ /* 0x000fe200000012ff */
[----:B------:R1:W-:Y:S04]  /*3e40*/  LDGSTS.E [R221+0x1e800], [R88.64], P5 ;  /* 0x1e80000058dd7fae */ /* 0x0003e8000a921844 */
[----:B------:R1:W-:Y:S01]  /*3e50*/  LDGSTS.E [R221+0x1ec00], [R90.64], P5 ;  /* 0x1ec000005add7fae */ /* 0x0003e2000a921844 */
[----:B------:R-:W-:-:S02]  /*3e60*/  LOP3.LUT P5, RZ, R30, 0x1, RZ, 0xc0, !PT ;  /* 0x000000011eff7812 */ /* 0x000fc400078ac0ff */
        /* <DEDUP_REMOVED lines=27> */
[----:B------:R-:W-:Y:S01]  /*4020*/  LOP3.LUT P2, RZ, R31, 0x1, RZ, 0xc0, !PT ;  /* 0x000000011fff7812 */ /* 0x000fe2000784c0ff */
[----:B------:R-:W-:Y:S02]  /*4030*/  IMAD.MOV.U32 R31, RZ, RZ, c[0x0][0x18c] ;  /* 0x00006300ff1f7624 */ /* 0x000fe400078e00ff */
[----:B------:R1:W-:Y:S02]  /*4040*/  LDGSTS.E [R220+0x1f000], [R120.64], P5 ;  /* 0x1f00000078dc7fae */ /* 0x0003e4000a921844 */
[----:B------:R-:W-:-:S02]  /*4050*/  IMAD.SHL.U32 R31, R31, 0x20, RZ ;  /* 0x000000201f1f7824 */ /* 0x000fc400078e00ff */
[----:B------:R1:W-:Y:S01]  /*4060*/  LDGSTS.E [R220+0x1f400], [R122.64], P5 ;  /* 0x1f4000007adc7fae */ /* 0x0003e2000a921844 */
[----:B------:R-:W-:Y:S01]  /*4070*/  LOP3.LUT P5, RZ, R30, 0x1, RZ, 0xc0, !PT ;  /* 0x000000011eff7812 */ /* 0x000fe200078ac0ff */
[C---:B---3--:R-:W-:Y:S01]  /*4080*/  IMAD.WIDE R162, R31.reuse, 0x4, R162 ;  /* 0x000000041fa27825 */ /* 0x048fe200078e02a2 */
[----:B------:R-:W-:Y:S01]  /*4090*/  SHF.R.U64 R30, R208, 0xc, RZ ;  /* 0x0000000cd01e7819 */ /* 0x000fe200000012ff */
[----:B------:R1:W-:Y:S02]  /*40a0*/  LDGSTS.E [R218+0x11800], [R124.64], P0 ;  /* 0x118000007cda7fae */ /* 0x0003e40008121844 */
[C---:B----4-:R-:W-:Y:S02]  /*40b0*/  IMAD.WIDE R164, R31.reuse, 0x4, R164 ;  /* 0x000000041fa47825 */ /* 0x050fe400078e02a4 */
[----:B------:R1:W-:Y:S01]  /*40c0*/  LDGSTS.E [R218+0x11c00], [R126.64], P0 ;  /* 0x11c000007eda7fae */ /* 0x0003e20008121844 */
[----:B------:R-:W-:Y:S01]  /*40d0*/  LOP3.LUT P0, RZ, R30, 0x1, RZ, 0xc0, !PT ;  /* 0x000000011eff7812 */ /* 0x000fe2000780c0ff */
[C---:B------:R-:W-:Y:S01]  /*40e0*/  IMAD.WIDE R166, R31.reuse, 0x4, R166 ;  /* 0x000000041fa67825 */ /* 0x040fe200078e02a6 */
[C---:B------:R-:W-:Y:S01]  /*40f0*/  SHF.R.U64 R30, R208.reuse, 0x8, RZ ;  /* 0x00000008d01e7819 */ /* 0x040fe200000012ff */
[----:B------:R1:W-:Y:S01]  /*4100*/  LDGSTS.E [R218+0x13800], [R134.64], P6 ;  /* 0x1380000086da7fae */ /* 0x0003e2000b121844 */
[----:B------:R-:W-:Y:S01]  /*4110*/  SHF.R.U64 R208, R208, 0x4, RZ ;  /* 0x00000004d0d07819 */ /* 0x000fe200000012ff */
[----:B------:R-:W-:-:S02]  /*4120*/  IMAD.WIDE R168, R31, 0x4, R168 ;  /* 0x000000041fa87825 */ /* 0x000fc400078e02a8 */
[----:B------:R1:W-:Y:S01]  /*4130*/  LDGSTS.E [R218+0x13c00], [R136.64], P6 ;  /* 0x13c0000088da7fae */ /* 0x0003e2000b121844 */
[----:B------:R-:W-:Y:S01]  /*4140*/  LOP3.LUT P6, RZ, R30, 0x1, RZ, 0xc0, !PT ;  /* 0x000000011eff7812 */ /* 0x000fe200078cc0ff */
[C---:B------:R-:W-:Y:S02]  /*4150*/  IMAD.WIDE R170, R31.reuse, 0x4, R170 ;  /* 0x000000041faa7825 */ /* 0x040fe400078e02aa */
[----:B------:R2:W-:Y:S02]  /*4160*/  LDGSTS.E [R218+0x15800], [R138.64], P2 ;  /* 0x158000008ada7fae */ /* 0x0005e40009121844 */
[C---:B------:R-:W-:Y:S02]  /*4170*/  IMAD.WIDE R172, R31.reuse, 0x4, R172 ;  /* 0x000000041fac7825 */ /* 0x040fe400078e02ac */
[----:B------:R1:W-:Y:S01]  /*4180*/  LDGSTS.E [R218+0x15c00], [R140.64], P2 ;  /* 0x15c000008cda7fae */ /* 0x0003e20009121844 */
[----:B------:R-:W-:Y:S01]  /*4190*/  LOP3.LUT P2, RZ, R208, 0x1, RZ, 0xc0, !PT ;  /* 0x00000001d0ff7812 */ /* 0x000fe2000784c0ff */
        /* <DEDUP_REMOVED lines=17> */
[----:B------:R1:W-:Y:S02]  /*42b0*/  LDGSTS.E [R218+0x1f800], [R158.64], !P3 ;  /* 0x1f8000009eda7fae */ /* 0x0003e4000d921844 */
[----:B------:R-:W-:-:S02]  /*42c0*/  IMAD.WIDE R192, R31, 0x4, R192 ;  /* 0x000000041fc07825 */ /* 0x000fc400078e02c0 */
[----:B------:R1:W-:Y:S04]  /*42d0*/  LDGSTS.E [R218+0x1fc00], [R160.64], !P3 ;  /* 0x1fc00000a0da7fae */ /* 0x0003e8000d921844 */
[----:B------:R-:W0:Y:S04]  /*42e0*/  LDGDEPBAR ;  /* 0x00000000000079af */ /* 0x000e280000000000 */
[----:B--2---:R-:W2:Y:S04]  /*42f0*/  S2R R138, SR_TID.X ;  /* 0x00000000008a7919 */ /* 0x004ea80000002100 */
[----:B------:R1:W-:Y:S04]  /*4300*/  LDGSTS.E [R217+0x24000], [R162.64], P4 ;  /* 0x24000000a2d97fae */ /* 0x0003e8000a121844 */
        /* <DEDUP_REMOVED lines=15> */
[----:B------:R-:W0:Y:S01]  /*4400*/  LDGDEPBAR ;  /* 0x00000000000079af */ /* 0x000e220000000000 */
[----:B------:R-:W-:Y:S05]  /*4410*/  @P1 BRA `(.L_x_0) ;  /* 0x00000a3000001947 */ /* 0x000fea0003800000 */
[----:B--2---:R-:W-:Y:S01]  /*4420*/  IMAD.SHL.U32 R0, R138, 0x20, RZ ;  /* 0x000000208a007824 */ /* 0x004fe200078e00ff */
[----:B------:R-:W-:Y:S01]  /*4430*/  CS2R R240, SRZ ;  /* 0x0000000000f07805 */ /* 0x000fe2000001ff00 */
[----:B------:R-:W-:Y:S01]  /*4440*/  CS2R R242, SRZ ;  /* 0x0000000000f27805 */ /* 0x000fe2000001ff00 */
[----:B------:R-:W-:Y:S01]  /*4450*/  CS2R R236, SRZ ;  /* 0x0000000000ec7805 */ /* 0x000fe2000001ff00 */
[----:B------:R-:W-:Y:S01]  /*4460*/  CS2R R238, SRZ ;  /* 0x0000000000ee7805 */ /* 0x000fe2000001ff00 */
[----:B------:R2:W-:Y:S01]  /*4470*/  STL [R1+0x500], R0 ;  /* 0x0005000001007387 */ /* 0x0005e20000100800 */
[----:B-1----:R-:W-:Y:S01]  /*4480*/  CS2R R216, SRZ ;  /* 0x0000000000d87805 */ /* 0x002fe2000001ff00 */
[----:B------:R-:W-:Y:S01]  /*4490*/  CS2R R218, SRZ ;  /* 0x0000000000da7805 */ /* 0x000fe2000001ff00 */
[----:B------:R-:W-:Y:S01]  /*44a0*/  CS2R R188, SRZ ;  /* 0x0000000000bc7805 */ /* 0x000fe2000001ff00 */
[----:B------:R2:W-:Y:S01]  /*44b0*/  STL [R1+0x20], RZ ;  /* 0x000020ff01007387 */ /* 0x0005e20000100800 */
[----:B------:R-:W-:Y:S01]  /*44c0*/  CS2R R190, SRZ ;  /* 0x0000000000be7805 */ /* 0x000fe2000001ff00 */
        /* <DEDUP_REMOVED lines=116> */
[----:B------:R-:W-:-:S02]  /*4c10*/  CS2R R106, SRZ ;  /* 0x00000000006a7805 */ /* 0x000fc4000001ff00 */
[----:B------:R2:W-:Y:S04]  /*4c20*/  STL [R1+0xe8], RZ ;  /* 0x0000e8ff01007387 */ /* 0x0005e80000100800 */
        /* <DEDUP_REMOVED lines=32> */
[----:B------:R2:W-:Y:S01]  /*4e30*/  STL [R1+0x5c], RZ ;  /* 0x00005cff01007387 */ /* 0x0005e20000100800 */
[----:B------:R-:W-:Y:S05]  /*4e40*/  BRA `(.L_x_1) ;  /* 0x000091c000007947 */ /* 0x000fea0003800000 */
.L_x_0:
[----:B--2---:R-:W-:Y:S01]  /*4e50*/  SHF.R.S32.HI R30, RZ, 0x1f, R207 ;  /* 0x0000001fff1e7819 */ /* 0x004fe200000114cf */
[----:B-1----:R-:W-:Y:S01]  /*4e60*/  IMAD.SHL.U32 R127, R31, 0x8, RZ ;  /* 0x000000081f7f7824 */ /* 0x002fe200078e00ff */
[----:B------:R-:W-:Y:S01]  /*4e70*/  SHF.R.S32.HI R33, RZ, 0x1f, R206 ;  /* 0x0000001fff217819 */ /* 0x000fe200000114ce */
[----:B------:R1:W-:Y:S01]  /*4e80*/  STL [R1+0x510], R252 ;  /* 0x000510fc01007387 */ /* 0x0003e20000100800 */
[----:B------:R-:W-:Y:S01]  /*4e90*/  SHF.R.S32.HI R32, RZ, 0x1f, R205 ;  /* 0x0000001fff207819 */ /* 0x000fe200000114cd */
[----:B------:R-:W-:Y:S01]  /*4ea0*/  IMAD.SHL.U32 R134, R138, 0x2, RZ ;  /* 0x000000028a867824 */ /* 0x000fe200078e00ff */
[----:B------:R-:W-:Y:S01]  /*4eb0*/  LEA R102, P0, R203, R127, 0x2 ;  /* 0x0000007fcb667211 */ /* 0x000fe200078010ff */
[----:B------:R2:W-:Y:S01]  /*4ec0*/  STL [R1+0x50c], R2 ;  /* 0x00050c0201007387 */ /* 0x0005e20000100800 */
[----:B------:R-:W-:-:S02]  /*4ed0*/  SHF.L.U64.HI R135, R205, 0x2, R32 ;  /* 0x00000002cd877819 */ /* 0x000fc40000010220 */
[----:B------:R-:W-:Y:S02]  /*4ee0*/  SHF.R.S32.HI R34, RZ, 0x1f, R31 ;  /* 0x0000001fff227819 */ /* 0x000fe4000001141f */
[----:B------:R-:W-:Y:S02]  /*4ef0*/  SHF.R.S32.HI R108, RZ, 0x1f, R203 ;  /* 0x0000001fff6c7819 */ /* 0x000fe400000114cb */
[----:B-1----:R-:W-:Y:S02]  /*4f00*/  SHF.L.U64.HI R252, R206, 0x2, R33 ;  /* 0x00000002cefc7819 */ /* 0x002fe40000010221 */
[----:B------:R-:W-:Y:S02]  /*4f10*/  SHF.R.S32.HI R33, RZ, 0x1f, R204 ;  /* 0x0000001fff217819 */ /* 0x000fe400000114cc */
[----:B--2---:R-:W-:Y:S02]  /*4f20*/  SHF.L.U64.HI R2, R207, 0x2, R30 ;  /* 0x00000002cf027819 */ /* 0x004fe4000001021e */
[----:B------:R-:W-:-:S02]  /*4f30*/  SHF.L.U64.HI R36, R31, 0x3, R34 ;  /* 0x000000031f247819 */ /* 0x000fc40000010222 */
[----:B------:R-:W-:Y:S01]  /*4f40*/  SHF.R.S32.HI R112, RZ, 0x1f, R201 ;  /* 0x0000001fff707819 */ /* 0x000fe200000114c9 */
[----:B------:R1:W-:Y:S01]  /*4f50*/  STL [R1+0x2f0], R2 ;  /* 0x0002f00201007387 */ /* 0x0003e20000100800 */
[-C--:B------:R-:W-:Y:S02]  /*4f60*/  LEA R104, P1, R201, R127.reuse, 0x2 ;  /* 0x0000007fc9687211 */ /* 0x080fe400078210ff */
[-C--:B------:R-:W-:Y:S01]  /*4f70*/  LEA R105, P2, R200, R127.reuse, 0x2 ;  /* 0x0000007fc8697211 */ /* 0x080fe200078410ff */
[----:B------:R-:W-:Y:S01]  /*4f80*/  STL [R1+0x2f4], R252 ;  /* 0x0002f4fc01007387 */ /* 0x000fe20000100800 */
[----:B------:R-:W-:Y:S02]  /*4f90*/  LEA.HI.X R108, R203, R36, R108, 0x2, P0 ;  /* 0x00000024cb6c7211 */ /* 0x000fe400000f146c */
[----:B------:R-:W-:Y:S01]  /*4fa0*/  SHF.R.S32.HI R35, RZ, 0x1f, R202 ;  /* 0x0000001fff237819 */ /* 0x000fe200000114ca */
[----:B------:R2:W-:Y:S01]  /*4fb0*/  STL [R1+0x518], R102 ;  /* 0x0005186601007387 */ /* 0x0005e20000100800 */
[----:B------:R-:W-:-:S02]  /*4fc0*/  LEA R103, P0, R202, R127, 0x2 ;  /* 0x0000007fca677211 */ /* 0x000fc400078010ff */
[----:B-1----:R-:W-:Y:S01]  /*4fd0*/  SHF.L.U64.HI R2, R204, 0x2, R33 ;  /* 0x00000002cc027819 */ /* 0x002fe20000010221 */
[----:B------:R1:W-:Y:S01]  /*4fe0*/  STL [R1+0x514], R135 ;  /* 0x0005148701007387 */ /* 0x0003e20000100800 */
[----:B------:R-:W-:Y:S02]  /*4ff0*/  SHF.R.S32.HI R33, RZ, 0x1f, R200 ;  /* 0x0000001fff217819 */ /* 0x000fe400000114c8 */
[-C--:B------:R-:W-:Y:S02]  /*5000*/  LEA.HI.X R112, R201, R36.reuse, R112, 0x2, P1 ;  /* 0x00000024c9707211 */ /* 0x080fe400008f1470 */
[----:B------:R-:W-:Y:S01]  /*5010*/  LEA.HI.X R114, R200, R36, R33, 0x2, P2 ;  /* 0x00000024c8727211 */ /* 0x000fe200010f1421 */
[----:B--2---:R-:W2:Y:S01]  /*5020*/  LDL R102, [R1+0x2e8] ;  /* 0x0002e80001667983 */ /* 0x004ea20000100800 */
[----:B------:R-:W-:Y:S02]  /*5030*/  SHF.R.S32.HI R120, RZ, 0x1f, R197 ;  /* 0x0000001fff787819 */ /* 0x000fe400000114c5 */
[----:B------:R-:W-:Y:S01]  /*5040*/  SHF.R.S32.HI R33, RZ, 0x1f, R196 ;  /* 0x0000001fff217819 */ /* 0x000fe200000114c4 */
[----:B-1----:R-:W3:Y:S01]  /*5050*/  LDL R135, [R1+0x2ec] ;  /* 0x0002ec0001877983 */ /* 0x002ee20000100800 */
[----:B------:R-:W-:-:S02]  /*5060*/  LEA R109, P1, R197, R127, 0x2 ;  /* 0x0000007fc56d7211 */ /* 0x000fc400078210ff */
[-C--:B------:R-:W-:Y:S02]  /*5070*/  LEA R111, P2, R196, R127.reuse, 0x2 ;  /* 0x0000007fc46f7211 */ /* 0x080fe400078410ff */
[-C--:B------:R-:W-:Y:S02]  /*5080*/  LEA.HI.X R110, R202, R36.reuse, R35, 0x2, P0 ;  /* 0x00000024ca6e7211 */ /* 0x080fe400000f1423 */
[----:B------:R-:W-:Y:S02]  /*5090*/  SHF.R.S32.HI R35, RZ, 0x1f, R198 ;  /* 0x0000001fff237819 */ /* 0x000fe400000114c6 */
[----:B------:R-:W-:Y:S02]  /*50a0*/  LEA R107, P0, R198, R127, 0x2 ;  /* 0x0000007fc66b7211 */ /* 0x000fe400078010ff */
[-C--:B------:R-:W-:Y:S02]  /*50b0*/  LEA.HI.X R120, R197, R36.reuse, R120, 0x2, P1 ;  /* 0x00000024c5787211 */ /* 0x080fe400008f1478 */
[----:B------:R-:W-:-:S02]  /*50c0*/  LEA.HI.X R122, R196, R36, R33, 0x2, P2 ;  /* 0x00000024c47a7211 */ /* 0x000fc400010f1421 */
[----:B------:R-:W-:Y:S02]  /*50d0*/  SHF.R.S32.HI R33, RZ, 0x1f, R128 ;  /* 0x0000001fff217819 */ /* 0x000fe40000011480 */
[-C--:B------:R-:W-:Y:S02]  /*50e0*/  LEA R117, P1, R128, R127.reuse, 0x2 ;  /* 0x0000007f80757211 */ /* 0x080fe400078210ff */
[----:B------:R-:W-:Y:S02]  /*50f0*/  LEA.HI.X R118, R198, R36, R35, 0x2, P0 ;  /* 0x00000024c6767211 */ /* 0x000fe400000f1423 */
[----:B------:R-:W-:Y:S02]  /*5100*/  SHF.R.S32.HI R35, RZ, 0x1f, R0 ;  /* 0x0000001fff237819 */ /* 0x000fe40000011400 */
[----:B------:R-:W-:Y:S02]  /*5110*/  LEA R115, P0, R0, R127, 0x2 ;  /* 0x0000007f00737211 */ /* 0x000fe400078010ff */
[----:B------:R-:W-:-:S02]  /*5120*/  SHF.R.S32.HI R95, RZ, 0x1f, R16 ;  /* 0x0000001fff5f7819 */ /* 0x000fc40000011410 */
[-C--:B------:R-:W-:Y:S02]  /*5130*/  LEA.HI.X R128, R128, R36.reuse, R33, 0x2, P1 ;  /* 0x0000002480807211 */ /* 0x080fe400008f1421 */
[----:B------:R-:W-:Y:S02]  /*5140*/  SHF.R.S32.HI R33, RZ, 0x1f, R132 ;  /* 0x0000001fff217819 */ /* 0x000fe40000011484 */
[----:B------:R-:W-:Y:S02]  /*5150*/  LEA R125, P1, R132, R127, 0x2 ;  /* 0x0000007f847d7211 */ /* 0x000fe400078210ff */
[----:B------:R-:W-:Y:S02]  /*5160*/  LEA.HI.X R126, R0, R36, R35, 0x2, P0 ;  /* 0x00000024007e7211 */ /* 0x000fe400000f1423 */
[----:B------:R-:W-:Y:S02]  /*5170*/  SHF.L.U64.HI R95, R16, 0x2, R95 ;  /* 0x00000002105f7819 */ /* 0x000fe4000001025f */
[----:B------:R-:W-:-:S02]  /*5180*/  SHF.R.S32.HI R32, RZ, 0x1f, R131 ;  /* 0x0000001fff207819 */ /* 0x000fc40000011483 */
[C---:B------:R-:W-:Y:S02]  /*5190*/  LEA R123, P0, R131.reuse, R127, 0x2 ;  /* 0x0000007f837b7211 */ /* 0x040fe400078010ff */
[----:B------:R-:W-:Y:S02]  /*51a0*/  SHF.R.S32.HI R94, RZ, 0x1f, R17 ;  /* 0x0000001fff5e7819 */ /* 0x000fe40000011411 */
[----:B------:R-:W-:Y:S02]  /*51b0*/  SHF.R.S32.HI R16, RZ, 0x1f, R211 ;  /* 0x0000001fff107819 */ /* 0x000fe400000114d3 */
[-C--:B------:R-:W-:Y:S02]  /*51c0*/  LEA.HI.X R132, R132, R36.reuse, R33, 0x2, P1 ;  /* 0x0000002484847211 */ /* 0x080fe400008f1421 */
[----:B------:R-:W-:Y:S02]  /*51d0*/  LEA.HI.X R131, R131, R36, R32, 0x2, P0 ;  /* 0x0000002483837211 */ /* 0x000fe400000f1420 */
[----:B------:R-:W-:-:S02]  /*51e0*/  SHF.L.U64.HI R94, R17, 0x2, R94 ;  /* 0x00000002115e7819 */ /* 0x000fc4000001025e */
[----:B------:R-:W-:Y:S02]  /*51f0*/  SHF.L.U64.HI R99, R211, 0x2, R16 ;  /* 0x00000002d3637819 */ /* 0x000fe40000010210 */
[----:B------:R-:W-:Y:S01]  /*5200*/  SHF.R.S32.HI R17, RZ, 0x1f, R212 ;  /* 0x0000001fff117819 */ /* 0x000fe200000114d4 */
[----:B------:R-:W-:Y:S01]  /*5210*/  IMAD.SHL.U32 R136, R4, 0x4, RZ ;  /* 0x0000000404887824 */ /* 0x000fe200078e00ff */
[----:B------:R-:W-:Y:S02]  /*5220*/  LOP3.LUT R0, R138, 0x7, RZ, 0xc0, !PT ;  /* 0x000000078a007812 */ /* 0x000fe400078ec0ff */
[----:B------:R-:W-:Y:S01]  /*5230*/  SHF.L.U64.HI R100, R212, 0x2, R17 ;  /* 0x00000002d4647819 */ /* 0x000fe20000010211 */
[----:B------:R-:W-:Y:S01]  /*5240*/  IMAD.MOV.U32 R17, RZ, RZ, 0x1 ;  /* 0x00000001ff117424 */ /* 0x000fe200078e00ff */
[----:B------:R-:W-:Y:S02]  /*5250*/  SHF.R.S32.HI R116, RZ, 0x1f, R199 ;  /* 0x0000001fff747819 */ /* 0x000fe400000114c7 */
[----:B------:R-:W-:-:S02]  /*5260*/  LEA R106, P3, R199, R127, 0x2 ;  /* 0x0000007fc76a7211 */ /* 0x000fc400078610ff */
[----:B------:R-:W-:Y:S02]  /*5270*/  SHF.R.S32.HI R124, RZ, 0x1f, R29 ;  /* 0x0000001fff7c7819 */ /* 0x000fe4000001141d */
[-C--:B------:R-:W-:Y:S02]  /*5280*/  LEA.HI.X R116, R199, R36.reuse, R116, 0x2, P3 ;  /* 0x00000024c7747211 */ /* 0x080fe400018f1474 */
[----:B------:R-:W-:Y:S01]  /*5290*/  LEA R113, P3, R29, R127, 0x2 ;  /* 0x0000007f1d717211 */ /* 0x000fe200078610ff */
[----:B------:R-:W-:Y:S01]  /*52a0*/  IMAD.SHL.U32 R137, R5, 0x4, RZ ;  /* 0x0000000405897824 */ /* 0x000fe200078e00ff */
[----:B------:R-:W-:Y:S02]  /*52b0*/  SHF.R.S32.HI R30, RZ, 0x1f, R213 ;  /* 0x0000001fff1e7819 */ /* 0x000fe400000114d5 */
[----:B------:R-:W-:Y:S02]  /*52c0*/  LEA.HI.X R124, R29, R36, R124, 0x2, P3 ;  /* 0x000000241d7c7211 */ /* 0x000fe400018f147c */
[----:B------:R-:W-:-:S02]  /*52d0*/  SHF.R.S32.HI R29, RZ, 0x1f, R130 ;  /* 0x0000001fff1d7819 */ /* 0x000fc40000011482 */
[----:B------:R-:W-:Y:S02]  /*52e0*/  LEA R121, P3, R130, R127, 0x2 ;  /* 0x0000007f82797211 */ /* 0x000fe400078610ff */
[----:B------:R-:W-:Y:S02]  /*52f0*/  LEA.HI R101, R30, R213, RZ, 0x5 ;  /* 0x000000d51e657211 */ /* 0x000fe400078f28ff */
[----:B------:R-:W-:Y:S01]  /*5300*/  LEA.HI.X R130, R130, R36, R29, 0x2, P3 ;  /* 0x0000002482827211 */ /* 0x000fe200018f141d */
[----:B------:R-:W-:Y:S01]  /*5310*/  IMAD R29, R0, 0x90, RZ ;  /* 0x00000090001d7824 */ /* 0x000fe200078e02ff */
[----:B------:R-:W-:Y:S02]  /*5320*/  SHF.L.U64.HI R0, R31, 0x2, R34 ;  /* 0x000000021f007819 */ /* 0x000fe40000010222 */
[----:B------:R-:W-:Y:S02]  /*5330*/  SHF.R.S32.HI R30, RZ, 0x1f, R129 ;  /* 0x0000001fff1e7819 */ /* 0x000fe40000011481 */
[----:B------:R-:W-:-:S02]  /*5340*/  LOP3.LUT R134, R29, 0x30, R134, 0x78, !PT ;  /* 0x000000301d867812 */ /* 0x000fc400078e7886 */
[----:B------:R-:W-:Y:S02]  /*5350*/  SHF.R.S32.HI R29, RZ, 0x1f, R4 ;  /* 0x0000001fff1d7819 */ /* 0x000fe40000011404 */
[----:B------:R-:W-:Y:S02]  /*5360*/  LEA R119, P2, R129, R127, 0x2 ;  /* 0x0000007f81777211 */ /* 0x000fe400078410ff */
[C---:B--2---:R-:W-:Y:S02]  /*5370*/  IADD3 R2, P1, R3.reuse, R102, RZ ;  /* 0x0000006603027210 */ /* 0x044fe40007f3e0ff */
[----:B---3--:R-:W-:-:S03]  /*5380*/  IADD3 R16, P0, R3, R135, RZ ;  /* 0x0000008703107210 */ /* 0x008fc60007f1e0ff */
[----:B------:R1:W-:Y:S01]  /*5390*/  STL [R1+0x4e0], R2 ;  /* 0x0004e00201007387 */ /* 0x0003e20000100800 */
[----:B------:R-:W-:Y:S02]  /*53a0*/  SHF.L.U64.HI R0, R4, 0x2, R29 ;  /* 0x0000000204007819 */ /* 0x000fe4000001021d */
[-C--:B------:R-:W-:Y:S01]  /*53b0*/  LEA.HI.X R129, R129, R36.reuse, R30, 0x2, P2 ;  /* 0x0000002481817211 */ /* 0x080fe200010f141e */
[----:B------:R2:W-:Y:S01]  /*53c0*/  STL [R1+0x4dc], R16 ;  /* 0x0004dc1001007387 */ /* 0x0005e20000100800 */
[----:B------:R-:W-:Y:S02]  /*53d0*/  SHF.R.S32.HI R30, RZ, 0x1f, R133 ;  /* 0x0000001fff1e7819 */ /* 0x000fe40000011485 */
[C---:B------:R-:W-:Y:S01]  /*53e0*/  LEA R127, P2, R133.reuse, R127, 0x2 ;  /* 0x0000007f857f7211 */ /* 0x040fe200078410ff */
[----:B-1----:R-:W-:Y:S01]  /*53f0*/  IMAD.SHL.U32 R2, R138, 0x20, RZ ;  /* 0x000000208a027824 */ /* 0x002fe200078e00ff */
[----:B------:R-:W-:Y:S02]  /*5400*/  STL [R1+0x264], RZ ;  /* 0x000264ff01007387 */ /* 0x000fe40000100800 */
[----:B------:R-:W-:Y:S01]  /*5410*/  LEA.HI.X R133, R133, R36, R30, 0x2, P2 ;  /* 0x0000002485857211 */ /* 0x000fe200010f141e */
[----:B--2---:R-:W-:Y:S01]  /*5420*/  IMAD.MOV.U32 R16, RZ, RZ, -0x1 ;  /* 0xffffffffff107424 */ /* 0x004fe200078e00ff */
[----:B------:R-:W-:Y:S04]  /*5430*/  STL [R1+0x500], R2 ;  /* 0x0005000201007387 */ /* 0x000fe80000100800 */
[----:B------:R-:W-:Y:S04]  /*5440*/  STL [R1+0x254], R17 ;  /* 0x0002541101007387 */ /* 0x000fe80000100800 */
[----:B------:R-:W-:Y:S04]  /*5450*/  STL [R1+0x250], R16 ;  /* 0x0002501001007387 */ /* 0x000fe80000100800 */
[----:B------:R-:W-:Y:S04]  /*5460*/  STL [R1+0x20], RZ ;  /* 0x000020ff01007387 */ /* 0x000fe80000100800 */
        /* <DEDUP_REMOVED lines=54> */
[----:B------:R-:W-:Y:S01]  /*57d0*/  STL [R1+0x3c], RZ ;  /* 0x00003cff01007387 */ /* 0x000fe20000100800 */
[----:B------:R-:W-:-:S03]  /*57e0*/  IADD3 R138, P6, R136, R102, RZ ;  /* 0x00000066888a7210 */ /* 0x000fc60007fde0ff */
        /* <DEDUP_REMOVED lines=8> */
[----:B------:R1:W-:Y:S02]  /*5870*/  STL [R1+0x4f8], R138 ;  /* 0x0004f88a01007387 */ /* 0x0003e40000100800 */
[----:B-1----:R-:W-:-:S02]  /*5880*/  IADD3 R138, P5, R135, R136, RZ ;  /* 0x00000088878a7210 */ /* 0x002fc40007fbe0ff */
[----:B------:R-:W2:Y:S04]  /*5890*/  LDL R136, [R1+0x2f0] ;  /* 0x0002f00001887983 */ /* 0x000ea80000100800 */
[----:B------:R1:W-:Y:S02]  /*58a0*/  STL [R1+0x4f0], R138 ;  /* 0x0004f08a01007387 */ /* 0x0003e40000100800 */
[C---:B-1----:R-:W-:Y:S02]  /*58b0*/  IADD3 R138, P3, R137.reuse, R102, RZ ;  /* 0x00000066898a7210 */ /* 0x042fe40007f7e0ff */
[----:B------:R-:W-:-:S03]  /*58c0*/  IADD3 R137, P4, R137, R135, RZ ;  /* 0x0000008789897210 */ /* 0x000fc60007f9e0ff */
[----:B------:R1:W-:Y:S04]  /*58d0*/  STL [R1+0x4ec], R138 ;  /* 0x0004ec8a01007387 */ /* 0x0003e80000100800 */
[----:B------:R3:W-:Y:S01]  /*58e0*/  STL [R1+0x4e8], R137 ;  /* 0x0004e88901007387 */ /* 0x0007e20000100800 */
[----:B-1----:R-:W-:-:S04]  /*58f0*/  IMAD.MOV.U32 R138, RZ, RZ, c[0x0][0x188] ;  /* 0x00006200ff8a7624 */ /* 0x002fc800078e00ff */
[----:B------:R-:W-:Y:S02]  /*5900*/  IMAD R138, R138, 0x1d, RZ ;  /* 0x0000001d8a8a7824 */ /* 0x000fe400078e02ff */
[----:B---3--:R-:W-:Y:S02]  /*5910*/  IMAD.X R137, R0, 0x1, R252, P6 ;  /* 0x0000000100897824 */ /* 0x008fe400030e06fc */
[----:B------:R-:W-:Y:S01]  /*5920*/  IMAD.SHL.U32 R138, R138, 0x4, RZ ;  /* 0x000000048a8a7824 */ /* 0x000fe200078e00ff */
[----:B------:R-:W-:Y:S02]  /*5930*/  SHF.R.S32.HI R30, RZ, 0x1f, R5 ;  /* 0x0000001fff1e7819 */ /* 0x000fe40000011405 */
[----:B------:R1:W-:Y:S02]  /*5940*/  STL [R1+0x4f4], R137 ;  /* 0x0004f48901007387 */ /* 0x0003e40000100800 */
[----:B------:R-:W-:Y:S01]  /*5950*/  SHF.L.U64.HI R4, R5, 0x2, R30 ;  /* 0x0000000205047819 */ /* 0x000fe2000001021e */
[----:B------:R-:W-:Y:S01]  /*5960*/  IMAD.SHL.U32 R139, R7, 0x4, RZ ;  /* 0x00000004078b7824 */ /* 0x000fe200078e00ff */
[----:B-1----:R-:W-:-:S05]  /*5970*/  IADD3 R137, P6, R138, R102, RZ ;  /* 0x000000668a897210 */ /* 0x002fca0007fde0ff */
[----:B------:R2:W-:Y:S01]  /*5980*/  STL [R1+0x4e4], R137 ;  /* 0x0004e48901007387 */ /* 0x0005e20000100800 */
[----:B------:R-:W-:Y:S01]  /*5990*/  SHF.R.S32.HI R29, RZ, 0x1f, R6 ;  /* 0x0000001fff1d7819 */ /* 0x000fe20000011406 */
[----:B------:R-:W-:-:S03]  /*59a0*/  IMAD.SHL.U32 R140, R8, 0x4, RZ ;  /* 0x00000004088c7824 */ /* 0x000fc600078e00ff */
[----:B------:R-:W-:Y:S02]  /*59b0*/  SHF.L.U64.HI R5, R6, 0x2, R29 ;  /* 0x0000000206057819 */ /* 0x000fe4000001021d */
[----:B------:R-:W-:Y:S01]  /*59c0*/  SHF.R.S32.HI R30, RZ, 0x1f, R7 ;  /* 0x0000001fff1e7819 */ /* 0x000fe20000011407 */
[----:B------:R-:W-:-:S03]  /*59d0*/  IMAD.SHL.U32 R141, R9, 0x4, RZ ;  /* 0x00000004098d7824 */ /* 0x000fc600078e00ff */
[----:B------:R-:W-:Y:S02]  /*59e0*/  SHF.L.U64.HI R6, R7, 0x2, R30 ;  /* 0x0000000207067819 */ /* 0x000fe4000001021e */
[----:B------:R-:W-:-:S04]  /*59f0*/  SHF.R.S32.HI R29, RZ, 0x1f, R8 ;  /* 0x0000001fff1d7819 */ /* 0x000fc80000011408 */
[----:B------:R-:W-:Y:S01]  /*5a00*/  SHF.L.U64.HI R7, R8, 0x2, R29 ;  /* 0x0000000208077819 */ /* 0x000fe2000001021d */
[----:B------:R-:W-:Y:S01]  /*5a10*/  IMAD.SHL.U32 R142, R10, 0x4, RZ ;  /* 0x000000040a8e7824 */ /* 0x000fe200078e00ff */
        /* <DEDUP_REMOVED lines=34> */
[----:B------:R-:W-:Y:S02]  /*5c40*/  SHF.L.U64.HI R87, R24, 0x2, R87 ;  /* 0x0000000218577819 */ /* 0x000fe40000010257 */
[----:B------:R-:W-:-:S04]  /*5c50*/  SHF.R.S32.HI R88, RZ, 0x1f, R23 ;  /* 0x0000001fff587819 */ /* 0x000fc80000011417 */
[----:B------:R-:W-:Y:S02]  /*5c60*/  SHF.L.U64.HI R88, R23, 0x2, R88 ;  /* 0x0000000217587819 */ /* 0x000fe40000010258 */
[----:B------:R-:W-:Y:S01]  /*5c70*/  SHF.R.S32.HI R89, RZ, 0x1f, R22 ;  /* 0x0000001fff597819 */ /* 0x000fe20000011416 */
[----:B--2---:R-:W-:Y:S01]  /*5c80*/  IMAD.X R137, R136, 0x1, R0, P5 ;  /* 0x0000000188897824 */ /* 0x004fe200028e0600 */
[----:B------:R-:W-:Y:S01]  /*5c90*/  IADD3 R138, P5, R138, R135, RZ ;  /* 0x000000878a8a7210 */ /* 0x000fe20007fbe0ff */
[----:B------:R-:W-:-:S03]  /*5ca0*/  IMAD.X R0, R4, 0x1, R252, P3 ;  /* 0x0000000104007824 */ /* 0x000fc600018e06fc */
[----:B------:R1:W-:Y:S01]  /*5cb0*/  STL [R1+0x4d8], R137 ;  /* 0x0004d88901007387 */ /* 0x0003e20000100800 */
[----:B------:R-:W-:-:S03]  /*5cc0*/  IMAD.X R4, R4, 0x1, R136, P4 ;  /* 0x0000000104047824 */ /* 0x000fc600020e0688 */
[----:B------:R-:W-:Y:S04]  /*5cd0*/  STL [R1+0x4d0], R138 ;  /* 0x0004d08a01007387 */ /* 0x000fe80000100800 */
[----:B------:R2:W-:Y:S01]  /*5ce0*/  STL [R1+0x4d4], R0 ;  /* 0x0004d40001007387 */ /* 0x0005e20000100800 */
[----:B-1----:R-:W-:-:S05]  /*5cf0*/  IADD3 R137, P3, R139, R102, RZ ;  /* 0x000000668b897210 */ /* 0x002fca0007f7e0ff */
[----:B------:R1:W-:Y:S01]  /*5d00*/  STL [R1+0x4cc], R137 ;  /* 0x0004cc8901007387 */ /* 0x0003e20000100800 */
[----:B--2---:R-:W-:-:S03]  /*5d10*/  IADD3 R0, P4, R139, R135, RZ ;  /* 0x000000878b007210 */ /* 0x004fc60007f9e0ff */
[----:B------:R2:W-:Y:S04]  /*5d20*/  STL [R1+0x4c8], R4 ;  /* 0x0004c80401007387 */ /* 0x0005e80000100800 */
[----:B------:R3:W-:Y:S01]  /*5d30*/  STL [R1+0x4c0], R0 ;  /* 0x0004c00001007387 */ /* 0x0007e20000100800 */
[----:B-1----:R-:W-:Y:S01]  /*5d40*/  IMAD.X R137, R5, 0x1, R252, P6 ;  /* 0x0000000105897824 */ /* 0x002fe200030e06fc */
[----:B--2---:R-:W-:-:S04]  /*5d50*/  IADD3 R4, P6, R140, R102, RZ ;  /* 0x000000668c047210 */ /* 0x004fc80007fde0ff */
[----:B------:R-:W-:Y:S01]  /*5d60*/  STL [R1+0x4c4], R137 ;  /* 0x0004c48901007387 */ /* 0x000fe20000100800 */
[----:B---3--:R-:W-:Y:S01]  /*5d70*/  IMAD.X R0, R5, 0x1, R136, P5 ;  /* 0x0000000105007824 */ /* 0x008fe200028e0688 */
[----:B------:R-:W-:Y:S02]  /*5d80*/  IADD3 R5, P5, R140, R135, RZ ;  /* 0x000000878c057210 */ /* 0x000fe40007fbe0ff */
[----:B------:R1:W-:Y:S04]  /*5d90*/  STL [R1+0x4bc], R4 ;  /* 0x0004bc0401007387 */ /* 0x0003e80000100800 */
[----:B------:R2:W-:Y:S01]  /*5da0*/  STL [R1+0x4b8], R0 ;  /* 0x0004b80001007387 */ /* 0x0005e20000100800 */
[----:B-1----:R-:W-:-:S03]  /*5db0*/  IMAD.X R4, R6, 0x1, R252, P3 ;  /* 0x0000000106047824 */ /* 0x002fc600018e06fc */
[----:B------:R1:W-:Y:S01]  /*5dc0*/  STL [R1+0x4b0], R5 ;  /* 0x0004b00501007387 */ /* 0x0003e20000100800 */
[----:B--2---:R-:W-:-:S03]  /*5dd0*/  IADD3 R0, P3, R141, R102, RZ ;  /* 0x000000668d007210 */ /* 0x004fc60007f7e0ff */
[----:B------:R2:W-:Y:S04]  /*5de0*/  STL [R1+0x4b4], R4 ;  /* 0x0004b40401007387 */ /* 0x0005e80000100800 */
[----:B------:R3:W-:Y:S01]  /*5df0*/  STL [R1+0x4ac], R0 ;  /* 0x0004ac0001007387 */ /* 0x0007e20000100800 */
[----:B-1----:R-:W-:Y:S01]  /*5e00*/  IMAD.X R5, R6, 0x1, R136, P4 ;  /* 0x0000000106057824 */ /* 0x002fe200020e0688 */
[----:B--2---:R-:W-:-:S04]  /*5e10*/  IADD3 R4, P4, R141, R135, RZ ;  /* 0x000000878d047210 */ /* 0x004fc80007f9e0ff */
[----:B------:R1:W-:Y:S01]  /*5e20*/  STL [R1+0x4a8], R5 ;  /* 0x0004a80501007387 */ /* 0x0003e20000100800 */
[----:B---3--:R-:W-:-:S03]  /*5e30*/  IMAD.X R0, R7, 0x1, R252, P6 ;  /* 0x0000000107007824 */ /* 0x008fc600030e06fc */
[----:B------:R2:W-:Y:S04]  /*5e40*/  STL [R1+0x4a0], R4 ;  /* 0x0004a00401007387 */ /* 0x0005e80000100800 */
[----:B------:R3:W-:Y:S01]  /*5e50*/  STL [R1+0x4a4], R0 ;  /* 0x0004a40001007387 */ /* 0x0007e20000100800 */
[----:B-1----:R-:W-:Y:S01]  /*5e60*/  IADD3 R5, P6, R142, R102, RZ ;  /* 0x000000668e057210 */ /* 0x002fe20007fde0ff */
[----:B--2---:R-:W-:-:S04]  /*5e70*/  IMAD.X R4, R7, 0x1, R136, P5 ;  /* 0x0000000107047824 */ /* 0x004fc800028e0688 */
[----:B------:R1:W-:Y:S01]  /*5e80*/  STL [R1+0x49c], R5 ;  /* 0x00049c0501007387 */ /* 0x0003e20000100800 */
[----:B---3--:R-:W-:-:S03]  /*5e90*/  IADD3 R0, P5, R142, R135, RZ ;  /* 0x000000878e007210 */ /* 0x008fc60007fbe0ff */
        /* <DEDUP_REMOVED lines=78> */
[----:B------:R2:W-:Y:S01]  /*6380*/  STL [R1+0x3e8], R4 ;  /* 0x0003e80401007387 */ /* 0x0005e20000100800 */
[----:B------:R-:W-:-:S03]  /*6390*/  IMAD.MOV.U32 R137, RZ, RZ, c[0x0][0x188] ;  /* 0x00006200ff897624 */ /* 0x000fc600078e00ff */
[----:B------:R3:W-:Y:S01]  /*63a0*/  STL [R1+0x3fc], R0 ;  /* 0x0003fc0001007387 */ /* 0x0007e20000100800 */
[----:B-1----:R-:W-:Y:S01]  /*63b0*/  IADD3 R5, P5, R234, R135, RZ ;  /* 0x00000087ea057210 */ /* 0x002fe20007fbe0ff */
[----:B--2---:R-:W-:-:S04]  /*63c0*/  IMAD.X R4, R86, 0x1, R252, P3 ;  /* 0x0000000156047824 */ /* 0x004fc800018e06fc */
[----:B------:R-:W-:Y:S01]  /*63d0*/  STL [R1+0x3e0], R5 ;  /* 0x0003e00501007387 */ /* 0x000fe20000100800 */
[----:B---3--:R-:W-:-:S03]  /*63e0*/  IADD3 R0, P3, R235, R102, RZ ;  /* 0x00000066eb007210 */ /* 0x008fc60007f7e0ff */
[----:B------:R1:W-:Y:S01]  /*63f0*/  STL [R1+0x3f4], R4 ;  /* 0x0003f40401007387 */ /* 0x0003e20000100800 */
[----:B------:R-:W-:-:S03]  /*6400*/  IMAD R137, R137, 0xd, RZ ;  /* 0x0000000d89897824 */ /* 0x000fc600078e02ff */
[----:B------:R2:W-:Y:S01]  /*6410*/  STL [R1+0x3d8], R0 ;  /* 0x0003d80001007387 */ /* 0x0005e20000100800 */
[----:B------:R-:W-:Y:S02]  /*6420*/  IMAD.SHL.U32 R137, R137, 0x4, RZ ;  /* 0x0000000489897824 */ /* 0x000fe400078e00ff */
[----:B-1----:R-:W-:Y:S01]  /*6430*/  IMAD.X R4, R86, 0x1, R136, P4 ;  /* 0x0000000156047824 */ /* 0x002fe200020e0688 */
[----:B--2---:R-:W-:-:S04]  /*6440*/  IADD3 R0, P4, R235, R135, RZ ;  /* 0x00000087eb007210 */ /* 0x004fc80007f9e0ff */
[----:B------:R1:W-:Y:S01]  /*6450*/  STL [R1+0x3ec], R4 ;  /* 0x0003ec0401007387 */ /* 0x0003e20000100800 */
[----:B------:R-:W-:-:S03]  /*6460*/  IMAD.X R5, R87, 0x1, R252, P6 ;  /* 0x0000000157057824 */ /* 0x000fc600030e06fc */
[----:B------:R2:W-:Y:S01]  /*6470*/  STL [R1+0x3d0], R0 ;  /* 0x0003d00001007387 */ /* 0x0005e20000100800 */
[----:B-1----:R-:W-:Y:S01]  /*6480*/  IADD3 R4, P6, R137, R102, RZ ;  /* 0x0000006689047210 */ /* 0x002fe20007fde0ff */
[----:B--2---:R-:W-:Y:S02]  /*6490*/  IMAD.MOV.U32 R0, RZ, RZ, c[0x0][0x188] ;  /* 0x00006200ff007624 */ /* 0x004fe400078e00ff */
[----:B------:R-:W-:Y:S02]  /*64a0*/  STL [R1+0x3e4], R5 ;  /* 0x0003e40501007387 */ /* 0x000fe40000100800 */
[----:B------:R-:W-:Y:S02]  /*64b0*/  IMAD R0, R0, 0xc, RZ ;  /* 0x0000000c00007824 */ /* 0x000fe400078e02ff */
[----:B------:R1:W-:Y:S02]  /*64c0*/  STL [R1+0x3c8], R4 ;  /* 0x0003c80401007387 */ /* 0x0003e40000100800 */
[----:B------:R-:W-:-:S02]  /*64d0*/  IMAD.SHL.U32 R0, R0, 0x4, RZ ;  /* 0x0000000400007824 */ /* 0x000fc400078e00ff */
[----:B-1----:R-:W-:Y:S01]  /*64e0*/  IMAD.X R4, R87, 0x1, R136, P5 ;  /* 0x0000000157047824 */ /* 0x002fe200028e0688 */
[----:B------:R-:W-:Y:S01]  /*64f0*/  IADD3 R6, P5, R137, R135, RZ ;  /* 0x0000008789067210 */ /* 0x000fe20007fbe0ff */
[----:B------:R-:W-:-:S03]  /*6500*/  IMAD.X R5, R88, 0x1, R252, P3 ;  /* 0x0000000158057824 */ /* 0x000fc600018e06fc */
[----:B------:R1:W-:Y:S01]  /*6510*/  STL [R1+0x3dc], R4 ;  /* 0x0003dc0401007387 */ /* 0x0003e20000100800 */
[----:B------:R-:W-:-:S03]  /*6520*/  IMAD.MOV.U32 R137, RZ, RZ, c[0x0][0x188] ;  /* 0x00006200ff897624 */ /* 0x000fc600078e00ff */
[----:B------:R-:W-:Y:S01]  /*6530*/  STL [R1+0x3c0], R6 ;  /* 0x0003c00601007387 */ /* 0x000fe20000100800 */
[----:B------:R-:W-:Y:S01]  /*6540*/  IMAD R137, R137, 0xb, RZ ;  /* 0x0000000b89897824 */ /* 0x000fe200078e02ff */
[----:B-1----:R-:W-:Y:S02]  /*6550*/  IADD3 R4, P3, R0, R102, RZ ;  /* 0x0000006600047210 */ /* 0x002fe40007f7e0ff */
[----:B------:R-:W-:Y:S01]  /*6560*/  STL [R1+0x3d4], R5 ;  /* 0x0003d40501007387 */ /* 0x000fe20000100800 */
[----:B------:R-:W-:-:S03]  /*6570*/  SHF.L.U64.HI R89, R22, 0x2, R89 ;  /* 0x0000000216597819 */ /* 0x000fc60000010259 */
[----:B------:R1:W-:Y:S01]  /*6580*/  STL [R1+0x3b4], R4 ;  /* 0x0003b40401007387 */ /* 0x0003e20000100800 */
[----:B------:R-:W-:Y:S02]  /*6590*/  IMAD.SHL.U32 R137, R137, 0x4, RZ ;  /* 0x0000000489897824 */ /* 0x000fe400078e00ff */
[----:B-1----:R-:W-:Y:S01]  /*65a0*/  IMAD.X R4, R88, 0x1, R136, P4 ;  /* 0x0000000158047824 */ /* 0x002fe200020e0688 */
[----:B------:R-:W-:Y:S01]  /*65b0*/  IADD3 R0, P4, R0, R135, RZ ;  /* 0x0000008700007210 */ /* 0x000fe20007f9e0ff */
[----:B------:R-:W-:-:S03]  /*65c0*/  IMAD.X R5, R89, 0x1, R252, P6 ;  /* 0x0000000159057824 */ /* 0x000fc600030e06fc */
[----:B------:R1:W-:Y:S04]  /*65d0*/  STL [R1+0x3cc], R4 ;  /* 0x0003cc0401007387 */ /* 0x0003e80000100800 */
[----:B------:R2:W-:Y:S01]  /*65e0*/  STL [R1+0x3ac], R0 ;  /* 0x0003ac0001007387 */ /* 0x0005e20000100800 */
[----:B------:R-:W-:Y:S02]  /*65f0*/  SHF.R.S32.HI R90, RZ, 0x1f, R21 ;  /* 0x0000001fff5a7819 */ /* 0x000fe40000011415 */
[----:B-1----:R-:W-:Y:S01]  /*6600*/  IADD3 R4, P6, R137, R102, RZ ;  /* 0x0000006689047210 */ /* 0x002fe20007fde0ff */
[----:B--2---:R-:W-:Y:S01]  /*6610*/  IMAD.MOV.U32 R0, RZ, RZ, c[0x0][0x188] ;  /* 0x00006200ff007624 */ /* 0x004fe200078e00ff */
[----:B------:R-:W-:Y:S03]  /*6620*/  STL [R1+0x3c4], R5 ;  /* 0x0003c40501007387 */ /* 0x000fe60000100800 */
[----:B------:R-:W-:Y:S01]  /*6630*/  IMAD R0, R0, 0xa, RZ ;  /* 0x0000000a00007824 */ /* 0x000fe200078e02ff */
[----:B------:R1:W-:Y:S01]  /*6640*/  STL [R1+0x3a4], R4 ;  /* 0x0003a40401007387 */ /* 0x0003e20000100800 */
[----:B------:R-:W-:-:S02]  /*6650*/  SHF.L.U64.HI R90, R21, 0x2, R90 ;  /* 0x00000002155a7819 */ /* 0x000fc4000001025a */
[----:B------:R-:W-:Y:S02]  /*6660*/  IMAD.SHL.U32 R0, R0, 0x4, RZ ;  /* 0x0000000400007824 */ /* 0x000fe400078e00ff */
[----:B-1----:R-:W-:Y:S01]  /*6670*/  IMAD.X R4, R89, 0x1, R136, P5 ;  /* 0x0000000159047824 */ /* 0x002fe200028e0688 */
[----:B------:R-:W-:Y:S01]  /*6680*/  IADD3 R6, P5, R137, R135, RZ ;  /* 0x0000008789067210 */ /* 0x000fe20007fbe0ff */
[----:B------:R-:W-:-:S03]  /*6690*/  IMAD.X R5, R90, 0x1, R252, P3 ;  /* 0x000000015a057824 */ /* 0x000fc600018e06fc */
[----:B------:R1:W-:Y:S01]  /*66a0*/  STL [R1+0x3b8], R4 ;  /* 0x0003b80401007387 */ /* 0x0003e20000100800 */
[----:B------:R-:W-:Y:S01]  /*66b0*/  IMAD.MOV.U32 R137, RZ, RZ, c[0x0][0x188] ;  /* 0x00006200ff897624 */ /* 0x000fe200078e00ff */
[----:B------:R-:W-:Y:S02]  /*66c0*/  SHF.R.S32.HI R91, RZ, 0x1f, R20 ;  /* 0x0000001fff5b7819 */ /* 0x000fe40000011414 */
        /* <DEDUP_REMOVED lines=16> */
[----:B------:R-:W-:Y:S01]  /*67d0*/  IMAD.SHL.U32 R0, R0, 0x8, RZ ;  /* 0x0000000800007824 */ /* 0x000fe200078e00ff */
        /* <DEDUP_REMOVED lines=21> */
[----:B-1----:R-:W-:Y:S01]  /*6930*/  IADD3 R4, P6, R137, R102, RZ ;  /* 0x0000006689047210 */ /* 0x002fe20007fde0ff */
[----:B--2---:R-:W-:Y:S02]  /*6940*/  IMAD.MOV.U32 R0, RZ, RZ, c[0x0][0x188] ;  /* 0x00006200ff007624 */ /* 0x004fe400078e00ff */
[----:B------:R-:W-:Y:S02]  /*6950*/  STL [R1+0x380], R5 ;  /* 0x0003800501007387 */ /* 0x000fe40000100800 */
[----:B------:R-:W-:-:S02]  /*6960*/  IMAD R0, R0, 0x6, RZ ;  /* 0x0000000600007824 */ /* 0x000fc400078e02ff */
[----:B------:R1:W-:Y:S02]  /*6970*/  STL [R1+0x364], R4 ;  /* 0x0003640401007387 */ /* 0x0003e40000100800 */
[----:B------:R-:W-:Y:S02]  /*6980*/  IMAD.SHL.U32 R0, R0, 0x4, RZ ;  /* 0x0000000400007824 */ /* 0x000fe400078e00ff */
        /* <DEDUP_REMOVED lines=8> */
[----:B------:R-:W-:Y:S04]  /*6a10*/  STL [R1+0x370], R5 ;  /* 0x0003700501007387 */ /* 0x000fe80000100800 */
        /* <DEDUP_REMOVED lines=19> */
[----:B------:R-:W-:Y:S01]  /*6b50*/  SHF.R.S32.HI R97, RZ, 0x1f, R210 ;  /* 0x0000001fff617819 */ /* 0x000fe200000114d2 */
[----:B------:R-:W-:Y:S02]  /*6b60*/  IMAD.MOV.U32 R137, RZ, RZ, c[0x0][0x188] ;  /* 0x00006200ff897624 */ /* 0x000fe400078e00ff */
[----:B------:R2:W-:Y:S01]  /*6b70*/  STL [R1+0x33c], R6 ;  /* 0x00033c0601007387 */ /* 0x0005e20000100800 */
[----:B-1----:R-:W-:-:S03]  /*6b80*/  IADD3 R4, P3, R0, R102, RZ ;  /* 0x0000006600047210 */ /* 0x002fc60007f7e0ff */
[----:B------:R-:W-:Y:S01]  /*6b90*/  STL [R1+0x350], R5 ;  /* 0x0003500501007387 */ /* 0x000fe20000100800 */
[----:B--2---:R-:W-:-:S03]  /*6ba0*/  IMAD.X R6, R96, 0x1, R136, P4 ;  /* 0x0000000160067824 */ /* 0x004fc600020e0688 */
[----:B------:R1:W-:Y:S01]  /*6bb0*/  STL [R1+0x334], R4 ;  /* 0x0003340401007387 */ /* 0x0003e20000100800 */
[----:B------:R-:W-:Y:S01]  /*6bc0*/  SHF.L.U64.HI R97, R210, 0x2, R97 ;  /* 0x00000002d2617819 */ /* 0x000fe20000010261 */
[----:B------:R-:W-:Y:S02]  /*6bd0*/  IMAD R137, R137, 0x3, RZ ;  /* 0x0000000389897824 */ /* 0x000fe400078e02ff */
[----:B------:R-:W-:Y:S01]  /*6be0*/  STL [R1+0x348], R6 ;  /* 0x0003480601007387 */ /* 0x000fe20000100800 */
[----:B-1----:R-:W-:Y:S01]  /*6bf0*/  IADD3 R4, P4, R0, R135, RZ ;  /* 0x0000008700047210 */ /* 0x002fe20007f9e0ff */
[----:B------:R-:W-:Y:S02]  /*6c00*/  IMAD.SHL.U32 R137, R137, 0x4, RZ ;  /* 0x0000000489897824 */ /* 0x000fe400078e00ff */
[----:B------:R-:W-:Y:S02]  /*6c10*/  IMAD.X R5, R97, 0x1, R252, P6 ;  /* 0x0000000161057824 */ /* 0x000fe400030e06fc */
[----:B------:R1:W-:Y:S01]  /*6c20*/  STL [R1+0x32c], R4 ;  /* 0x00032c0401007387 */ /* 0x0003e20000100800 */
[----:B------:R-:W-:-:S02]  /*6c30*/  SHF.R.S32.HI R98, RZ, 0x1f, R3 ;  /* 0x0000001fff627819 */ /* 0x000fc40000011403 */
[----:B------:R-:W-:Y:S01]  /*6c40*/  IADD3 R0, P6, R137, R102, RZ ;  /* 0x0000006689007210 */ /* 0x000fe20007fde0ff */
[----:B------:R2:W-:Y:S01]  /*6c50*/  STL [R1+0x340], R5 ;  /* 0x0003400501007387 */ /* 0x0005e20000100800 */
[----:B-1----:R-:W-:Y:S01]  /*6c60*/  IMAD.MOV.U32 R4, RZ, RZ, c[0x0][0x188] ;  /* 0x00006200ff047624 */ /* 0x002fe200078e00ff */
[----:B------:R-:W-:-:S03]  /*6c70*/  SHF.L.U64.HI R98, R3, 0x2, R98 ;  /* 0x0000000203627819 */ /* 0x000fc60000010262 */
[----:B------:R-:W-:Y:S02]  /*6c80*/  IMAD.SHL.U32 R4, R4, 0x2, RZ ;  /* 0x0000000204047824 */ /* 0x000fe400078e00ff */
[----:B--2---:R-:W-:Y:S01]  /*6c90*/  IMAD.X R5, R97, 0x1, R136, P5 ;  /* 0x0000000161057824 */ /* 0x004fe200028e0688 */
[----:B------:R-:W-:Y:S01]  /*6ca0*/  IADD3 R6, P5, R137, R135, RZ ;  /* 0x0000008789067210 */ /* 0x000fe20007fbe0ff */
[----:B------:R-:W-:Y:S01]  /*6cb0*/  IMAD.SHL.U32 R4, R4, 0x4, RZ ;  /* 0x0000000404047824 */ /* 0x000fe200078e00ff */
[----:B------:R1:W-:Y:S04]  /*6cc0*/  STL [R1+0x324], R0 ;  /* 0x0003240001007387 */ /* 0x0003e80000100800 */
[----:B------:R2:W-:Y:S04]  /*6cd0*/  STL [R1+0x338], R5 ;  /* 0x0003380501007387 */ /* 0x0005e80000100800 */
[----:B------:R-:W-:Y:S01]  /*6ce0*/  STL [R1+0x31c], R6 ;  /* 0x00031c0601007387 */ /* 0x000fe20000100800 */
[----:B-1----:R-:W-:Y:S01]  /*6cf0*/  IMAD.X R0, R98, 0x1, R252, P3 ;  /* 0x0000000162007824 */ /* 0x002fe200018e06fc */
[----:B--2---:R-:W-:-:S02]  /*6d00*/  IADD3 R5, P3, R4, R102, RZ ;  /* 0x0000006604057210 */ /* 0x004fc40007f7e0ff */
[----:B------:R-:W2:Y:S04]  /*6d10*/  LDL.LU R102, [R1+0x518] ;  /* 0x0005180001667983 */ /* 0x000ea80000300800 */
[----:B------:R-:W-:Y:S04]  /*6d20*/  STL [R1+0x330], R0 ;  /* 0x0003300001007387 */ /* 0x000fe80000100800 */
[----:B------:R1:W-:Y:S02]  /*6d30*/  STL [R1+0x314], R5 ;  /* 0x0003140501007387 */ /* 0x0003e40000100800 */
[----:B-1----:R-:W-:Y:S01]  /*6d40*/  IMAD.X R5, R98, 0x1, R136, P4 ;  /* 0x0000000162057824 */ /* 0x002fe200020e0688 */
[----:B------:R-:W-:-:S02]  /*6d50*/  IADD3 R4, P4, R4, R135, RZ ;  /* 0x0000008704047210 */ /* 0x000fc40007f9e0ff */
[----:B------:R-:W3:Y:S01]  /*6d60*/  LDL.LU R135, [R1+0x514] ;  /* 0x0005140001877983 */ /* 0x000ee20000300800 */
[----:B------:R-:W-:Y:S02]  /*6d70*/  IMAD.MOV.U32 R165, RZ, RZ, c[0x0][0x188] ;  /* 0x00006200ffa57624 */ /* 0x000fe400078e00ff */
[----:B------:R-:W-:Y:S02]  /*6d80*/  IMAD.MOV.U32 R138, RZ, RZ, c[0x0][0x188] ;  /* 0x00006200ff8a7624 */ /* 0x000fe400078e00ff */
[----:B------:R-:W-:Y:S02]  /*6d90*/  IMAD.SHL.U32 R165, R165, 0x20, RZ ;  /* 0x00000020a5a57824 */ /* 0x000fe400078e00ff */
[----:B------:R-:W-:Y:S02]  /*6da0*/  IMAD.SHL.U32 R138, R138, 0x20, RZ ;  /* 0x000000208a8a7824 */ /* 0x000fe400078e00ff */
[----:B------:R-:W-:Y:S01]  /*6db0*/  IMAD.MOV.U32 R137, RZ, RZ, c[0x0][0x188] ;  /* 0x00006200ff897624 */ /* 0x000fe200078e00ff */
[----:B------:R-:W-:-:S02]  /*6dc0*/  LEA R3, P2, R165, c[0x0][0x160], 0x3 ;  /* 0x00005800a5037a11 */ /* 0x000fc400078418ff */
[----:B------:R-:W-:Y:S01]  /*6dd0*/  SHF.R.S32.HI R138, RZ, 0x1f, R138 ;  /* 0x0000001fff8a7819 */ /* 0x000fe2000001148a */
[----:B------:R-:W-:Y:S01]  /*6de0*/  IMAD.SHL.U32 R137, R137, 0x20, RZ ;  /* 0x0000002089897824 */ /* 0x000fe200078e00ff */
[----:B------:R1:W-:Y:S01]  /*6df0*/  STL [R1+0x328], R5 ;  /* 0x0003280501007387 */ /* 0x0003e20000100800 */
[----:B------:R-:W-:Y:S01]  /*6e00*/  IMAD.X R8, R99, 0x1, R252, P6 ;  /* 0x0000000163087824 */ /* 0x000fe200030e06fc */
[----:B------:R-:W-:Y:S02]  /*6e10*/  SHF.R.S32.HI R6, RZ, 0x5, R101 ;  /* 0x00000005ff067819 */ /* 0x000fe40000011465 */
[----:B------:R4:W-:Y:S04]  /*6e20*/  STL [R1+0x30c], R4 ;  /* 0x00030c0401007387 */ /* 0x0009e80000100800 */
[----:B------:R-:W-:Y:S01]  /*6e30*/  STL [R1+0x320], R8 ;  /* 0x0003200801007387 */ /* 0x000fe20000100800 */
[----:B-1----:R-:W-:Y:S01]  /*6e40*/  SHF.L.U64.HI R5, R137, 0x2, R138 ;  /* 0x0000000289057819 */ /* 0x002fe2000001028a */
[----:B------:R-:W-:Y:S01]  /*6e50*/  IMAD.X R5, R99, 0x1, R136, P5 ;  /* 0x0000000163057824 */ /* 0x000fe200028e0688 */
[----:B----4-:R-:W-:Y:S01]  /*6e60*/  LEA.HI.X R4, R137, c[0x0][0x164], R138, 0x3, P2 ;  /* 0x0000590089047a11 */ /* 0x010fe200010f1c8a */
[----:B------:R1:W-:Y:S04]  /*6e70*/  STL [R1+0x2fc], R6 ;  /* 0x0002fc0601007387 */ /* 0x0003e80000100800 */
[----:B------:R-:W4:Y:S02]  /*6e80*/  S2R R0, SR_TID.X ;  /* 0x0000000000007919 */ /* 0x000f240000002100 */
[----:B----4-:R-:W-:-:S05]  /*6e90*/  LOP3.LUT R0, R0, 0x3, RZ, 0xc0, !PT ;  /* 0x0000000300007812 */ /* 0x010fca00078ec0ff */
[----:B------:R-:W-:Y:S01]  /*6ea0*/  IMAD R0, R0, 0x820, RZ ;  /* 0x0000082000007824 */ /* 0x000fe200078e02ff */
[----:B-1----:R-:W-:Y:S01]  /*6eb0*/  IADD3 R6, R6, -0x2, RZ ;  /* 0xfffffffe06067810 */ /* 0x002fe20007ffe0ff */
[----:B------:R-:W-:Y:S01]  /*6ec0*/  CS2R R240, SRZ ;  /* 0x0000000000f07805 */ /* 0x000fe2000001ff00 */
        /* <DEDUP_REMOVED lines=91> */
[----:B--2---:R-:W-:-:S05]  /*7480*/  IADD3 R7, P2, R102, c[0x0][0x168], RZ ;  /* 0x00005a0066077a10 */ /* 0x004fca0007f5e0ff */
[----:B------:R1:W-:Y:S04]  /*7490*/  STL [R1+0x26c], R7 ;  /* 0x00026c0701007387 */ /* 0x0003e80000100800 */
[----:B------:R2:W-:Y:S01]  /*74a0*/  STL [R1+0x318], R5 ;  /* 0x0003180501007387 */ /* 0x0005e20000100800 */
[----:B-1----:R-:W-:Y:S01]  /*74b0*/  IADD3 R7, P5, R103, c[0x0][0x168], RZ ;  /* 0x00005a0067077a10 */ /* 0x002fe20007fbe0ff */
[----:B--2---:R-:W-:Y:S01]  /*74c0*/  IMAD.X R5, R100, 0x1, R252, P3 ;  /* 0x0000000164057824 */ /* 0x004fe200018e06fc */
[----:B------:R-:W-:-:S03]  /*74d0*/  IADD3 R8, P3, R104, c[0x0][0x168], RZ ;  /* 0x00005a0068087a10 */ /* 0x000fc60007f7e0ff */
[----:B------:R1:W-:Y:S04]  /*74e0*/  STL [R1+0x274], R7 ;  /* 0x0002740701007387 */ /* 0x0003e80000100800 */
[----:B------:R2:W-:Y:S01]  /*74f0*/  STL [R1+0x310], R5 ;  /* 0x0003100501007387 */ /* 0x0005e20000100800 */
[----:B-1----:R-:W-:-:S03]  /*7500*/  IMAD.X R7, R100, 0x1, R136, P4 ;  /* 0x0000000164077824 */ /* 0x002fc600020e0688 */
[----:B------:R3:W-:Y:S01]  /*7510*/  STL [R1+0x27c], R8 ;  /* 0x00027c0801007387 */ /* 0x0007e20000100800 */
[----:B--2---:R-:W-:-:S03]  /*7520*/  IADD3 R5, P4, R105, c[0x0][0x168], RZ ;  /* 0x00005a0069057a10 */ /* 0x004fc60007f9e0ff */
[----:B------:R1:W-:Y:S01]  /*7530*/  STL [R1+0x308], R7 ;  /* 0x0003080701007387 */ /* 0x0003e20000100800 */
[----:B---3--:R-:W-:-:S03]  /*7540*/  IMAD.X R8, R135, 0x1, R252, P1 ;  /* 0x0000000187087824 */ /* 0x008fc600008e06fc */
[----:B------:R2:W5:Y:S04]  /*7550*/  LDL.LU R252, [R1+0x510] ;  /* 0x0005100001fc7983 */ /* 0x0005680000300800 */
[----:B------:R3:W-:Y:S01]  /*7560*/  STL [R1+0x284], R5 ;  /* 0x0002840501007387 */ /* 0x0007e20000100800 */
[----:B-1----:R-:W-:-:S03]  /*7570*/  IMAD.X R7, R135, 0x1, R136, P0 ;  /* 0x0000000187077824 */ /* 0x002fc600000e0688 */
[----:B------:R1:W-:Y:S01]  /*7580*/  STL [R1+0x304], R8 ;  /* 0x0003040801007387 */ /* 0x0003e20000100800 */
[----:B---3--:R-:W-:Y:S02]  /*7590*/  IADD3 R5, P1, R106, c[0x0][0x168], RZ ;  /* 0x00005a006a057a10 */ /* 0x008fe40007f3e0ff */
[----:B-1----:R-:W-:-:S03]  /*75a0*/  IADD3 R8, P0, R107, c[0x0][0x168], RZ ;  /* 0x00005a006b087a10 */ /* 0x002fc60007f1e0ff */
[----:B------:R1:W-:Y:S04]  /*75b0*/  STL [R1+0x28c], R5 ;  /* 0x00028c0501007387 */ /* 0x0003e80000100800 */
[----:B------:R3:W-:Y:S01]  /*75c0*/  STL [R1+0x300], R7 ;  /* 0x0003000701007387 */ /* 0x0007e20000100800 */
[----:B-1----:R-:W-:-:S03]  /*75d0*/  IADD3.X R5, R108, c[0x0][0x16c], RZ, P2, !PT ;  /* 0x00005b006c057a10 */ /* 0x002fc600017fe4ff */
[----:B------:R1:W-:Y:S01]  /*75e0*/  STL [R1+0x294], R8 ;  /* 0x0002940801007387 */ /* 0x0003e20000100800 */
[----:B---3--:R-:W-:-:S03]  /*75f0*/  IADD3 R7, P2, R109, c[0x0][0x168], RZ ;  /* 0x00005a006d077a10 */ /* 0x008fc60007f5e0ff */
[----:B------:R3:W-:Y:S01]  /*7600*/  STL [R1+0x268], R5 ;  /* 0x0002680501007387 */ /* 0x0007e20000100800 */
[----:B-1----:R-:W-:-:S03]  /*7610*/  IADD3.X R8, R110, c[0x0][0x16c], RZ, P5, !PT ;  /* 0x00005b006e087a10 */ /* 0x002fc60002ffe4ff */
[----:B------:R1:W-:Y:S01]  /*7620*/  STL [R1+0x29c], R7 ;  /* 0x00029c0701007387 */ /* 0x0003e20000100800 */
[----:B---3--:R-:W-:-:S03]  /*7630*/  IADD3 R5, P5, R111, c[0x0][0x168], RZ ;  /* 0x00005a006f057a10 */ /* 0x008fc60007fbe0ff */
[----:B------:R3:W-:Y:S04]  /*7640*/  STL [R1+0x270], R8 ;  /* 0x0002700801007387 */ /* 0x0007e80000100800 */
[----:B------:R4:W-:Y:S01]  /*7650*/  STL [R1+0x2a4], R5 ;  /* 0x0002a40501007387 */ /* 0x0009e20000100800 */
[----:B-1----:R-:W-:Y:S02]  /*7660*/  IADD3.X R7, R112, c[0x0][0x16c], RZ, P3, !PT ;  /* 0x00005b0070077a10 */ /* 0x002fe40001ffe4ff */
[----:B---3--:R-:W-:-:S03]  /*7670*/  IADD3 R8, P3, R113, c[0x0][0x168], RZ ;  /* 0x00005a0071087a10 */ /* 0x008fc60007f7e0ff */
[----:B------:R1:W-:Y:S01]  /*7680*/  STL [R1+0x278], R7 ;  /* 0x0002780701007387 */ /* 0x0003e20000100800 */
[----:B----4-:R-:W-:-:S03]  /*7690*/  IADD3.X R5, R114, c[0x0][0x16c], RZ, P4, !PT ;  /* 0x00005b0072057a10 */ /* 0x010fc600027fe4ff */
[----:B------:R3:W-:Y:S04]  /*76a0*/  STL [R1+0x2ac], R8 ;  /* 0x0002ac0801007387 */ /* 0x0007e80000100800 */
[----:B------:R4:W-:Y:S01]  /*76b0*/  STL [R1+0x280], R5 ;  /* 0x0002800501007387 */ /* 0x0009e20000100800 */
[----:B-1----:R-:W-:-:S03]  /*76c0*/  IADD3 R7, P4, R115, c[0x0][0x168], RZ ;  /* 0x00005a0073077a10 */ /* 0x002fc60007f9e0ff */
[----:B------:R-:W1:Y:S01]  /*76d0*/  S2R R136, SR_TID.X ;  /* 0x0000000000887919 */ /* 0x000e620000002100 */
[----:B---3--:R-:W-:Y:S02]  /*76e0*/  IADD3.X R8, R116, c[0x0][0x16c], RZ, P1, !PT ;  /* 0x00005b0074087a10 */ /* 0x008fe40000ffe4ff */
[----:B----4-:R-:W-:Y:S01]  /*76f0*/  IADD3 R5, P1, R117, c[0x0][0x168], RZ ;  /* 0x00005a0075057a10 */ /* 0x010fe20007f3e0ff */
[----:B------:R3:W-:Y:S04]  /*7700*/  STL [R1+0x2b4], R7 ;  /* 0x0002b40701007387 */ /* 0x0007e80000100800 */
[----:B------:R4:W-:Y:S04]  /*7710*/  STL [R1+0x288], R8 ;  /* 0x0002880801007387 */ /* 0x0009e80000100800 */
[----:B------:R1:W-:Y:S01]  /*7720*/  STL [R1+0x2bc], R5 ;  /* 0x0002bc0501007387 */ /* 0x0003e20000100800 */
[----:B---3--:R-:W-:-:S02]  /*7730*/  IADD3.X R7, R118, c[0x0][0x16c], RZ, P0, !PT ;  /* 0x00005b0076077a10 */ /* 0x008fc400007fe4ff */
[----:B----4-:R-:W-:-:S03]  /*7740*/  IADD3 R8, P0, R119, c[0x0][0x168], RZ ;  /* 0x00005a0077087a10 */ /* 0x010fc60007f1e0ff */
[----:B------:R3:W-:Y:S01]  /*7750*/  STL [R1+0x290], R7 ;  /* 0x0002900701007387 */ /* 0x0007e20000100800 */
[----:B-1----:R-:W-:-:S03]  /*7760*/  IADD3.X R5, R120, c[0x0][0x16c], RZ, P2, !PT ;  /* 0x00005b0078057a10 */ /* 0x002fc600017fe4ff */
[----:B------:R1:W-:Y:S04]  /*7770*/  STL [R1+0x2c4], R8 ;  /* 0x0002c40801007387 */ /* 0x0003e80000100800 */
[----:B------:R4:W-:Y:S01]  /*7780*/  STL [R1+0x298], R5 ;  /* 0x0002980501007387 */ /* 0x0009e20000100800 */
[----:B---3--:R-:W-:Y:S02]  /*7790*/  IADD3 R7, P2, R121, c[0x0][0x168], RZ ;  /* 0x00005a0079077a10 */ /* 0x008fe40007f5e0ff */
[----:B-1----:R-:W-:-:S03]  /*77a0*/  IADD3.X R8, R122, c[0x0][0x16c], RZ, P5, !PT ;  /* 0x00005b007a087a10 */ /* 0x002fc60002ffe4ff */
[----:B------:R1:W-:Y:S01]  /*77b0*/  STL [R1+0x2cc], R7 ;  /* 0x0002cc0701007387 */ /* 0x0003e20000100800 */
[----:B----4-:R-:W-:-:S03]  /*77c0*/  IADD3 R5, P5, R123, c[0x0][0x168], RZ ;  /* 0x00005a007b057a10 */ /* 0x010fc60007fbe0ff */
[----:B------:R3:W-:Y:S04]  /*77d0*/  STL [R1+0x2a0], R8 ;  /* 0x0002a00801007387 */ /* 0x0007e80000100800 */
[----:B------:R4:W-:Y:S01]  /*77e0*/  STL [R1+0x2d4], R5 ;  /* 0x0002d40501007387 */ /* 0x0009e20000100800 */
[----:B-1----:R-:W-:Y:S02]  /*77f0*/  IADD3.X R7, R124, c[0x0][0x16c], RZ, P3, !PT ;  /* 0x00005b007c077a10 */ /* 0x002fe40001ffe4ff */
[----:B---3--:R-:W-:Y:S02]  /*7800*/  IADD3.X R8, R126, c[0x0][0x16c], RZ, P4, !PT ;  /* 0x00005b007e087a10 */ /* 0x008fe400027fe4ff */
[----:B----4-:R-:W-:Y:S01]  /*7810*/  IADD3 R5, P3, R125, c[0x0][0x168], RZ ;  /* 0x00005a007d057a10 */ /* 0x010fe20007f7e0ff */
[----:B------:R1:W-:Y:S04]  /*7820*/  STL [R1+0x2a8], R7 ;  /* 0x0002a80701007387 */ /* 0x0003e80000100800 */
[----:B------:R3:W-:Y:S04]  /*7830*/  STL [R1+0x2dc], R5 ;  /* 0x0002dc0501007387 */ /* 0x0007e80000100800 */
[----:B------:R4:W-:Y:S01]  /*7840*/  STL [R1+0x2b0], R8 ;  /* 0x0002b00801007387 */ /* 0x0009e20000100800 */
[----:B-1----:R-:W-:-:S02]  /*7850*/  IADD3 R7, P4, R127, c[0x0][0x168], RZ ;  /* 0x00005a007f077a10 */ /* 0x002fc40007f9e0ff */
[----:B---3--:R-:W-:Y:S02]  /*7860*/  LOP3.LUT R5, R0, 0xdc, R136, 0x78, !PT ;  /* 0x000000dc00057812 */ /* 0x008fe400078e7888 */
[----:B------:R-:W-:Y:S02]  /*7870*/  IADD3.X R0, R129, c[0x0][0x16c], RZ, P0, !PT ;  /* 0x00005b0081007a10 */ /* 0x000fe400007fe4ff */
[----:B----4-:R-:W-:Y:S01]  /*7880*/  IADD3.X R8, R128, c[0x0][0x16c], RZ, P1, !PT ;  /* 0x00005b0080087a10 */ /* 0x010fe20000ffe4ff */
[----:B------:R1:W-:Y:S04]  /*7890*/  STL [R1+0x2e4], R7 ;  /* 0x0002e40701007387 */ /* 0x0003e80000100800 */
[----:B------:R3:W-:Y:S04]  /*78a0*/  STL [R1+0x2b8], R8 ;  /* 0x0002b80801007387 */ /* 0x0007e80000100800 */
[----:B------:R4:W-:Y:S01]  /*78b0*/  STL [R1+0x2c0], R0 ;  /* 0x0002c00001007387 */ /* 0x0009e20000100800 */
[----:B-1----:R-:W-:-:S02]  /*78c0*/  IADD3.X R7, R130, c[0x0][0x16c], RZ, P2, !PT ;  /* 0x00005b0082077a10 */ /* 0x002fc400017fe4ff */
[----:B---3--:R-:W-:Y:S02]  /*78d0*/  IADD3.X R8, R132, c[0x0][0x16c], RZ, P3, !PT ;  /* 0x00005b0084087a10 */ /* 0x008fe40001ffe4ff */
[----:B----4-:R-:W-:Y:S01]  /*78e0*/  IADD3.X R0, R131, c[0x0][0x16c], RZ, P5, !PT ;  /* 0x00005b0083007a10 */ /* 0x010fe20002ffe4ff */
[----:B------:R1:W-:Y:S04]  /*78f0*/  STL [R1+0x2c8], R7 ;  /* 0x0002c80701007387 */ /* 0x0003e80000100800 */
[----:B------:R3:W-:Y:S01]  /*7900*/  STL [R1+0x2d0], R0 ;  /* 0x0002d00001007387 */ /* 0x0007e20000100800 */
[----:B-1----:R-:W-:-:S03]  /*7910*/  IADD3.X R7, R133, c[0x0][0x16c], RZ, P4, !PT ;  /* 0x00005b0085077a10 */ /* 0x002fc600027fe4ff */
[----:B------:R-:W-:Y:S01]  /*7920*/  STL [R1+0x2d8], R8 ;  /* 0x0002d80801007387 */ /* 0x000fe20000100800 */
[----:B---3--:R-:W-:-:S03]  /*7930*/  LOP3.LUT R0, R134, 0x400, R2, 0xf8, !PT ;  /* 0x0000040086007812 */ /* 0x008fc600078ef802 */
[----:B------:R2:W5:Y:S04]  /*7940*/  LDL.LU R2, [R1+0x50c] ;  /* 0x00050c0001027983 */ /* 0x0005680000300800 */
[----:B------:R-:W-:Y:S04]  /*7950*/  STL [R1+0x2e0], R7 ;  /* 0x0002e00701007387 */ /* 0x000fe80000100800 */
[----:B------:R1:W-:Y:S04]  /*7960*/  STL [R1+0x2f8], R0 ;  /* 0x0002f80001007387 */ /* 0x0003e80000100800 */
[----:B------:R2:W-:Y:S01]  /*7970*/  STL [R1+0x508], R6 ;  /* 0x0005080601007387 */ /* 0x0005e20000100800 */
[----:B-1----:R-:W-:-:S05]  /*7980*/  LOP3.LUT R0, R0, 0x40, RZ, 0x3c, !PT ;  /* 0x0000004000007812 */ /* 0x002fca00078e3cff */
[----:B------:R2:W-:Y:S01]  /*7990*/  STL [R1+0x488], R0 ;  /* 0x0004880001007387 */ /* 0x0005e20000100800 */
[----:B------:R-:W-:Y:S01]  /*79a0*/  CS2R R100, SRZ ;  /* 0x0000000000647805 */ /* 0x000fe2000001ff00 */
[----:B------:R-:W-:Y:S01]  /*79b0*/  CS2R R102, SRZ ;  /* 0x0000000000667805 */ /* 0x000fe2000001ff00 */
[----:B------:R-:W-:Y:S01]  /*79c0*/  CS2R R104, SRZ ;  /* 0x0000000000687805 */ /* 0x000fe2000001ff00 */
[----:B------:R-:W-:Y:S01]  /*79d0*/  CS2R R106, SRZ ;  /* 0x00000000006a7805 */ /* 0x000fe2000001ff00 */
[----:B------:R-:W-:Y:S02]  /*79e0*/  LOP3.LUT R5, R5, 0x20, RZ, 0x3c, !PT ;  /* 0x0000002005057812 */ /* 0x000fe400078e3cff */
.L_x_2:
[----:B--2---:R-:W2:Y:S01]  /*79f0*/  LDL.LU R0, [R1+0x250] ;  /* 0x0002500001007983 */ /* 0x004ea20000300800 */
[----:B------:R-:W-:-:S04]  /*7a00*/  DEPBAR.LE SB0, 0x2 ;  /* 0x000080800000791a */ /* 0x000fc80000000000 */
[----:B------:R-:W3:Y:S04]  /*7a10*/  LDL R6, [R1+0x2f8] ;  /* 0x0002f80001067983 */ /* 0x000ee80000100800 */
[----:B------:R-:W1:Y:S04]  /*7a20*/  S2R R5, SR_TID.X ;  /* 0x0000000000057919 */ /* 0x000e680000002100 */
[----:B------:R-:W4:Y:S04]  /*7a30*/  S2R R8, SR_TID.X ;  /* 0x0000000000087919 */ /* 0x000f280000002100 */
[----:B-----5:R1:W-:Y:S04]  /*7a40*/  STL [R1+0x518], R2 ;  /* 0x0005180201007387 */ /* 0x0203e80000100800 */
[----:B------:R-:W-:Y:S04]  /*7a50*/  STL [R1+0x514], R3 ;  /* 0x0005140301007387 */ /* 0x000fe80000100800 */
[----:B------:R-:W-:Y:S04]  /*7a60*/  STL [R1+0x510], R4 ;  /* 0x0005100401007387 */ /* 0x000fe80000100800 */
[----:B------:R-:W-:Y:S01]  /*7a70*/  STL [R1+0x50c], R252 ;  /* 0x00050cfc01007387 */ /* 0x000fe20000100800 */
[----:B-1----:R-:W-:-:S05]  /*7a80*/  LOP3.LUT R5, R5, 0x3, RZ, 0xc0, !PT ;  /* 0x0000000305057812 */ /* 0x002fca00078ec0ff */
[C---:B------:R-:W-:Y:S02]  /*7a90*/  IMAD R7, R5.reuse, 0x820, RZ ;  /* 0x0000082005077824 */ /* 0x040fe400078e02ff */
[----:B------:R-:W-:-:S03]  /*7aa0*/  IMAD R5, R5, 0x820, RZ ;  /* 0x0000082005057824 */ /* 0x000fc600078e02ff */
[--C-:B----4-:R-:W-:Y:S02]  /*7ab0*/  LOP3.LUT R7, R7, 0xdc, R8.reuse, 0x78, !PT ;  /* 0x000000dc07077812 */ /* 0x110fe400078e7808 */
[----:B------:R-:W-:Y:S02]  /*7ac0*/  LOP3.LUT R5, R5, 0xdc, R8, 0x78, !PT ;  /* 0x000000dc05057812 */ /* 0x000fe400078e7808 */
[----:B------:R-:W-:Y:S01]  /*7ad0*/  LOP3.LUT R7, R7, 0x20, RZ, 0x3c, !PT ;  /* 0x0000002007077812 */ /* 0x000fe200078e3cff */
[----:B------:R-:W-:Y:S01]  /*7ae0*/  BAR.SYNC.DEFER_BLOCKING 0x0 ;  /* 0x0000000000007b1d */ /* 0x000fe20000010000 */
[----:B--2---:R-:W-:-:S04]  /*7af0*/  IADD3 R0, R0, 0x1, RZ ;  /* 0x0000000100007810 */ /* 0x004fc80007ffe0ff */
[----:B------:R-:W-:-:S04]  /*7b00*/  ISETP.GT.AND P0, PT, R0, 0x1, PT ;  /* 0x000000010000780c */ /* 0x000fc80003f04270 */
[----:B------:R-:W-:-:S05]  /*7b10*/  SEL R2, R0, RZ, !P0 ;  /* 0x000000ff00027207 */ /* 0x000fca0004000000 */
[C---:B------:R-:W-:Y:S01]  /*7b20*/  IMAD R5, R2.reuse, 0x10000, R5 ;  /* 0x0001000002057824 */ /* 0x040fe200078e0205 */
[----:B------:R-:W-:Y:S01]  /*7b30*/  STL [R1+0x250], R2 ;  /* 0x0002500201007387 */ /* 0x000fe20000100800 */
[C---:B------:R-:W-:Y:S02]  /*7b40*/  IMAD R0, R2.reuse, 0x10000, R7 ;  /* 0x0001000002007824 */ /* 0x040fe400078e0207 */
[----:B---3--:R-:W-:Y:S01]  /*7b50*/  IMAD R6, R2, 0x4000, R6 ;  /* 0x0000400002067824 */ /* 0x008fe200078e0206 */
[----:B------:R-:W-:Y:S04]  /*7b60*/  LDS R108, [R5+0x100] ;  /* 0x00010000056c7984 */ /* 0x000fe80000000800 */
[----:B------:R-:W-:Y:S04]  /*7b70*/  LDS R110, [R5+0x2100] ;  /* 0x00210000056e7984 */ /* 0x000fe80000000800 */
[----:B------:R-:W-:Y:S04]  /*7b80*/  LDS R109, [R0+0x100] ;  /* 0x00010000006d7984 */ /* 0x000fe80000000800 */
[----:B------:R-:W-:Y:S04]  /*7b90*/  LDS R111, [R0+0x2100] ;  /* 0x00210000006f7984 */ /* 0x000fe80000000800 */
[----:B------:R-:W1:Y:S04]  /*7ba0*/  LDSM.16.M88.4 R12, [R6+0x20000] ;  /* 0x02000000060c783b */ /* 0x000e680000000200 */
[----:B------:R-:W-:Y:S04]  /*7bb0*/  LDS R132, [R5+0x300] ;  /* 0x0003000005847984 */ /* 0x000fe80000000800 */
[----:B------:R-:W-:Y:S04]  /*7bc0*/  LDS R134, [R5+0x2300] ;  /* 0x0023000005867984 */ /* 0x000fe80000000800 */
[----:B------:R-:W-:Y:S04]  /*7bd0*/  LDS R133, [R0+0x300] ;  /* 0x0003000000857984 */ /* 0x000fe80000000800 */
[----:B------:R-:W2:Y:S04]  /*7be0*/  LDS R135, [R0+0x2300] ;  /* 0x0023000000877984 */ /* 0x000ea80000000800 */
[----:B------:R-:W-:Y:S04]  /*7bf0*/  LDS R128, [R5+0x400] ;  /* 0x0004000005807984 */ /* 0x000fe80000000800 */
[----:B------:R-:W-:Y:S04]  /*7c00*/  LDS R130, [R5+0x2400] ;  /* 0x0024000005827984 */ /* 0x000fe80000000800 */
[----:B------:R-:W-:Y:S04]  /*7c10*/  LDS R129, [R0+0x400] ;  /* 0x0004000000817984 */ /* 0x000fe80000000800 */
[----:B------:R-:W3:Y:S04]  /*7c20*/  LDS R131, [R0+0x2400] ;  /* 0x0024000000837984 */ /* 0x000ee80000000800 */
[----:B------:R-:W-:Y:S04]  /*7c30*/  LDS R124, [R5+0x500] ;  /* 0x00050000057c7984 */ /* 0x000fe80000000800 */
[----:B------:R-:W-:Y:S01]  /*7c40*/  LDS R126, [R5+0x2500] ;  /* 0x00250000057e7984 */ /* 0x000fe20000000800 */
[-C--:B-1----:R-:W-:Y:S03]  /*7c50*/  HMMA.1688.F32.TF32 R216, R108, R12.reuse, R216 ;  /* 0x0000000c6cd8723c */ /* 0x082fe600000810d8 */
[----:B------:R-:W-:Y:S04]  /*7c60*/  LDS R125, [R0+0x500] ;  /* 0x00050000007d7984 */ /* 0x000fe80000000800 */
[----:B------:R-:W1:Y:S04]  /*7c70*/  LDS R127, [R0+0x2500] ;  /* 0x00250000007f7984 */ /* 0x000e680000000800 */
[----:B------:R-:W-:Y:S04]  /*7c80*/  LDS R116, [R5+0x700] ;  /* 0x0007000005747984 */ /* 0x000fe80000000800 */
[----:B------:R-:W-:Y:S01]  /*7c90*/  LDS R118, [R5+0x2700] ;  /* 0x0027000005767984 */ /* 0x000fe20000000800 */
[----:B--2---:R-:W-:Y:S03]  /*7ca0*/  HMMA.1688.F32.TF32 R208, R132, R12, R208 ;  /* 0x0000000c84d0723c */ /* 0x004fe600000810d0 */
[----:B------:R-:W-:Y:S04]  /*7cb0*/  LDS R117, [R0+0x700] ;  /* 0x0007000000757984 */ /* 0x000fe80000000800 */
[----:B------:R-:W2:Y:S01]  /*7cc0*/  LDS R119, [R0+0x2700] ;  /* 0x0027000000777984 */ /* 0x000ea20000000800 */
[----:B------:R-:W-:-:S02]  /*7cd0*/  IMAD.MOV.U32 R252, RZ, RZ, R217 ;  /* 0x000000fffffc7224 */ /* 0x000fc400078e00d9 */
[----:B------:R-:W-:Y:S01]  /*7ce0*/  IMAD.MOV.U32 R3, RZ, RZ, R218 ;  /* 0x000000ffff037224 */ /* 0x000fe200078e00da */
[----:B------:R-:W-:Y:S01]  /*7cf0*/  LDS R120, [R5+0x600] ;  /* 0x0006000005787984 */ /* 0x000fe20000000800 */
[----:B------:R-:W-:-:S03]  /*7d00*/  IMAD.MOV.U32 R2, RZ, RZ, R219 ;  /* 0x000000ffff027224 */ /* 0x000fc600078e00db */
[----:B------:R-:W-:Y:S01]  /*7d10*/  LDS R122, [R5+0x2600] ;  /* 0x00260000057a7984 */ /* 0x000fe20000000800 */
[-C--:B---3--:R-:W-:Y:S03]  /*7d20*/  HMMA.1688.F32.TF32 R204, R128, R12.reuse, R204 ;  /* 0x0000000c80cc723c */ /* 0x088fe600000810cc */
[----:B------:R-:W-:Y:S04]  /*7d30*/  LDS R121, [R0+0x600] ;  /* 0x0006000000797984 */ /* 0x000fe80000000800 */
[----:B------:R-:W3:Y:S01]  /*7d40*/  LDS R123, [R0+0x2600] ;  /* 0x00260000007b7984 */ /* 0x000ee20000000800 */
[----:B------:R-:W-:Y:S02]  /*7d50*/  IMAD.MOV.U32 R7, RZ, RZ, R210 ;  /* 0x000000ffff077224 */ /* 0x000fe400078e00d2 */
[----:B------:R-:W-:Y:S01]  /*7d60*/  IMAD.MOV.U32 R4, RZ, RZ, R211 ;  /* 0x000000ffff047224 */ /* 0x000fe200078e00d3 */
[----:B------:R-:W4:Y:S04]  /*7d70*/  LDSM.16.M88.4 R8, [R6+0x20800] ;  /* 0x020800000608783b */ /* 0x000f280000000200 */
[----:B------:R-:W-:Y:S01]  /*7d80*/  LDS R112, [R5] ;  /* 0x0000000005707984 */ /* 0x000fe20000000800 */
[-C--:B-1----:R-:W-:Y:S03]  /*7d90*/  HMMA.1688.F32.TF32 R200, R124, R12.reuse, R200 ;  /* 0x0000000c7cc8723c */ /* 0x082fe600000810c8 */
[----:B------:R-:W-:Y:S04]  /*7da0*/  LDS R114, [R5+0x2000] ;  /* 0x0020000005727984 */ /* 0x000fe80000000800 */
[----:B------:R-:W-:Y:S04]  /*7db0*/  LDS R113, [R0] ;  /* 0x0000000000717984 */ /* 0x000fe80000000800 */
[----:B------:R-:W1:Y:S04]  /*7dc0*/  LDS R115, [R0+0x2000] ;  /* 0x0020000000737984 */ /* 0x000e680000000800 */
[----:B------:R-:W-:Y:S01]  /*7dd0*/  LDS R136, [R5+0x200] ;  /* 0x0002000005887984 */ /* 0x000fe20000000800 */
[-C--:B--2---:R-:W-:Y:S03]  /*7de0*/  HMMA.1688.F32.TF32 R192, R116, R12.reuse, R192 ;  /* 0x0000000c74c0723c */ /* 0x084fe600000810c0 */
[----:B------:R-:W-:Y:S04]  /*7df0*/  LDS R138, [R5+0x2200] ;  /* 0x00220000058a7984 */ /* 0x000fe80000000800 */
[----:B------:R-:W-:Y:S04]  /*7e00*/  LDS R137, [R0+0x200] ;  /* 0x0002000000897984 */ /* 0x000fe80000000800 */
[----:B------:R-:W2:Y:S01]  /*7e10*/  LDS R139, [R0+0x2200] ;  /* 0x00220000008b7984 */ /* 0x000ea20000000800 */
[----:B---3--:R-:W-:Y:S03]  /*7e20*/  HMMA.1688.F32.TF32 R196, R120, R12, R196 ;  /* 0x0000000c78c4723c */ /* 0x008fe600000810c4 */
[----:B------:R-:W-:Y:S04]  /*7e30*/  STL [R1+0x5a4], R14 ;  /* 0x0005a40e01007387 */ /* 0x000fe80000100800 */
[----:B------:R-:W-:Y:S01]  /*7e40*/  STL [R1+0x5a0], R15 ;  /* 0x0005a00f01007387 */ /* 0x000fe20000100800 */
[-C--:B----4-:R-:W-:Y:S03]  /*7e50*/  HMMA.1688.F32.TF32 R176, R128, R8.reuse, R176 ;  /* 0x0000000880b0723c */ /* 0x090fe600000810b0 */
[----:B------:R-:W-:Y:S04]  /*7e60*/  STL [R1+0x5ac], R0 ;  /* 0x0005ac0001007387 */ /* 0x000fe80000100800 */
[----:B------:R-:W-:Y:S01]  /*7e70*/  STL [R1+0x5a8], R11 ;  /* 0x0005a80b01007387 */ /* 0x000fe20000100800 */
[-C--:B------:R-:W-:Y:S03]  /*7e80*/  HMMA.1688.F32.TF32 R172, R124, R8.reuse, R172 ;  /* 0x000000087cac723c */ /* 0x080fe600000810ac */
[----:B------:R-:W-:Y:S04]  /*7e90*/  STL [R1], R216 ;  /* 0x000000d801007387 */ /* 0x000fe80000100800 */
[----:B------:R-:W-:Y:S01]  /*7ea0*/  STL.64 [R1+0xa0], R208 ;  /* 0x0000a0d001007387 */ /* 0x000fe20000100a00 */
[----:B------:R-:W-:Y:S03]  /*7eb0*/  HMMA.1688.F32.TF32 R168, R120, R8, R168 ;  /* 0x0000000878a8723c */ /* 0x000fe600000810a8 */
[----:B------:R-:W-:Y:S04]  /*7ec0*/  STL.64 [R1+0x110], R204 ;  /* 0x000110cc01007387 */ /* 0x000fe80000100a00 */
[----:B------:R-:W-:Y:S01]  /*7ed0*/  STL.64 [R1+0x118], R206 ;  /* 0x000118ce01007387 */ /* 0x000fe20000100a00 */
[-C--:B-1----:R-:W-:Y:S03]  /*7ee0*/  HMMA.1688.F32.TF32 R240, R112, R12.reuse, R240 ;  /* 0x0000000c70f0723c */ /* 0x082fe600000810f0 */
[----:B------:R-:W-:Y:S04]  /*7ef0*/  STL.64 [R1+0x180], R200 ;  /* 0x000180c801007387 */ /* 0x000fe80000100a00 */
[----:B------:R-:W-:Y:S01]  /*7f00*/  STL.64 [R1+0x188], R202 ;  /* 0x000188ca01007387 */ /* 0x000fe20000100a00 */
[----:B--2---:R-:W-:Y:S03]  /*7f10*/  HMMA.1688.F32.TF32 R212, R136, R12, R212 ;  /* 0x0000000c88d4723c */ /* 0x004fe600000810d4 */
[----:B------:R1:W-:Y:S04]  /*7f20*/  STL.64 [R1+0x1c0], R196 ;  /* 0x0001c0c401007387 */ /* 0x0003e80000100a00 */
[----:B------:R2:W-:Y:S01]  /*7f30*/  STL.64 [R1+0x1c8], R198 ;  /* 0x0001c8c601007387 */ /* 0x0005e20000100a00 */
[----:B------:R-:W-:-:S02]  /*7f40*/  IMAD.MOV.U32 R12, RZ, RZ, R195 ;  /* 0x000000ffff0c7224 */ /* 0x000fc400078e00c3 */
[----:B------:R-:W-:Y:S01]  /*7f50*/  IMAD.MOV.U32 R13, RZ, RZ, R194 ;  /* 0x000000ffff0d7224 */ /* 0x000fe200078e00c2 */
[----:B------:R-:W-:Y:S04]  /*7f60*/  STL.64 [R1+0x200], R192 ;  /* 0x000200c001007387 */ /* 0x000fe80000100a00 */
[----:B-1----:R-:W3:Y:S04]  /*7f70*/  LDL.LU.64 R196, [R1+0x20] ;  /* 0x0000200001c47983 */ /* 0x002ee80000300a00 */
[----:B--2---:R-:W3:Y:S04]  /*7f80*/  LDL.LU.64 R198, [R1+0x28] ;  /* 0x0000280001c67983 */ /* 0x004ee80000300a00 */
[----:B------:R1:W-:Y:S01]  /*7f90*/  STL [R1+0x56c], R12 ;  /* 0x00056c0c01007387 */ /* 0x0003e20000100800 */
[----:B------:R-:W-:-:S03]  /*7fa0*/  IMAD.MOV.U32 R0, RZ, RZ, R212 ;  /* 0x000000ffff007224 */ /* 0x000fc600078e00d4 */
[----:B------:R2:W-:Y:S01]  /*7fb0*/  STL [R1+0x568], R13 ;  /* 0x0005680d01007387 */ /* 0x0005e20000100800 */
[----:B------:R-:W-:Y:S02]  /*7fc0*/  IMAD.MOV.U32 R11, RZ, RZ, R213 ;  /* 0x000000ffff0b7224 */ /* 0x000fe400078e00d5 */
[----:B------:R-:W-:Y:S01]  /*7fd0*/  IMAD.MOV.U32 R14, RZ, RZ, R214 ;  /* 0x000000ffff0e7224 */ /* 0x000fe200078e00d6 */
[----:B------:R-:W-:Y:S01]  /*7fe0*/  STL.64 [R1+0xb0], R176 ;  /* 0x0000b0b001007387 */ /* 0x000fe20000100a00 */
[----:B------:R-:W-:-:S03]  /*7ff0*/  IMAD.MOV.U32 R15, RZ, RZ, R215 ;  /* 0x000000ffff0f7224 */ /* 0x000fc600078e00d7 */
[----:B------:R-:W-:Y:S01]  /*8000*/  STL.64 [R1+0xb8], R178 ;  /* 0x0000b8b201007387 */ /* 0x000fe20000100a00 */
[----:B-1----:R-:W-:-:S03]  /*8010*/  IMAD.MOV.U32 R12, RZ, RZ, R170 ;  /* 0x000000ffff0c7224 */ /* 0x002fc600078e00aa */
[----:B------:R-:W-:Y:S01]  /*8020*/  STL.64 [R1+0x130], R172 ;  /* 0x000130ac01007387 */ /* 0x000fe20000100a00 */
[----:B--2---:R-:W-:-:S03]  /*8030*/  IMAD.MOV.U32 R13, RZ, RZ, R171 ;  /* 0x000000ffff0d7224 */ /* 0x004fc600078e00ab */
[----:B------:R-:W-:Y:S04]  /*8040*/  STL.64 [R1+0x138], R174 ;  /* 0x000138ae01007387 */ /* 0x000fe80000100a00 */
[----:B------:R1:W-:Y:S04]  /*8050*/  STL.64 [R1+0x150], R168 ;  /* 0x000150a801007387 */ /* 0x0003e80000100a00 */
[----:B------:R-:W2:Y:S04]  /*8060*/  LDSM.16.M88.4 R144, [R6+0x21000] ;  /* 0x021000000690783b */ /* 0x000ea80000000200 */
[----:B------:R-:W4:Y:S04]  /*8070*/  LDSM.16.M88.4 R140, [R6+0x21800] ;  /* 0x02180000068c783b */ /* 0x000f280000000200 */
[----:B-1----:R-:W4:Y:S04]  /*8080*/  LDL.LU.64 R168, [R1+0x80] ;  /* 0x0000800001a87983 */ /* 0x002f280000300a00 */
[----:B------:R-:W4:Y:S01]  /*8090*/  LDL.LU.64 R170, [R1+0x88] ;  /* 0x0000880001aa7983 */ /* 0x000f220000300a00 */
[----:B------:R-:W-:Y:S03]  /*80a0*/  HMMA.1688.F32.TF32 R172, R116, R8, R164 ;  /* 0x0000000874ac723c */ /* 0x000fe600000810a4 */
[----:B------:R-:W-:Y:S04]  /*80b0*/  STL [R1+0x57c], R12 ;  /* 0x00057c0c01007387 */ /* 0x000fe80000100800 */
[----:B------:R-:W-:Y:S01]  /*80c0*/  STL [R1+0x578], R13 ;  /* 0x0005780d01007387 */ /* 0x000fe20000100800 */
[-C--:B--2---:R-:W-:Y:S08]  /*80d0*/  HMMA.1688.F32.TF32 R212, R128, R144.reuse, R148 ;  /* 0x0000009080d4723c */ /* 0x084ff00000081094 */
[-C--:B------:R-:W-:Y:S07]  /*80e0*/  HMMA.1688.F32.TF32 R44, R124, R144.reuse, R44 ;  /* 0x000000907c2c723c */ /* 0x080fee000008102c */
[----:B------:R-:W-:Y:S04]  /*80f0*/  STL.64 [R1+0x1b0], R172 ;  /* 0x0001b0ac01007387 */ /* 0x000fe80000100a00 */
[----:B------:R-:W-:Y:S01]  /*8100*/  STL.64 [R1+0x1b8], R174 ;  /* 0x0001b8ae01007387 */ /* 0x000fe20000100a00 */
[----:B------:R-:W-:Y:S03]  /*8110*/  HMMA.1688.F32.TF32 R64, R120, R144, R64 ;  /* 0x000000907840723c */ /* 0x000fe60000081040 */
[----:B------:R-:W-:Y:S04]  /*8120*/  STL [R1+0x584], R212 ;  /* 0x000584d401007387 */ /* 0x000fe80000100800 */
[----:B------:R-:W-:Y:S04]  /*8130*/  STL [R1+0x580], R213 ;  /* 0x000580d501007387 */ /* 0x000fe80000100800 */
[----:B------:R1:W-:Y:S04]  /*8140*/  STL [R1+0x574], R214 ;  /* 0x000574d601007387 */ /* 0x0003e80000100800 */
[----:B------:R2:W-:Y:S04]  /*8150*/  STL [R1+0x570], R215 ;  /* 0x000570d701007387 */ /* 0x0005e80000100800 */
[----:B------:R-:W-:Y:S04]  /*8160*/  STL.64 [R1+0x90], R44 ;  /* 0x0000902c01007387 */ /* 0x000fe80000100a00 */
[----:B------:R2:W-:Y:S01]  /*8170*/  STL.64 [R1+0x98], R46 ;  /* 0x0000982e01007387 */ /* 0x0005e20000100a00 */
[----:B-1----:R-:W-:-:S02]  /*8180*/  IMAD.MOV.U32 R214, RZ, RZ, R66 ;  /* 0x000000ffffd67224 */ /* 0x002fc400078e0042 */
[----:B--2---:R-:W-:Y:S01]  /*8190*/  IMAD.MOV.U32 R215, RZ, RZ, R67 ;  /* 0x000000ffffd77224 */ /* 0x004fe200078e0043 */
[----:B------:R-:W2:Y:S01]  /*81a0*/  LDL.LU.64 R148, [R1+0x100] ;  /* 0x0001000001947983 */ /* 0x000ea20000300a00 */
[----:B------:R-:W-:Y:S01]  /*81b0*/  HMMA.1688.F32.TF32 R216, R132, R8, R180 ;  /* 0x0000000884d8723c */ /* 0x000fe200000810b4 */
[----:B------:R-:W-:Y:S02]  /*81c0*/  IMAD.MOV.U32 R13, RZ, RZ, R65 ;  /* 0x000000ffff0d7224 */ /* 0x000fe400078e0041 */
[----:B------:R-:W2:Y:S01]  /*81d0*/  LDL.LU.64 R150, [R1+0x108] ;  /* 0x0001080001967983 */ /* 0x000ea20000300a00 */
[----:B------:R-:W-:-:S03]  /*81e0*/  IMAD.MOV.U32 R12, RZ, RZ, R64 ;  /* 0x000000ffff0c7224 */ /* 0x000fc600078e0040 */
[----:B------:R-:W2:Y:S01]  /*81f0*/  LDL.LU.64 R180, [R1+0x60] ;  /* 0x0000600001b47983 */ /* 0x000ea20000300a00 */
[----:B------:R-:W-:Y:S03]  /*8200*/  HMMA.1688.F32.TF32 R44, R116, R144, R84 ;  /* 0x00000090742c723c */ /* 0x000fe60000081054 */
[----:B------:R-:W2:Y:S04]  /*8210*/  LDL.LU.64 R182, [R1+0x68] ;  /* 0x0000680001b67983 */ /* 0x000ea80000300a00 */
[----:B------:R-:W-:Y:S04]  /*8220*/  STL [R1+0x594], R215 ;  /* 0x000594d701007387 */ /* 0x000fe80000100800 */
[----:B------:R-:W-:Y:S04]  /*8230*/  STL [R1+0x590], R214 ;  /* 0x000590d601007387 */ /* 0x000fe80000100800 */
[----:B------:R-:W-:Y:S04]  /*8240*/  STL [R1+0x58c], R13 ;  /* 0x00058c0d01007387 */ /* 0x000fe80000100800 */
[----:B------:R-:W-:Y:S05]  /*8250*/  STL [R1+0x588], R12 ;  /* 0x0005880c01007387 */ /* 0x000fea0000100800 */
[----:B------:R-:W-:-:S02]  /*8260*/  IMAD.MOV.U32 R213, RZ, RZ, R47 ;  /* 0x000000ffffd57224 */ /* 0x000fc400078e002f */
[----:B------:R-:W-:Y:S01]  /*8270*/  IMAD.MOV.U32 R212, RZ, RZ, R46 ;  /* 0x000000ffffd47224 */ /* 0x000fe200078e002e */
[----:B------:R1:W-:Y:S04]  /*8280*/  STL.64 [R1+0x140], R44 ;  /* 0x0001402c01007387 */ /* 0x0003e80000100a00 */
[----:B------:R-:W-:Y:S04]  /*8290*/  STL [R1+0x59c], R213 ;  /* 0x00059cd501007387 */ /* 0x000fe80000100800 */
[----:B------:R-:W-:Y:S01]  /*82a0*/  STL [R1+0x598], R212 ;  /* 0x000598d401007387 */ /* 0x000fe20000100800 */
[-C--:B----4-:R-:W-:Y:S03]  /*82b0*/  HMMA.1688.F32.TF32 R64, R112, R140.reuse, R168 ;  /* 0x0000008c7040723c */ /* 0x090fe600000810a8 */
[----:B------:R-:W4:Y:S04]  /*82c0*/  LDL.LU.64 R168, [R1+0x190] ;  /* 0x0001900001a87983 */ /* 0x000f280000300a00 */
[----:B------:R-:W4:Y:S04]  /*82d0*/  LDL.LU.64 R170, [R1+0x198] ;  /* 0x0001980001aa7983 */ /* 0x000f280000300a00 */
[----:B------:R-:W4:Y:S04]  /*82e0*/  LDL.LU.64 R176, [R1+0xe0] ;  /* 0x0000e00001b07983 */ /* 0x000f280000300a00 */
[----:B------:R-:W4:Y:S04]  /*82f0*/  LDL.LU.64 R178, [R1+0xe8] ;  /* 0x0000e80001b27983 */ /* 0x000f280000300a00 */
[----:B------:R-:W4:Y:S04]  /*8300*/  LDL.LU.64 R172, [R1+0x40] ;  /* 0x0000400001ac7983 */ /* 0x000f280000300a00 */
[----:B------:R-:W4:Y:S01]  /*8310*/  LDL.LU.64 R174, [R1+0x48] ;  /* 0x0000480001ae7983 */ /* 0x000f220000300a00 */
[----:B------:R-:W-:Y:S08]  /*8320*/  HMMA.1688.F32.TF32 R68, R120, R140, R68 ;  /* 0x0000008c7844723c */ /* 0x000ff00000081044 */
[-C--:B------:R-:W-:Y:S08]  /*8330*/  HMMA.1688.F32.TF32 R192, R112, R8.reuse, R236 ;  /* 0x0000000870c0723c */ /* 0x080ff000000810ec */
[-C--:B------:R-:W-:Y:S08]  /*8340*/  HMMA.1688.F32.TF32 R188, R108, R8.reuse, R188 ;  /* 0x000000086cbc723c */ /* 0x080ff000000810bc */
[----:B------:R-:W-:Y:S01]  /*8350*/  HMMA.1688.F32.TF32 R204, R136, R8, R184 ;  /* 0x0000000888cc723c */ /* 0x000fe200000810b8 */
[----:B------:R-:W4:Y:S04]  /*8360*/  LDL.LU.64 R184, [R1+0x1d0] ;  /* 0x0001d00001b87983 */ /* 0x000f280000300a00 */
[----:B------:R-:W4:Y:S02]  /*8370*/  LDL.LU.64 R186, [R1+0x1d8] ;  /* 0x0001d80001ba7983 */ /* 0x000f240000300a00 */
[----:B------:R-:W-:Y:S01]  /*8380*/  IMAD.MOV.U32 R9, RZ, RZ, R70 ;  /* 0x000000ffff097224 */ /* 0x000fe200078e0046 */
[----:B---3--:R-:W-:Y:S01]  /*8390*/  HMMA.1688.F32.TF32 R164, R112, R144, R196 ;  /* 0x0000009070a4723c */ /* 0x008fe200000810c4 */
[----:B------:R-:W-:-:S07]  /*83a0*/  IMAD.MOV.U32 R8, RZ, RZ, R71 ;  /* 0x000000ffff087224 */ /* 0x000fce00078e0047 */
[-C--:B------:R-:W-:Y:S08]  /*83b0*/  HMMA.1688.F32.TF32 R160, R108, R144.reuse, R160 ;  /* 0x000000906ca0723c */ /* 0x080ff000000810a0 */
[-C--:B------:R-:W-:Y:S08]  /*83c0*/  HMMA.1688.F32.TF32 R156, R136, R144.reuse, R156 ;  /* 0x00000090889c723c */ /* 0x080ff0000008109c */
[----:B------:R-:W-:Y:S07]  /*83d0*/  HMMA.1688.F32.TF32 R152, R132, R144, R152 ;  /* 0x000000908498723c */ /* 0x000fee0000081098 */
[----:B------:R-:W-:Y:S01]  /*83e0*/  IMAD.MOV.U32 R145, RZ, RZ, R68 ;  /* 0x000000ffff917224 */ /* 0x000fe200078e0044 */
[----:B-1----:R-:W-:Y:S01]  /*83f0*/  HMMA.1688.F32.TF32 R44, R108, R140, R224 ;  /* 0x0000008c6c2c723c */ /* 0x002fe200000810e0 */
[----:B------:R-:W-:-:S02]  /*8400*/  IMAD.MOV.U32 R144, RZ, RZ, R69 ;  /* 0x000000ffff907224 */ /* 0x000fc400078e0045 */
[----:B------:R-:W1:Y:S05]  /*8410*/  LDSM.16.M88.4 R68, [R6+0x22000] ;  /* 0x022000000644783b */ /* 0x000e6a0000000200 */
[-C--:B------:R-:W-:Y:S08]  /*8420*/  HMMA.1688.F32.TF32 R224, R124, R140.reuse, R48 ;  /* 0x0000008c7ce0723c */ /* 0x080ff00000081030 */
[-C--:B------:R-:W-:Y:S08]  /*8430*/  HMMA.1688.F32.TF32 R48, R116, R140.reuse, R88 ;  /* 0x0000008c7430723c */ /* 0x080ff00000081058 */
[-C--:B------:R-:W-:Y:S08]  /*8440*/  HMMA.1688.F32.TF32 R16, R136, R140.reuse, R16 ;  /* 0x0000008c8810723c */ /* 0x080ff00000081010 */
[-C--:B------:R-:W-:Y:S08]  /*8450*/  HMMA.1688.F32.TF32 R20, R132, R140.reuse, R20 ;  /* 0x0000008c8414723c */ /* 0x080ff00000081014 */
[----:B------:R-:W-:Y:S01]  /*8460*/  HMMA.1688.F32.TF32 R32, R128, R140, R32 ;  /* 0x0000008c8020723c */ /* 0x000fe20000081020 */
[----:B------:R-:W-:-:S02]  /*8470*/  IMAD.MOV.U32 R13, RZ, RZ, R48 ;  /* 0x000000ffff0d7224 */ /* 0x000fc400078e0030 */
[----:B------:R-:W-:-:S04]  /*8480*/  IMAD.MOV.U32 R12, RZ, RZ, R49 ;  /* 0x000000ffff0c7224 */ /* 0x000fc800078e0031 */
[----:B------:R-:W-:Y:S02]  /*8490*/  IMAD.MOV.U32 R141, RZ, RZ, R50 ;  /* 0x000000ffff8d7224 */ /* 0x000fe400078e0032 */
[----:B------:R-:W-:Y:S02]  /*84a0*/  IMAD.MOV.U32 R140, RZ, RZ, R51 ;  /* 0x000000ffff8c7224 */ /* 0x000fe400078e0033 */
[----:B------:R-:W4:Y:S01]  /*84b0*/  LDSM.16.M88.4 R48, [R6+0x22800] ;  /* 0x022800000630783b */ /* 0x000f220000000200 */
[-C--:B-1----:R-:W-:Y:S08]  /*84c0*/  HMMA.1688.F32.TF32 R92, R116, R68.reuse, R92 ;  /* 0x00000044745c723c */ /* 0x082ff0000008105c */
[-C--:B--2---:R-:W-:Y:S08]  /*84d0*/  HMMA.1688.F32.TF32 R148, R112, R68.reuse, R148 ;  /* 0x000000447094723c */ /* 0x084ff00000081094 */
[-C--:B------:R-:W-:Y:S01]  /*84e0*/  HMMA.1688.F32.TF32 R84, R108, R68.reuse, R180 ;  /* 0x000000446c54723c */ /* 0x080fe200000810b4 */
[----:B------:R-:W2:Y:S04]  /*84f0*/  LDL.LU.64 R180, [R1+0x170] ;  /* 0x0001700001b47983 */ /* 0x000ea80000300a00 */
[----:B------:R-:W2:Y:S03]  /*8500*/  LDL.LU.64 R182, [R1+0x178] ;  /* 0x0001780001b67983 */ /* 0x000ea60000300a00 */
[----:B------:R-:W-:Y:S01]  /*8510*/  HMMA.1688.F32.TF32 R88, R136, R68, R220 ;  /* 0x000000448858723c */ /* 0x000fe200000810dc */
[----:B------:R-:W-:-:S02]  /*8520*/  IMAD.MOV.U32 R215, RZ, RZ, R92 ;  /* 0x000000ffffd77224 */ /* 0x000fc400078e005c */
[----:B------:R-:W-:-:S05]  /*8530*/  IMAD.MOV.U32 R214, RZ, RZ, R93 ;  /* 0x000000ffffd67224 */ /* 0x000fca00078e005d */
[-C--:B------:R-:W-:Y:S08]  /*8540*/  HMMA.1688.F32.TF32 R24, R132, R68.reuse, R24 ;  /* 0x000000448418723c */ /* 0x080ff00000081018 */
[-C--:B------:R-:W-:Y:S08]  /*8550*/  HMMA.1688.F32.TF32 R36, R128, R68.reuse, R36 ;  /* 0x000000448024723c */ /* 0x080ff00000081024 */
[-C--:B------:R-:W-:Y:S08]  /*8560*/  HMMA.1688.F32.TF32 R52, R124, R68.reuse, R52 ;  /* 0x000000447c34723c */ /* 0x080ff00000081034 */
[----:B------:R-:W-:Y:S07]  /*8570*/  HMMA.1688.F32.TF32 R232, R120, R68, R72 ;  /* 0x0000004478e8723c */ /* 0x000fee0000081048 */
[----:B------:R-:W-:-:S02]  /*8580*/  IMAD.MOV.U32 R69, RZ, RZ, R94 ;  /* 0x000000ffff457224 */ /* 0x000fc400078e005e */
[----:B------:R-:W-:Y:S01]  /*8590*/  IMAD.MOV.U32 R68, RZ, RZ, R95 ;  /* 0x000000ffff447224 */ /* 0x000fe200078e005f */
[-C--:B----4-:R-:W-:Y:S08]  /*85a0*/  HMMA.1688.F32.TF32 R72, R108, R48.reuse, R176 ;  /* 0x000000306c48723c */ /* 0x090ff000000810b0 */
[-C--:B------:R-:W-:Y:S01]  /*85b0*/  HMMA.1688.F32.TF32 R92, R136, R48.reuse, R172 ;  /* 0x00000030885c723c */ /* 0x080fe200000810ac */
[----:B------:R-:W3:Y:S04]  /*85c0*/  LDL.LU.64 R172, [R1+0xd0] ;  /* 0x0000d00001ac7983 */ /* 0x000ee80000300a00 */
[----:B------:R-:W3:Y:S04]  /*85d0*/  LDL.LU.64 R174, [R1+0xd8] ;  /* 0x0000d80001ae7983 */ /* 0x000ee80000300a00 */
[----:B------:R-:W4:Y:S04]  /*85e0*/  LDL.LU.64 R176, [R1+0x30] ;  /* 0x0000300001b07983 */ /* 0x000f280000300a00 */
[----:B------:R-:W4:Y:S04]  /*85f0*/  LDL.LU.64 R178, [R1+0x38] ;  /* 0x0000380001b27983 */ /* 0x000f280000300a00 */
[----:B------:R-:W3:Y:S04]  /*8600*/  LDL.LU.64 R208, [R1+0x1e0] ;  /* 0x0001e00001d07983 */ /* 0x000ee80000300a00 */
[----:B------:R-:W3:Y:S01]  /*8610*/  LDL.LU.64 R210, [R1+0x1e8] ;  /* 0x0001e80001d27983 */ /* 0x000ee20000300a00 */
[-C--:B------:R-:W-:Y:S03]  /*8620*/  HMMA.1688.F32.TF32 R96, R116, R48.reuse, R96 ;  /* 0x000000307460723c */ /* 0x080fe60000081060 */
[----:B------:R-:W4:Y:S04]  /*8630*/  LDL.LU.64 R236, [R1+0xc0] ;  /* 0x0000c00001ec7983 */ /* 0x000f280000300a00 */
[----:B------:R-:W4:Y:S01]  /*8640*/  LDL.LU.64 R238, [R1+0xc8] ;  /* 0x0000c80001ee7983 */ /* 0x000f220000300a00 */
[-C--:B------:R-:W-:Y:S03]  /*8650*/  HMMA.1688.F32.TF32 R168, R112, R48.reuse, R168 ;  /* 0x0000003070a8723c */ /* 0x080fe600000810a8 */
[----:B------:R-:W4:Y:S04]  /*8660*/  LDL.LU.64 R220, [R1+0x50] ;  /* 0x0000500001dc7983 */ /* 0x000f280000300a00 */
[----:B------:R-:W4:Y:S01]  /*8670*/  LDL.LU.64 R222, [R1+0x58] ;  /* 0x0000580001de7983 */ /* 0x000f220000300a00 */
[-C--:B------:R-:W-:Y:S08]  /*8680*/  HMMA.1688.F32.TF32 R28, R132, R48.reuse, R28 ;  /* 0x00000030841c723c */ /* 0x080ff0000008101c */
[----:B------:R-:W-:Y:S01]  /*8690*/  HMMA.1688.F32.TF32 R40, R128, R48, R40 ;  /* 0x000000308028723c */ /* 0x000fe20000081028 */
[----:B------:R-:W-:-:S02]  /*86a0*/  IMAD.MOV.U32 R213, RZ, RZ, R96 ;  /* 0x000000ffffd57224 */ /* 0x000fc400078e0060 */
[----:B------:R-:W-:-:S05]  /*86b0*/  IMAD.MOV.U32 R212, RZ, RZ, R97 ;  /* 0x000000ffffd47224 */ /* 0x000fca00078e0061 */
[-C--:B------:R-:W-:Y:S08]  /*86c0*/  HMMA.1688.F32.TF32 R56, R124, R48.reuse, R56 ;  /* 0x000000307c38723c */ /* 0x080ff00000081038 */
[----:B------:R-:W-:Y:S07]  /*86d0*/  HMMA.1688.F32.TF32 R76, R120, R48, R76 ;  /* 0x00000030784c723c */ /* 0x000fee000008104c */
[----:B------:R-:W-:-:S02]  /*86e0*/  IMAD.MOV.U32 R49, RZ, RZ, R98 ;  /* 0x000000ffff317224 */ /* 0x000fc400078e0062 */
[----:B------:R-:W-:Y:S02]  /*86f0*/  IMAD.MOV.U32 R48, RZ, RZ, R99 ;  /* 0x000000ffff307224 */ /* 0x000fe400078e0063 */
[----:B------:R-:W1:Y:S02]  /*8700*/  LDSM.16.M88.4 R96, [R6+0x23000] ;  /* 0x023000000660783b */ /* 0x000e640000000200 */
[-C--:B-1----:R-:W-:Y:S08]  /*8710*/  HMMA.1688.F32.TF32 R200, R112, R96.reuse, R184 ;  /* 0x0000006070c8723c */ /* 0x082ff000000810b8 */
[-C--:B------:R-:W-:Y:S01]  /*8720*/  HMMA.1688.F32.TF32 R184, R116, R96.reuse, R100 ;  /* 0x0000006074b8723c */ /* 0x080fe20000081064 */
[----:B------:R-:W1:Y:S07]  /*8730*/  LDSM.16.M88.4 R100, [R6+0x23800] ;  /* 0x023800000664783b */ /* 0x000e6e0000000200 */
[-C--:B------:R-:W-:Y:S08]  /*8740*/  HMMA.1688.F32.TF32 R60, R124, R96.reuse, R60 ;  /* 0x000000607c3c723c */ /* 0x080ff0000008103c */
[-C--:B--2---:R-:W-:Y:S08]  /*8750*/  HMMA.1688.F32.TF32 R196, R108, R96.reuse, R180 ;  /* 0x000000606cc4723c */ /* 0x084ff000000810b4 */
[----:B------:R-:W-:Y:S01]  /*8760*/  HMMA.1688.F32.TF32 R180, R128, R96, R228 ;  /* 0x0000006080b4723c */ /* 0x000fe200000810e4 */
[----:B------:R-:W2:Y:S04]  /*8770*/  LDL.LU.64 R228, [R1+0x160] ;  /* 0x0001600001e47983 */ /* 0x000ea80000300a00 */
[----:B------:R-:W2:Y:S03]  /*8780*/  LDL.LU.64 R230, [R1+0x168] ;  /* 0x0001680001e67983 */ /* 0x000ea60000300a00 */
[----:B-1----:R-:W-:Y:S07]  /*8790*/  HMMA.1688.F32.TF32 R124, R124, R100, R248 ;  /* 0x000000647c7c723c */ /* 0x002fee00000810f8 */
[----:B------:R-:W-:-:S02]  /*87a0*/  IMAD.MOV.U32 R248, RZ, RZ, R0 ;  /* 0x000000fffff87224 */ /* 0x000fc400078e0000 */
[----:B------:R-:W-:Y:S01]  /*87b0*/  IMAD.MOV.U32 R249, RZ, RZ, R11 ;  /* 0x000000fffff97224 */ /* 0x000fe200078e000b */
[----:B---3--:R-:W-:Y:S01]  /*87c0*/  HMMA.1688.F32.TF32 R208, R112, R100, R208 ;  /* 0x0000006470d0723c */ /* 0x008fe200000810d0 */
[----:B------:R-:W3:Y:S04]  /*87d0*/  LDL.LU.64 R112, [R1+0x1a0] ;  /* 0x0001a00001707983 */ /* 0x000ee80000300a00 */
[----:B------:R-:W3:Y:S04]  /*87e0*/  LDL.LU.64 R114, [R1+0x1a8] ;  /* 0x0001a80001727983 */ /* 0x000ee80000300a00 */
[----:B------:R-:W3:Y:S04]  /*87f0*/  LDL.LU R0, [R1+0x5ac] ;  /* 0x0005ac0001007983 */ /* 0x000ee80000300800 */
[----:B------:R-:W4:Y:S01]  /*8800*/  LDL.LU R11, [R1+0x5a8] ;  /* 0x0005a800010b7983 */ /* 0x000f220000300800 */
[----:B------:R-:W-:Y:S01]  /*8810*/  HMMA.1688.F32.TF32 R172, R136, R96, R172 ;  /* 0x0000006088ac723c */ /* 0x000fe200000810ac */
[----:B------:R-:W-:-:S02]  /*8820*/  IMAD.MOV.U32 R250, RZ, RZ, R14 ;  /* 0x000000fffffa7224 */ /* 0x000fc400078e000e */
[----:B------:R-:W4:Y:S01]  /*8830*/  LDL.LU R14, [R1+0x5a4] ;  /* 0x0005a400010e7983 */ /* 0x000f220000300800 */
[----:B------:R-:W-:-:S03]  /*8840*/  IMAD.MOV.U32 R251, RZ, RZ, R15 ;  /* 0x000000fffffb7224 */ /* 0x000fc600078e000f */
[----:B------:R-:W4:Y:S01]  /*8850*/  LDL.LU R15, [R1+0x5a0] ;  /* 0x0005a000010f7983 */ /* 0x000f220000300800 */
[C---:B------:R-:W-:Y:S08]  /*8860*/  HMMA.1688.F32.TF32 R80, R120.reuse, R96, R80 ;  /* 0x000000607850723c */ /* 0x040ff00000081050 */
[-C--:B------:R-:W-:Y:S08]  /*8870*/  HMMA.1688.F32.TF32 R120, R120, R100.reuse, R244 ;  /* 0x000000647878723c */ /* 0x080ff000000810f4 */
[----:B--2---:R-:W-:Y:S01]  /*8880*/  HMMA.1688.F32.TF32 R136, R136, R100, R228 ;  /* 0x000000648888723c */ /* 0x004fe200000810e4 */
[----:B------:R-:W-:Y:S04]  /*8890*/  LDS R228, [R5+0x4000] ;  /* 0x0040000005e47984 */ /* 0x000fe80000000800 */
[----:B------:R-:W-:Y:S04]  /*88a0*/  LDS R230, [R5+0x6000] ;  /* 0x0060000005e67984 */ /* 0x000fe80000000800 */
[----:B---3--:R-:W-:Y:S04]  /*88b0*/  LDS R229, [R0+0x4000] ;  /* 0x0040000000e57984 */ /* 0x008fe80000000800 */
[----:B------:R-:W4:Y:S02]  /*88c0*/  LDS R231, [R0+0x6000] ;  /* 0x0060000000e77984 */ /* 0x000f240000000800 */
[----:B----4-:R-:W-:Y:S02]  /*88d0*/  HMMA.1688.F32.TF32 R244, R228, R10, R192 ;  /* 0x0000000ae4f4723c */ /* 0x010fe400000810c0 */
[----:B------:R-:W2:Y:S06]  /*88e0*/  LDL.LU R192, [R1] ;  /* 0x0000000001c07983 */ /* 0x000eac0000300800 */
[----:B------:R-:W-:Y:S01]  /*88f0*/  HMMA.1688.F32.TF32 R128, R128, R100, R220 ;  /* 0x000000648080723c */ /* 0x000fe200000810dc */
[----:B------:R-:W-:Y:S04]  /*8900*/  LDS R220, [R5+0x4100] ;  /* 0x0041000005dc7984 */ /* 0x000fe80000000800 */
[----:B------:R-:W-:Y:S04]  /*8910*/  LDS R222, [R5+0x6100] ;  /* 0x0061000005de7984 */ /* 0x000fe80000000800 */
[----:B------:R-:W-:Y:S04]  /*8920*/  LDS R221, [R0+0x4100] ;  /* 0x0041000000dd7984 */ /* 0x000fe80000000800 */
[----:B------:R-:W1:Y:S01]  /*8930*/  LDS R223, [R0+0x6100] ;  /* 0x0061000000df7984 */ /* 0x000e620000000800 */
[C---:B------:R-:W-:Y:S08]  /*8940*/  HMMA.1688.F32.TF32 R176, R132.reuse, R96, R176 ;  /* 0x0000006084b0723c */ /* 0x040ff000000810b0 */
[----:B------:R-:W-:Y:S08]  /*8950*/  HMMA.1688.F32.TF32 R132, R132, R100, R236 ;  /* 0x000000648484723c */ /* 0x000ff000000810ec */
[C---:B------:R-:W-:Y:S08]  /*8960*/  HMMA.1688.F32.TF32 R164, R228.reuse, R146, R164 ;  /* 0x00000092e4a4723c */ /* 0x040ff000000810a4 */
[C---:B------:R-:W-:Y:S08]  /*8970*/  HMMA.1688.F32.TF32 R236, R228.reuse, R142, R64 ;  /* 0x0000008ee4ec723c */ /* 0x040ff00000081040 */
[----:B------:R-:W-:Y:S01]  /*8980*/  HMMA.1688.F32.TF32 R64, R228, R70, R148 ;  /* 0x00000046e440723c */ /* 0x000fe20000081094 */
[----:B------:R-:W-:-:S02]  /*8990*/  IMAD.MOV.U32 R194, RZ, RZ, R3 ;  /* 0x000000ffffc27224 */ /* 0x000fc400078e0003 */
[----:B------:R-:W-:-:S04]  /*89a0*/  IMAD.MOV.U32 R195, RZ, RZ, R2 ;  /* 0x000000ffffc37224 */ /* 0x000fc800078e0002 */
[----:B------:R3:W-:Y:S01]  /*89b0*/  STL.64 [R1+0x30], R164 ;  /* 0x000030a401007387 */ /* 0x0007e20000100a00 */
[----:B------:R-:W-:Y:S02]  /*89c0*/  IMAD.MOV.U32 R3, RZ, RZ, R166 ;  /* 0x000000ffff037224 */ /* 0x000fe400078e00a6 */
[----:B------:R-:W-:-:S05]  /*89d0*/  IMAD.MOV.U32 R2, RZ, RZ, R167 ;  /* 0x000000ffff027224 */ /* 0x000fca00078e00a7 */
[----:B------:R-:W-:Y:S04]  /*89e0*/  STL.64 [R1+0x100], R236 ;  /* 0x000100ec01007387 */ /* 0x000fe80000100a00 */
[----:B------:R-:W-:Y:S01]  /*89f0*/  STL.64 [R1+0x108], R238 ;  /* 0x000108ee01007387 */ /* 0x000fe20000100a00 */
[C---:B---3--:R-:W-:Y:S03]  /*8a00*/  HMMA.1688.F32.TF32 R164, R228.reuse, R50, R168 ;  /* 0x00000032e4a4723c */ /* 0x048fe600000810a8 */
[----:B------:R-:W-:Y:S04]  /*8a10*/  STL.64 [R1+0x190], R64 ;  /* 0x0001904001007387 */ /* 0x000fe80000100a00 */
[----:B------:R3:W-:Y:S01]  /*8a20*/  STL.64 [R1+0x198], R66 ;  /* 0x0001984201007387 */ /* 0x0007e20000100a00 */
[C---:B------:R-:W-:Y:S08]  /*8a30*/  HMMA.1688.F32.TF32 R148, R228.reuse, R98, R200 ;  /* 0x00000062e494723c */ /* 0x040ff000000810c8 */
[----:B---3--:R-:W-:Y:S08]  /*8a40*/  HMMA.1688.F32.TF32 R64, R228, R102, R208 ;  /* 0x00000066e440723c */ /* 0x008ff000000810d0 */
[C---:B-1----:R-:W-:Y:S08]  /*8a50*/  HMMA.1688.F32.TF32 R44, R220.reuse, R142, R44 ;  /* 0x0000008edc2c723c */ /* 0x042ff0000008102c */
[----:B------:R-:W-:Y:S08]  /*8a60*/  HMMA.1688.F32.TF32 R84, R220, R70, R84 ;  /* 0x00000046dc54723c */ /* 0x000ff00000081054 */
[----:B------:R-:W-:Y:S01]  /*8a70*/  HMMA.1688.F32.TF32 R108, R108, R100, R112 ;  /* 0x000000646c6c723c */ /* 0x000fe20000081070 */
[----:B------:R-:W-:Y:S01]  /*8a80*/  STL.64 [R1+0x1f0], R164 ;  /* 0x0001f0a401007387 */ /* 0x000fe20000100a00 */
[----:B------:R-:W-:-:S06]  /*8a90*/  IMAD.MOV.U32 R193, RZ, RZ, R252 ;  /* 0x000000ffffc17224 */ /* 0x000fcc00078e00fc */
[----:B------:R-:W-:Y:S01]  /*8aa0*/  HMMA.1688.F32.TF32 R104, R116, R100, R104 ;  /* 0x000000647468723c */ /* 0x000fe20000081068 */
[----:B------:R-:W-:Y:S04]  /*8ab0*/  LDS R116, [R5+0x4200] ;  /* 0x0042000005747984 */ /* 0x000fe80000000800 */
[----:B------:R-:W-:Y:S04]  /*8ac0*/  LDS R118, [R5+0x6200] ;  /* 0x0062000005767984 */ /* 0x000fe80000000800 */
[----:B------:R-:W-:Y:S04]  /*8ad0*/  LDS R117, [R0+0x4200] ;  /* 0x0042000000757984 */ /* 0x000fe80000000800 */
[----:B------:R-:W1:Y:S01]  /*8ae0*/  LDS R119, [R0+0x6200] ;  /* 0x0062000000777984 */ /* 0x000e620000000800 */
[----:B------:R-:W-:-:S03]  /*8af0*/  IMAD.MOV.U32 R252, RZ, RZ, R67 ;  /* 0x000000fffffc7224 */ /* 0x000fc600078e0043 */
[----:B------:R-:W-:Y:S04]  /*8b00*/  STL.64 [R1+0x1f8], R166 ;  /* 0x0001f8a601007387 */ /* 0x000fe80000100a00 */
[----:B------:R-:W-:Y:S04]  /*8b10*/  STL.64 [R1+0x230], R64 ;  /* 0x0002304001007387 */ /* 0x000fe80000100a00 */
[----:B------:R-:W-:Y:S04]  /*8b20*/  STL.64 [R1+0x220], R148 ;  /* 0x0002209401007387 */ /* 0x000fe80000100a00 */
[----:B------:R-:W-:Y:S01]  /*8b30*/  STL.64 [R1+0x228], R150 ;  /* 0x0002289601007387 */ /* 0x000fe20000100a00 */
[----:B------:R-:W-:-:S03]  /*8b40*/  IMAD.MOV.U32 R238, RZ, RZ, R7 ;  /* 0x000000ffffee7224 */ /* 0x000fc600078e0007 */
[----:B------:R-:W-:Y:S01]  /*8b50*/  STL [R1+0x238], R66 ;  /* 0x0002384201007387 */ /* 0x000fe20000100800 */
[----:B------:R-:W-:-:S03]  /*8b60*/  IMAD.MOV.U32 R239, RZ, RZ, R4 ;  /* 0x000000ffffef7224 */ /* 0x000fc600078e0004 */
[----:B------:R-:W3:Y:S01]  /*8b70*/  LDL.LU R236, [R1+0xa0] ;  /* 0x0000a00001ec7983 */ /* 0x000ee20000300800 */
[----:B------:R-:W-:-:S03]  /*8b80*/  IMAD.MOV.U32 R7, RZ, RZ, R45 ;  /* 0x000000ffff077224 */ /* 0x000fc600078e002d */
[----:B------:R-:W3:Y:S01]  /*8b90*/  LDL.LU R237, [R1+0xa4] ;  /* 0x0000a40001ed7983 */ /* 0x000ee20000300800 */
[----:B------:R-:W-:Y:S02]  /*8ba0*/  IMAD.MOV.U32 R6, RZ, RZ, R46 ;  /* 0x000000ffff067224 */ /* 0x000fe400078e002e */
[----:B------:R-:W-:Y:S01]  /*8bb0*/  IMAD.MOV.U32 R4, RZ, RZ, R47 ;  /* 0x000000ffff047224 */ /* 0x000fe200078e002f */
[----:B------:R-:W-:Y:S04]  /*8bc0*/  STL [R1+0x554], R252 ;  /* 0x000554fc01007387 */ /* 0x000fe80000100800 */
[----:B------:R4:W-:Y:S04]  /*8bd0*/  STL [R1+0x10], R44 ;  /* 0x0000102c01007387 */ /* 0x0009e80000100800 */
[----:B------:R-:W-:Y:S04]  /*8be0*/  STL.64 [R1+0xf0], R84 ;  /* 0x0000f05401007387 */ /* 0x000fe80000100a00 */
[----:B------:R-:W-:Y:S01]  /*8bf0*/  LDS R112, [R5+0x4300] ;  /* 0x0043000005707984 */ /* 0x000fe20000000800 */
[C---:B----4-:R-:W-:Y:S03]  /*8c00*/  HMMA.1688.F32.TF32 R44, R220.reuse, R50, R72 ;  /* 0x00000032dc2c723c */ /* 0x050fe60000081048 */
[----:B------:R4:W-:Y:S04]  /*8c10*/  STL.64 [R1+0xf8], R86 ;  /* 0x0000f85601007387 */ /* 0x0009e80000100a00 */
[----:B------:R-:W-:Y:S01]  /*8c20*/  LDS R114, [R5+0x6300] ;  /* 0x0063000005727984 */ /* 0x000fe20000000800 */
[C---:B------:R-:W-:Y:S03]  /*8c30*/  HMMA.1688.F32.TF32 R72, R220.reuse, R98, R196 ;  /* 0x00000062dc48723c */ /* 0x040fe600000810c4 */
[----:B------:R-:W-:Y:S04]  /*8c40*/  LDS R113, [R0+0x4300] ;  /* 0x0043000000717984 */ /* 0x000fe80000000800 */
[----:B------:R-:W2:Y:S01]  /*8c50*/  LDS R115, [R0+0x6300] ;  /* 0x0063000000737984 */ /* 0x000ea20000000800 */
[----:B----4-:R-:W-:Y:S07]  /*8c60*/  HMMA.1688.F32.TF32 R84, R220, R102, R108 ;  /* 0x00000066dc54723c */ /* 0x010fee000008106c */
[----:B------:R-:W-:Y:S04]  /*8c70*/  STL.64 [R1+0x170], R44 ;  /* 0x0001702c01007387 */ /* 0x000fe80000100a00 */
[----:B------:R-:W-:Y:S01]  /*8c80*/  STL.64 [R1+0x178], R46 ;  /* 0x0001782e01007387 */ /* 0x000fe20000100a00 */
[C---:B-1----:R-:W-:Y:S03]  /*8c90*/  HMMA.1688.F32.TF32 R88, R116.reuse, R70, R88 ;  /* 0x000000467458723c */ /* 0x042fe60000081058 */
[----:B------:R-:W-:Y:S04]  /*8ca0*/  STL.64 [R1+0x1e0], R72 ;  /* 0x0001e04801007387 */ /* 0x000fe80000100a00 */
[----:B------:R-:W-:Y:S04]  /*8cb0*/  STL.64 [R1+0x1e8], R74 ;  /* 0x0001e84a01007387 */ /* 0x000fe80000100a00 */
[----:B------:R-:W-:Y:S04]  /*8cc0*/  STL.64 [R1+0x210], R84 ;  /* 0x0002105401007387 */ /* 0x000fe80000100a00 */
[----:B------:R1:W-:Y:S02]  /*8cd0*/  STL.64 [R1+0x218], R86 ;  /* 0x0002185601007387 */ /* 0x0003e40000100a00 */
[C---:B-1----:R-:W-:Y:S06]  /*8ce0*/  HMMA.1688.F32.TF32 R84, R116.reuse, R50, R92 ;  /* 0x000000327454723c */ /* 0x042fec000008105c */
[----:B------:R-:W-:Y:S04]  /*8cf0*/  STL.64 [R1], R88 ;  /* 0x0000005801007387 */ /* 0x000fe80000100a00 */
[----:B------:R-:W-:Y:S01]  /*8d00*/  STL.64 [R1+0x8], R90 ;  /* 0x0000085a01007387 */ /* 0x000fe20000100a00 */
[----:B------:R-:W-:Y:S01]  /*8d10*/  HMMA.1688.F32.TF32 R44, R116, R14, R248 ;  /* 0x0000000e742c723c */ /* 0x000fe200000810f8 */
[----:B------:R-:W-:-:S02]  /*8d20*/  IMAD.MOV.U32 R164, RZ, RZ, R13 ;  /* 0x000000ffffa47224 */ /* 0x000fc400078e000d */
[----:B------:R-:W-:Y:S01]  /*8d30*/  LDS R88, [R5+0x4600] ;  /* 0x0046000005587984 */ /* 0x000fe20000000800 */
[----:B------:R-:W-:-:S03]  /*8d40*/  IMAD.MOV.U32 R165, RZ, RZ, R12 ;  /* 0x000000ffffa57224 */ /* 0x000fc600078e000c */
[----:B------:R-:W-:Y:S01]  /*8d50*/  LDS R90, [R5+0x6600] ;  /* 0x00660000055a7984 */ /* 0x000fe20000000800 */
[----:B--2---:R-:W-:Y:S05]  /*8d60*/  HMMA.1688.F32.TF32 R64, R220, R14, R192 ;  /* 0x0000000edc40723c */ /* 0x004fea00000810c0 */
[----:B------:R-:W-:Y:S01]  /*8d70*/  IMAD.MOV.U32 R97, RZ, RZ, R86 ;  /* 0x000000ffff617224 */ /* 0x000fe200078e0056 */
[----:B------:R1:W-:Y:S01]  /*8d80*/  STL.64 [R1+0xe0], R84 ;  /* 0x0000e05401007387 */ /* 0x0003e20000100a00 */
[----:B------:R-:W-:-:S03]  /*8d90*/  IMAD.MOV.U32 R96, RZ, RZ, R87 ;  /* 0x000000ffff607224 */ /* 0x000fc600078e0057 */
[----:B------:R-:W2:Y:S01]  /*8da0*/  LDL.LU R192, [R1+0x110] ;  /* 0x0001100001c07983 */ /* 0x000ea20000300800 */
[C---:B------:R-:W-:Y:S03]  /*8db0*/  HMMA.1688.F32.TF32 R72, R116.reuse, R10, R204 ;  /* 0x0000000a7448723c */ /* 0x040fe600000810cc */
[----:B------:R-:W-:Y:S04]  /*8dc0*/  LDS R89, [R0+0x4600] ;  /* 0x0046000000597984 */ /* 0x000fe80000000800 */
[----:B------:R-:W-:Y:S01]  /*8dd0*/  LDS R91, [R0+0x6600] ;  /* 0x00660000005b7984 */ /* 0x000fe20000000800 */
[C---:B-1----:R-:W-:Y:S11]  /*8de0*/  HMMA.1688.F32.TF32 R84, R116.reuse, R98, R172 ;  /* 0x000000627454723c */ /* 0x042ff600000810ac */
[----:B------:R-:W-:Y:S11]  /*8df0*/  @!UPT UIADD3 URZ, URZ, URZ, URZ ;  /* 0x0000003f3f3ff290 */ /* 0x000ff6000fffe03f */
[----:B------:R-:W-:Y:S01]  /*8e00*/  @!UPT UIADD3 URZ, URZ, URZ, URZ ;  /* 0x0000003f3f3ff290 */ /* 0x000fe2000fffe03f */
[----:B------:R-:W-:Y:S04]  /*8e10*/  STL.64 [R1+0x160], R84 ;  /* 0x0001605401007387 */ /* 0x000fe80000100a00 */
[----:B------:R1:W-:Y:S04]  /*8e20*/  STL.64 [R1+0x168], R86 ;  /* 0x0001685601007387 */ /* 0x0003e80000100a00 */
[----:B------:R-:W2:Y:S04]  /*8e30*/  LDL.LU R193, [R1+0x114] ;  /* 0x0001140001c17983 */ /* 0x000ea80000300800 */
[----:B------:R-:W2:Y:S04]  /*8e40*/  LDL.LU R194, [R1+0x118] ;  /* 0x0001180001c27983 */ /* 0x000ea80000300800 */
[----:B------:R-:W2:Y:S04]  /*8e50*/  LDL.LU R195, [R1+0x11c] ;  /* 0x00011c0001c37983 */ /* 0x000ea80000300800 */
[----:B------:R-:W4:Y:S04]  /*8e60*/  LDL.LU R248, [R1+0xb0] ;  /* 0x0000b00001f87983 */ /* 0x000f280000300800 */
[----:B------:R-:W4:Y:S04]  /*8e70*/  LDL.LU R249, [R1+0xb4] ;  /* 0x0000b40001f97983 */ /* 0x000f280000300800 */
[----:B------:R-:W4:Y:S04]  /*8e80*/  LDL.LU R250, [R1+0xb8] ;  /* 0x0000b80001fa7983 */ /* 0x000f280000300800 */
[----:B------:R-:W4:Y:S01]  /*8e90*/  LDL.LU R251, [R1+0xbc] ;  /* 0x0000bc0001fb7983 */ /* 0x000f220000300800 */
[C---:B------:R-:W-:Y:S08]  /*8ea0*/  HMMA.1688.F32.TF32 R156, R116.reuse, R146, R156 ;  /* 0x00000092749c723c */ /* 0x040ff0000008109c */
[C---:B------:R-:W-:Y:S08]  /*8eb0*/  HMMA.1688.F32.TF32 R16, R116.reuse, R142, R16 ;  /* 0x0000008e7410723c */ /* 0x040ff00000081010 */
[----:B-1----:R-:W-:Y:S01]  /*8ec0*/  HMMA.1688.F32.TF32 R84, R116, R102, R136 ;  /* 0x000000667454723c */ /* 0x002fe20000081088 */
[----:B------:R-:W-:Y:S04]  /*8ed0*/  LDS R116, [R5+0x4400] ;  /* 0x0044000005747984 */ /* 0x000fe80000000800 */
[----:B------:R-:W-:Y:S04]  /*8ee0*/  LDS R118, [R5+0x6400] ;  /* 0x0064000005767984 */ /* 0x000fe80000000800 */
[----:B------:R-:W-:Y:S04]  /*8ef0*/  LDS R117, [R0+0x4400] ;  /* 0x0044000000757984 */ /* 0x000fe80000000800 */
[----:B------:R-:W2:Y:S01]  /*8f00*/  LDS R119, [R0+0x6400] ;  /* 0x0064000000777984 */ /* 0x000ea20000000800 */
[C---:B------:R-:W-:Y:S03]  /*8f10*/  HMMA.1688.F32.TF32 R108, R112.reuse, R10, R216 ;  /* 0x0000000a706c723c */ /* 0x040fe600000810d8 */
[----:B------:R-:W-:Y:S04]  /*8f20*/  LDS R136, [R5+0x4500] ;  /* 0x0045000005887984 */ /* 0x000fe80000000800 */
[----:B------:R-:W-:Y:S01]  /*8f30*/  LDS R138, [R5+0x6500] ;  /* 0x00650000058a7984 */ /* 0x000fe20000000800 */
[C---:B------:R-:W-:Y:S03]  /*8f40*/  HMMA.1688.F32.TF32 R216, R112.reuse, R70, R24 ;  /* 0x0000004670d8723c */ /* 0x040fe60000081018 */
[----:B------:R-:W-:Y:S04]  /*8f50*/  LDS R137, [R0+0x4500] ;  /* 0x0045000000897984 */ /* 0x000fe80000000800 */
[----:B------:R-:W1:Y:S01]  /*8f60*/  LDS R139, [R0+0x6500] ;  /* 0x00650000008b7984 */ /* 0x000e620000000800 */
[----:B------:R-:W-:Y:S03]  /*8f70*/  HMMA.1688.F32.TF32 R24, R112, R102, R132 ;  /* 0x000000667018723c */ /* 0x000fe60000081084 */
[----:B------:R-:W-:Y:S04]  /*8f80*/  STL.64 [R1+0x1d0], R84 ;  /* 0x0001d05401007387 */ /* 0x000fe80000100a00 */
[----:B------:R-:W-:Y:S01]  /*8f90*/  STL.64 [R1+0x1d8], R86 ;  /* 0x0001d85601007387 */ /* 0x000fe20000100a00 */
[-C--:B------:R-:W-:Y:S03]  /*8fa0*/  HMMA.1688.F32.TF32 R240, R228, R14.reuse, R240 ;  /* 0x0000000ee4f0723c */ /* 0x080fe600000810f0 */
[----:B------:R-:W-:Y:S04]  /*8fb0*/  LDS R84, [R5+0x4700] ;  /* 0x0047000005547984 */ /* 0x000fe80000000800 */
[----:B------:R-:W-:Y:S01]  /*8fc0*/  LDS R86, [R5+0x6700] ;  /* 0x0067000005567984 */ /* 0x000fe20000000800 */
[C---:B---3--:R-:W-:Y:S03]  /*8fd0*/  HMMA.1688.F32.TF32 R92, R112.reuse, R14, R236 ;  /* 0x0000000e705c723c */ /* 0x048fe600000810ec */
[----:B------:R-:W-:Y:S04]  /*8fe0*/  LDS R85, [R0+0x4700] ;  /* 0x0047000000557984 */ /* 0x000fe80000000800 */
[----:B------:R-:W3:Y:S01]  /*8ff0*/  LDS R87, [R0+0x6700] ;  /* 0x0067000000577984 */ /* 0x000ee20000000800 */
[C---:B------:R-:W-:Y:S08]  /*9000*/  HMMA.1688.F32.TF32 R236, R112.reuse, R50, R28 ;  /* 0x0000003270ec723c */ /* 0x040ff0000008101c */
[----:B------:R-:W-:Y:S11]  /*9010*/  HMMA.1688.F32.TF32 R28, R112, R98, R176 ;  /* 0x00000062701c723c */ /* 0x000ff600000810b0 */
[----:B------:R-:W-:Y:S04]  /*9020*/  @!UPT UIADD3 URZ, URZ, URZ, URZ ;  /* 0x0000003f3f3ff290 */ /* 0x000fe8000fffe03f */
[----:B------:R-:W-:Y:S04]  /*9030*/  STL [R1+0x564], R236 ;  /* 0x000564ec01007387 */ /* 0x000fe80000100800 */
[----:B------:R-:W-:Y:S04]  /*9040*/  STL [R1+0x560], R237 ;  /* 0x000560ed01007387 */ /* 0x000fe80000100800 */
[----:B------:R-:W-:Y:S04]  /*9050*/  STL [R1+0x55c], R238 ;  /* 0x00055cee01007387 */ /* 0x000fe80000100800 */
[----:B------:R-:W-:Y:S04]  /*9060*/  STL [R1+0x558], R239 ;  /* 0x000558ef01007387 */ /* 0x000fe80000100800 */
[----:B------:R-:W-:Y:S04]  /*9070*/  STL.64 [R1+0xd0], R28 ;  /* 0x0000d01c01007387 */ /* 0x000fe80000100a00 */
[----:B------:R-:W-:Y:S04]  /*9080*/  STL.64 [R1+0xd8], R30 ;  /* 0x0000d81e01007387 */ /* 0x000fe80000100a00 */
[----:B------:R-:W-:Y:S04]  /*9090*/  STL.64 [R1+0x1a0], R24 ;  /* 0x0001a01801007387 */ /* 0x000fe80000100a00 */
[----:B------:R2:W-:Y:S02]  /*90a0*/  STL.64 [R1+0x1a8], R26 ;  /* 0x0001a81a01007387 */ /* 0x0005e40000100a00 */
[C---:B--2---:R-:W-:Y:S08]  /*90b0*/  HMMA.1688.F32.TF32 R24, R116.reuse, R14, R192 ;  /* 0x0000000e7418723c */ /* 0x044ff000000810c0 */
[----:B----4-:R-:W-:Y:S07]  /*90c0*/  HMMA.1688.F32.TF32 R28, R116, R10, R248 ;  /* 0x0000000a741c723c */ /* 0x010fee00000810f8 */
[----:B------:R-:W-:-:S02]  /*90d0*/  IMAD.MOV.U32 R248, RZ, RZ, R213 ;  /* 0x000000fffff87224 */ /* 0x000fc400078e00d5 */
[----:B------:R-:W2:Y:S01]  /*90e0*/  LDL.LU R213, [R1+0x59c] ;  /* 0x00059c0001d57983 */ /* 0x000ea20000300800 */
[----:B------:R-:W-:-:S03]  /*90f0*/  IMAD.MOV.U32 R249, RZ, RZ, R212 ;  /* 0x000000fffff97224 */ /* 0x000fc600078e00d4 */
[----:B------:R-:W4:Y:S01]  /*9100*/  LDL.LU R212, [R1+0x598] ;  /* 0x0005980001d47983 */ /* 0x000f220000300800 */
[----:B------:R-:W-:Y:S02]  /*9110*/  IMAD.MOV.U32 R192, RZ, RZ, R215 ;  /* 0x000000ffffc07224 */ /* 0x000fe400078e00d7 */
[----:B------:R-:W-:Y:S01]  /*9120*/  IMAD.MOV.U32 R193, RZ, RZ, R214 ;  /* 0x000000ffffc17224 */ /* 0x000fe200078e00d6 */
[----:B------:R-:W3:Y:S04]  /*9130*/  LDL.LU R215, [R1+0x594] ;  /* 0x0005940001d77983 */ /* 0x000ee80000300800 */
[----:B------:R-:W3:Y:S04]  /*9140*/  LDL.LU R214, [R1+0x590] ;  /* 0x0005900001d67983 */ /* 0x000ee80000300800 */
[----:B------:R-:W3:Y:S04]  /*9150*/  LDL.LU R13, [R1+0x58c] ;  /* 0x00058c00010d7983 */ /* 0x000ee80000300800 */
[----:B------:R-:W3:Y:S04]  /*9160*/  LDL.LU R12, [R1+0x588] ;  /* 0x00058800010c7983 */ /* 0x000ee80000300800 */
[----:B------:R-:W3:Y:S04]  /*9170*/  LDL.LU R168, [R1+0x140] ;  /* 0x0001400001a87983 */ /* 0x000ee80000300800 */
[----:B------:R-:W3:Y:S01]  /*9180*/  LDL.LU R169, [R1+0x144] ;  /* 0x0001440001a97983 */ /* 0x000ee20000300800 */
[C---:B------:R-:W-:Y:S08]  /*9190*/  HMMA.1688.F32.TF32 R188, R220.reuse, R10, R188 ;  /* 0x0000000adcbc723c */ /* 0x040ff000000810bc */
[----:B------:R-:W-:Y:S01]  /*91a0*/  HMMA.1688.F32.TF32 R228, R220, R146, R160 ;  /* 0x00000092dce4723c */ /* 0x000fe200000810a0 */
[----:B--2---:R-:W-:-:S02]  /*91b0*/  IMAD.MOV.U32 R171, RZ, RZ, R213 ;  /* 0x000000ffffab7224 */ /* 0x004fc400078e00d5 */
[----:B----4-:R-:W-:Y:S02]  /*91c0*/  IMAD.MOV.U32 R170, RZ, RZ, R212 ;  /* 0x000000ffffaa7224 */ /* 0x010fe400078e00d4 */
[----:B------:R-:W2:Y:S04]  /*91d0*/  LDL.LU R212, [R1+0x584] ;  /* 0x0005840001d47983 */ /* 0x000ea80000300800 */
[----:B------:R-:W2:Y:S04]  /*91e0*/  LDL.LU R213, [R1+0x580] ;  /* 0x0005800001d57983 */ /* 0x000ea80000300800 */
[----:B------:R-:W4:Y:S04]  /*91f0*/  LDL.LU R200, [R1+0x1b0] ;  /* 0x0001b00001c87983 */ /* 0x000f280000300800 */
[----:B------:R-:W4:Y:S04]  /*9200*/  LDL.LU R201, [R1+0x1b4] ;  /* 0x0001b40001c97983 */ /* 0x000f280000300800 */
[----:B------:R-:W4:Y:S04]  /*9210*/  LDL.LU R202, [R1+0x1b8] ;  /* 0x0001b80001ca7983 */ /* 0x000f280000300800 */
[----:B------:R-:W4:Y:S04]  /*9220*/  LDL.LU R203, [R1+0x1bc] ;  /* 0x0001bc0001cb7983 */ /* 0x000f280000300800 */
[----:B------:R-:W2:Y:S04]  /*9230*/  LDL.LU R220, [R1+0x90] ;  /* 0x0000900001dc7983 */ /* 0x000ea80000300800 */
[----:B------:R-:W2:Y:S04]  /*9240*/  LDL.LU R221, [R1+0x94] ;  /* 0x0000940001dd7983 */ /* 0x000ea80000300800 */
[----:B------:R-:W2:Y:S04]  /*9250*/  LDL.LU R222, [R1+0x98] ;  /* 0x0000980001de7983 */ /* 0x000ea80000300800 */
[----:B------:R-:W2:Y:S04]  /*9260*/  LDL.LU R223, [R1+0x9c] ;  /* 0x00009c0001df7983 */ /* 0x000ea80000300800 */
[----:B------:R-:W2:Y:S04]  /*9270*/  LDL.LU R204, [R1+0x130] ;  /* 0x0001300001cc7983 */ /* 0x000ea80000300800 */
[----:B------:R-:W2:Y:S04]  /*9280*/  LDL.LU R205, [R1+0x134] ;  /* 0x0001340001cd7983 */ /* 0x000ea80000300800 */
[----:B------:R-:W2:Y:S04]  /*9290*/  LDL.LU R206, [R1+0x138] ;  /* 0x0001380001ce7983 */ /* 0x000ea80000300800 */
[----:B------:R-:W2:Y:S01]  /*92a0*/  LDL.LU R207, [R1+0x13c] ;  /* 0x00013c0001cf7983 */ /* 0x000ea20000300800 */
[----:B---3--:R-:W-:-:S03]  /*92b0*/  IMAD.MOV.U32 R160, RZ, RZ, R12 ;  /* 0x000000ffffa07224 */ /* 0x008fc600078e000c */
[----:B------:R-:W3:Y:S01]  /*92c0*/  LDL.LU R176, [R1+0x180] ;  /* 0x0001800001b07983 */ /* 0x000ee20000300800 */
[----:B------:R-:W-:-:S03]  /*92d0*/  IMAD.MOV.U32 R161, RZ, RZ, R13 ;  /* 0x000000ffffa17224 */ /* 0x000fc600078e000d */
[----:B------:R-:W3:Y:S04]  /*92e0*/  LDL.LU R177, [R1+0x184] ;  /* 0x0001840001b17983 */ /* 0x000ee80000300800 */
[----:B------:R-:W3:Y:S04]  /*92f0*/  LDL.LU R178, [R1+0x188] ;  /* 0x0001880001b27983 */ /* 0x000ee80000300800 */
[----:B------:R-:W3:Y:S04]  /*9300*/  LDL.LU R179, [R1+0x18c] ;  /* 0x00018c0001b37983 */ /* 0x000ee80000300800 */
[----:B------:R-:W2:Y:S04]  /*9310*/  LDL.LU R12, [R1+0x57c] ;  /* 0x00057c00010c7983 */ /* 0x000ea80000300800 */
[----:B------:R-:W3:Y:S01]  /*9320*/  LDL.LU R13, [R1+0x578] ;  /* 0x00057800010d7983 */ /* 0x000ee20000300800 */
[----:B------:R-:W-:-:S02]  /*9330*/  IMAD.MOV.U32 R162, RZ, RZ, R214 ;  /* 0x000000ffffa27224 */ /* 0x000fc400078e00d6 */
[----:B------:R-:W-:Y:S01]  /*9340*/  IMAD.MOV.U32 R163, RZ, RZ, R215 ;  /* 0x000000ffffa37224 */ /* 0x000fe200078e00d7 */
[----:B------:R-:W4:Y:S04]  /*9350*/  LDL.LU R214, [R1+0x574] ;  /* 0x0005740001d67983 */ /* 0x000f280000300800 */
[----:B------:R-:W4:Y:S04]  /*9360*/  LDL.LU R215, [R1+0x570] ;  /* 0x0005700001d77983 */ /* 0x000f280000300800 */
[----:B------:R-:W4:Y:S04]  /*9370*/  LDL.LU R196, [R1+0x150] ;  /* 0x0001500001c47983 */ /* 0x000f280000300800 */
[----:B------:R-:W4:Y:S01]  /*9380*/  LDL.LU R197, [R1+0x154] ;  /* 0x0001540001c57983 */ /* 0x000f220000300800 */
[----:B--2---:R-:W-:-:S03]  /*9390*/  IMAD.MOV.U32 R198, RZ, RZ, R12 ;  /* 0x000000ffffc67224 */ /* 0x004fc600078e000c */
[----:B------:R-:W2:Y:S01]  /*93a0*/  LDL.LU R12, [R1+0x56c] ;  /* 0x00056c00010c7983 */ /* 0x000ea20000300800 */
[----:B---3--:R-:W-:-:S03]  /*93b0*/  IMAD.MOV.U32 R199, RZ, RZ, R13 ;  /* 0x000000ffffc77224 */ /* 0x008fc600078e000d */
[----:B------:R-:W3:Y:S01]  /*93c0*/  LDL.LU R13, [R1+0x568] ;  /* 0x00056800010d7983 */ /* 0x000ee20000300800 */
[-C--:B------:R-:W-:Y:S03]  /*93d0*/  HMMA.1688.F32.TF32 R128, R116, R102.reuse, R128 ;  /* 0x000000667480723c */ /* 0x080fe60000081080 */
[----:B------:R-:W4:Y:S04]  /*93e0*/  LDL.LU R172, [R1+0x1c0] ;  /* 0x0001c00001ac7983 */ /* 0x000f280000300800 */
[----:B------:R-:W4:Y:S01]  /*93f0*/  LDL.LU R173, [R1+0x1c4] ;  /* 0x0001c40001ad7983 */ /* 0x000f220000300800 */
[----:B-1----:R-:W-:Y:S03]  /*9400*/  HMMA.1688.F32.TF32 R124, R136, R102, R124 ;  /* 0x00000066887c723c */ /* 0x002fe6000008107c */
[----:B------:R-:W4:Y:S04]  /*9410*/  LDL.LU R174, [R1+0x1c8] ;  /* 0x0001c80001ae7983 */ /* 0x000f280000300800 */
[----:B------:R-:W4:Y:S04]  /*9420*/  LDL.LU R175, [R1+0x1cc] ;  /* 0x0001cc0001af7983 */ /* 0x000f280000300800 */
[----:B------:R-:W4:Y:S04]  /*9430*/  LDL.LU R208, [R1+0x200] ;  /* 0x0002000001d07983 */ /* 0x000f280000300800 */
[----:B------:R-:W4:Y:S01]  /*9440*/  LDL.LU R209, [R1+0x204] ;  /* 0x0002040001d17983 */ /* 0x000f220000300800 */
[----:B--2---:R-:W-:-:S02]  /*9450*/  IMAD.MOV.U32 R211, RZ, RZ, R12 ;  /* 0x000000ffffd37224 */ /* 0x004fc400078e000c */
[----:B---3--:R-:W-:Y:S02]  /*9460*/  IMAD.MOV.U32 R210, RZ, RZ, R13 ;  /* 0x000000ffffd27224 */ /* 0x008fe400078e000d */
[----:B------:R-:W2:Y:S04]  /*9470*/  LDL R13, [R1+0x250] ;  /* 0x00025000010d7983 */ /* 0x000ea80000100800 */
[----:B------:R-:W-:Y:S04]  /*9480*/  STL.64 [R1+0x110], R128 ;  /* 0x0001108001007387 */ /* 0x000fe80000100a00 */
[----:B------:R-:W-:Y:S04]  /*9490*/  STL.64 [R1+0x118], R130 ;  /* 0x0001188201007387 */ /* 0x000fe80000100a00 */
[----:B------:R1:W-:Y:S04]  /*94a0*/  STL [R1+0x60], R124 ;  /* 0x0000607c01007387 */ /* 0x0003e80000100800 */
[----:B------:R-:W2:Y:S01]  /*94b0*/  LDL R12, [R1+0x488] ;  /* 0x00048800010c7983 */ /* 0x000ea20000100800 */
[----:B------:R-:W-:Y:S01]  /*94c0*/  HMMA.1688.F32.TF32 R132, R116, R98, R180 ;  /* 0x000000627484723c */ /* 0x000fe200000810b4 */
[----:B------:R-:W-:-:S02]  /*94d0*/  IMAD.MOV.U32 R194, RZ, RZ, R69 ;  /* 0x000000ffffc27224 */ /* 0x000fc400078e0045 */
[----:B------:R-:W-:Y:S01]  /*94e0*/  IMAD.MOV.U32 R195, RZ, RZ, R68 ;  /* 0x000000ffffc37224 */ /* 0x000fe200078e0044 */
[----:B------:R-:W-:Y:S01]  /*94f0*/  LDS R180, [R5+0x8600] ;  /* 0x0086000005b47984 */ /* 0x000fe20000000800 */
[----:B------:R-:W-:-:S03]  /*9500*/  IMAD.MOV.U32 R252, RZ, RZ, R125 ;  /* 0x000000fffffc7224 */ /* 0x000fc600078e007d */
[C---:B------:R-:W-:Y:S01]  /*9510*/  HMMA.1688.F32.TF32 R152, R112.reuse, R146, R152 ;  /* 0x000000927098723c */ /* 0x040fe20000081098 */
[----:B------:R-:W-:Y:S01]  /*9520*/  IMAD.MOV.U32 R101, RZ, RZ, R126 ;  /* 0x000000ffff657224 */ /* 0x000fe200078e007e */
[----:B------:R-:W-:Y:S01]  /*9530*/  LDS R182, [R5+0xa600] ;  /* 0x00a6000005b67984 */ /* 0x000fe20000000800 */
[----:B------:R-:W-:Y:S02]  /*9540*/  IMAD.MOV.U32 R100, RZ, RZ, R127 ;  /* 0x000000ffff647224 */ /* 0x000fe400078e007f */
[----:B------:R-:W-:Y:S01]  /*9550*/  IMAD.MOV.U32 R150, RZ, RZ, R9 ;  /* 0x000000ffff967224 */ /* 0x000fe200078e0009 */
[----:B------:R-:W-:Y:S02]  /*9560*/  LDS R181, [R0+0x8600] ;  /* 0x0086000000b57984 */ /* 0x000fe40000000800 */
[----:B------:R-:W-:Y:S01]  /*9570*/  HMMA.1688.F32.TF32 R20, R112, R142, R20 ;  /* 0x0000008e7014723c */ /* 0x000fe20000081014 */
[----:B------:R-:W-:Y:S01]  /*9580*/  IMAD.MOV.U32 R151, RZ, RZ, R8 ;  /* 0x000000ffff977224 */ /* 0x000fe200078e0008 */
[----:B------:R-:W-:Y:S06]  /*9590*/  LDS R183, [R0+0xa600] ;  /* 0x00a6000000b77984 */ /* 0x000fec0000000800 */
[C---:B----4-:R-:W-:Y:S08]  /*95a0*/  HMMA.1688.F32.TF32 R112, R116.reuse, R146, R212 ;  /* 0x000000927470723c */ /* 0x050ff000000810d4 */
[C---:B------:R-:W-:Y:S08]  /*95b0*/  HMMA.1688.F32.TF32 R32, R116.reuse, R142, R32 ;  /* 0x0000008e7420723c */ /* 0x040ff00000081020 */
[C---:B------:R-:W-:Y:S08]  /*95c0*/  HMMA.1688.F32.TF32 R36, R116.reuse, R70, R36 ;  /* 0x000000467424723c */ /* 0x040ff00000081024 */
[----:B------:R-:W-:Y:S08]  /*95d0*/  HMMA.1688.F32.TF32 R212, R116, R50, R40 ;  /* 0x0000003274d4723c */ /* 0x000ff00000081028 */
[-C--:B------:R-:W-:Y:S08]  /*95e0*/  HMMA.1688.F32.TF32 R116, R136, R10.reuse, R204 ;  /* 0x0000000a8874723c */ /* 0x080ff000000810cc */
[-C--:B-1----:R-:W-:Y:S08]  /*95f0*/  HMMA.1688.F32.TF32 R124, R88, R10.reuse, R196 ;  /* 0x0000000a587c723c */ /* 0x082ff000000810c4 */
[----:B------:R-:W-:Y:S01]  /*9600*/  HMMA.1688.F32.TF32 R200, R84, R10, R200 ;  /* 0x0000000a54c8723c */ /* 0x000fe200000810c8 */
[----:B------:R-:W-:Y:S01]  /*9610*/  IMAD.MOV.U32 R236, RZ, RZ, R132 ;  /* 0x000000ffffec7224 */ /* 0x000fe200078e0084 */
[----:B------:R-:W-:Y:S01]  /*9620*/  LDS R196, [R5+0x8200] ;  /* 0x0082000005c47984 */ /* 0x000fe20000000800 */
[----:B------:R-:W-:-:S05]  /*9630*/  IMAD.MOV.U32 R237, RZ, RZ, R133 ;  /* 0x000000ffffed7224 */ /* 0x000fca00078e0085 */
[----:B------:R-:W-:Y:S01]  /*9640*/  HMMA.1688.F32.TF32 R128, R136, R146, R220 ;  /* 0x000000928880723c */ /* 0x000fe200000810dc */
[----:B------:R-:W-:Y:S01]  /*9650*/  IMAD.MOV.U32 R238, RZ, RZ, R134 ;  /* 0x000000ffffee7224 */ /* 0x000fe200078e0086 */
[----:B------:R-:W-:Y:S01]  /*9660*/  LDS R198, [R5+0xa200] ;  /* 0x00a2000005c67984 */ /* 0x000fe20000000800 */
[----:B------:R-:W-:-:S03]  /*9670*/  IMAD.MOV.U32 R239, RZ, RZ, R135 ;  /* 0x000000ffffef7224 */ /* 0x000fc600078e0087 */
[----:B------:R-:W-:Y:S02]  /*9680*/  LDS R197, [R0+0x8200] ;  /* 0x0082000000c57984 */ /* 0x000fe40000000800 */
[----:B------:R-:W-:Y:S02]  /*9690*/  HMMA.1688.F32.TF32 R8, R84, R102, R104 ;  /* 0x000000665408723c */ /* 0x000fe40000081068 */
[----:B------:R-:W-:Y:S06]  /*96a0*/  LDS R199, [R0+0xa200] ;  /* 0x00a2000000c77984 */ /* 0x000fec0000000800 */
[C---:B------:R-:W-:Y:S08]  /*96b0*/  HMMA.1688.F32.TF32 R204, R136.reuse, R50, R56 ;  /* 0x0000003288cc723c */ /* 0x040ff00000081038 */
[C---:B------:R-:W-:Y:S08]  /*96c0*/  HMMA.1688.F32.TF32 R52, R136.reuse, R70, R52 ;  /* 0x000000468834723c */ /* 0x040ff00000081034 */
[----:B------:R-:W-:Y:S08]  /*96d0*/  HMMA.1688.F32.TF32 R220, R136, R98, R60 ;  /* 0x0000006288dc723c */ /* 0x000ff0000008103c */
[C---:B------:R-:W-:Y:S08]  /*96e0*/  HMMA.1688.F32.TF32 R56, R88.reuse, R70, R232 ;  /* 0x000000465838723c */ /* 0x040ff000000810e8 */
[----:B------:R-:W-:Y:S01]  /*96f0*/  HMMA.1688.F32.TF32 R60, R88, R14, R172 ;  /* 0x0000000e583c723c */ /* 0x000fe200000810ac */
[----:B------:R-:W-:Y:S04]  /*9700*/  LDS R172, [R5+0x8300] ;  /* 0x0083000005ac7984 */ /* 0x000fe80000000800 */
[----:B------:R-:W-:Y:S03]  /*9710*/  LDS R174, [R5+0xa300] ;  /* 0x00a3000005ae7984 */ /* 0x000fe60000000800 */
[----:B------:R-:W-:Y:S01]  /*9720*/  HMMA.1688.F32.TF32 R68, R84, R70, R192 ;  /* 0x000000465444723c */ /* 0x000fe200000810c0 */
[----:B------:R-:W-:Y:S04]  /*9730*/  LDS R173, [R0+0x8300] ;  /* 0x0083000000ad7984 */ /* 0x000fe80000000800 */
[----:B------:R-:W-:Y:S03]  /*9740*/  LDS R175, [R0+0xa300] ;  /* 0x00a3000000af7984 */ /* 0x000fe60000000800 */
[C---:B------:R-:W-:Y:S01]  /*9750*/  HMMA.1688.F32.TF32 R40, R136.reuse, R14, R176 ;  /* 0x0000000e8828723c */ /* 0x040fe200000810b0 */
[----:B------:R-:W-:Y:S04]  /*9760*/  LDS R176, [R5+0x8400] ;  /* 0x0084000005b07984 */ /* 0x000fe80000000800 */
[----:B------:R-:W-:Y:S03]  /*9770*/  LDS R178, [R5+0xa400] ;  /* 0x00a4000005b27984 */ /* 0x000fe60000000800 */
[----:B------:R-:W-:Y:S01]  /*9780*/  HMMA.1688.F32.TF32 R132, R136, R142, R224 ;  /* 0x0000008e8884723c */ /* 0x000fe200000810e0 */
[----:B------:R-:W-:Y:S04]  /*9790*/  LDS R177, [R0+0x8400] ;  /* 0x0084000000b17984 */ /* 0x000fe80000000800 */
[----:B------:R-:W-:Y:S03]  /*97a0*/  LDS R179, [R0+0xa400] ;  /* 0x00a4000000b37984 */ /* 0x000fe60000000800 */
[----:B------:R-:W-:Y:S01]  /*97b0*/  HMMA.1688.F32.TF32 R224, R88, R102, R120 ;  /* 0x0000006658e0723c */ /* 0x000fe20000081078 */
[----:B------:R-:W-:Y:S04]  /*97c0*/  LDS R120, [R5+0x8500] ;  /* 0x0085000005787984 */ /* 0x000fe80000000800 */
[----:B------:R-:W-:Y:S04]  /*97d0*/  LDS R122, [R5+0xa500] ;  /* 0x00a50000057a7984 */ /* 0x000fe80000000800 */
[----:B------:R-:W-:Y:S04]  /*97e0*/  LDS R121, [R0+0x8500] ;  /* 0x0085000000797984 */ /* 0x000fe80000000800 */
[----:B------:R-:W-:Y:S01]  /*97f0*/  LDS R123, [R0+0xa500] ;  /* 0x00a50000007b7984 */ /* 0x000fe20000000800 */
[----:B------:R-:W-:-:S02]  /*9800*/  IMAD.MOV.U32 R250, RZ, RZ, R49 ;  /* 0x000000fffffa7224 */ /* 0x000fc400078e0031 */
[----:B------:R-:W-:Y:S01]  /*9810*/  IMAD.MOV.U32 R251, RZ, RZ, R48 ;  /* 0x000000fffffb7224 */ /* 0x000fe200078e0030 */
[C---:B------:R-:W-:Y:S01]  /*9820*/  HMMA.1688.F32.TF32 R232, R88.reuse, R98, R80 ;  /* 0x0000006258e8723c */ /* 0x040fe20000081050 */
[----:B------:R-:W-:Y:S04]  /*9830*/  LDS R80, [R5+0x8700] ;  /* 0x0087000005507984 */ /* 0x000fe80000000800 */
[----:B------:R-:W-:Y:S04]  /*9840*/  LDS R82, [R5+0xa700] ;  /* 0x00a7000005527984 */ /* 0x000fe80000000800 */
[----:B------:R-:W-:Y:S01]  /*9850*/  LDS R81, [R0+0x8700] ;  /* 0x0087000000517984 */ /* 0x000fe20000000800 */
[-C--:B------:R-:W-:Y:S03]  /*9860*/  HMMA.1688.F32.TF32 R76, R88, R50.reuse, R76 ;  /* 0x00000032584c723c */ /* 0x080fe6000008104c */
[----:B------:R-:W-:Y:S05]  /*9870*/  LDS R83, [R0+0xa700] ;  /* 0x00a7000000537984 */ /* 0x000fea0000000800 */
[----:B------:R-:W-:Y:S01]  /*9880*/  HMMA.1688.F32.TF32 R48, R84, R50, R248 ;  /* 0x000000325430723c */ /* 0x000fe200000810f8 */
[----:B------:R-:W-:-:S02]  /*9890*/  IMAD.MOV.U32 R148, RZ, RZ, R145 ;  /* 0x000000ffff947224 */ /* 0x000fc400078e0091 */
[----:B------:R-:W-:Y:S02]  /*98a0*/  IMAD.MOV.U32 R149, RZ, RZ, R144 ;  /* 0x000000ffff957224 */ /* 0x000fe400078e0090 */
[----:B------:R-:W-:Y:S02]  /*98b0*/  IMAD.MOV.U32 R166, RZ, RZ, R141 ;  /* 0x000000ffffa67224 */ /* 0x000fe400078e008d */
[----:B------:R-:W-:Y:S01]  /*98c0*/  IMAD.MOV.U32 R167, RZ, RZ, R140 ;  /* 0x000000ffffa77224 */ /* 0x000fe200078e008c */
[----:B------:R-:W-:Y:S08]  /*98d0*/  HMMA.1688.F32.TF32 R208, R84, R14, R208 ;  /* 0x0000000e54d0723c */ /* 0x000ff000000810d0 */
[C---:B------:R-:W-:Y:S08]  /*98e0*/  HMMA.1688.F32.TF32 R148, R88.reuse, R142, R148 ;  /* 0x0000008e5894723c */ /* 0x040ff00000081094 */
[----:B------:R-:W-:Y:S01]  /*98f0*/  HMMA.1688.F32.TF32 R136, R88, R146, R160 ;  /* 0x000000925888723c */ /* 0x000fe200000810a0 */
[----:B------:R-:W-:Y:S04]  /*9900*/  LDS R160, [R5+0x8000] ;  /* 0x0080000005a07984 */ /* 0x000fe80000000800 */
[----:B------:R-:W-:Y:S03]  /*9910*/  LDS R162, [R5+0xa000] ;  /* 0x00a0000005a27984 */ /* 0x000fe60000000800 */
[----:B------:R-:W-:Y:S01]  /*9920*/  HMMA.1688.F32.TF32 R140, R84, R142, R164 ;  /* 0x0000008e548c723c */ /* 0x000fe200000810a4 */
[----:B------:R-:W-:Y:S04]  /*9930*/  LDS R161, [R0+0x8000] ;  /* 0x0080000000a17984 */ /* 0x000fe80000000800 */
[----:B------:R-:W-:Y:S01]  /*9940*/  LDS R163, [R0+0xa000] ;  /* 0x00a0000000a37984 */ /* 0x000fe20000000800 */
[----:B--2---:R-:W-:-:S05]  /*9950*/  IMAD R104, R13, 0x4000, R12 ;  /* 0x000040000d687824 */ /* 0x004fca00078e020c */
[----:B------:R-:W1:Y:S04]  /*9960*/  LDSM.16.M88.4 R192, [R104+0x20000] ;  /* 0x0200000068c0783b */ /* 0x000e680000000200 */
[----:B------:R-:W2:Y:S01]  /*9970*/  LDSM.16.M88.4 R164, [R104+0x20800] ;  /* 0x0208000068a4783b */ /* 0x000ea20000000200 */
[C---:B------:R-:W-:Y:S03]  /*9980*/  HMMA.1688.F32.TF32 R144, R84.reuse, R146, R168 ;  /* 0x000000925490723c */ /* 0x040fe600000810a8 */
[----:B------:R-:W-:Y:S04]  /*9990*/  LDS R168, [R5+0x8100] ;  /* 0x0081000005a87984 */ /* 0x000fe80000000800 */
[----:B------:R-:W-:Y:S01]  /*99a0*/  LDS R170, [R5+0xa100] ;  /* 0x00a1000005aa7984 */ /* 0x000fe20000000800 */
[----:B------:R-:W-:Y:S03]  /*99b0*/  HMMA.1688.F32.TF32 R184, R84, R98, R184 ;  /* 0x0000006254b8723c */ /* 0x000fe600000810b8 */
[----:B------:R-:W3:Y:S04]  /*99c0*/  LDSM.16.M88.4 R84, [R104+0x21000] ;  /* 0x021000006854783b */ /* 0x000ee80000000200 */
[----:B------:R-:W-:Y:S04]  /*99d0*/  LDS R169, [R0+0x8100] ;  /* 0x0081000000a97984 */ /* 0x000fe80000000800 */
[----:B------:R-:W4:Y:S04]  /*99e0*/  LDS R171, [R0+0xa100] ;  /* 0x00a1000000ab7984 */ /* 0x000f280000000800 */
[----:B------:R-:W2:Y:S01]  /*99f0*/  LDSM.16.M88.4 R88, [R104+0x21800] ;  /* 0x021800006858783b */ /* 0x000ea20000000200 */
[-C--:B-1----:R-:W-:Y:S08]  /*9a00*/  HMMA.1688.F32.TF32 R92, R172, R192.reuse, R92 ;  /* 0x000000c0ac5c723c */ /* 0x082ff0000008105c */
[-C--:B------:R-:W-:Y:S08]  /*9a10*/  HMMA.1688.F32.TF32 R248, R196, R192.reuse, R44 ;  /* 0x000000c0c4f8723c */ /* 0x080ff0000008102c */
[-C--:B------:R-:W-:Y:S08]  /*9a20*/  HMMA.1688.F32.TF32 R44, R176, R192.reuse, R24 ;  /* 0x000000c0b02c723c */ /* 0x080ff00000081018 */
[-C--:B------:R-:W-:Y:S01]  /*9a30*/  HMMA.1688.F32.TF32 R24, R120, R192.reuse, R40 ;  /* 0x000000c07818723c */ /* 0x080fe20000081028 */
[----:B------:R1:W-:Y:S04]  /*9a40*/  STL.64 [R1+0xc0], R92 ;  /* 0x0000c05c01007387 */ /* 0x0003e80000100a00 */
[----:B------:R2:W-:Y:S04]  /*9a50*/  STL.64 [R1+0xc8], R94 ;  /* 0x0000c85e01007387 */ /* 0x0005e80000100a00 */
[----:B-1----:R-:W4:Y:S06]  /*9a60*/  LDL.LU R92, [R1+0x30] ;  /* 0x00003000015c7983 */ /* 0x002f2c0000300800 */
[----:B------:R-:W-:Y:S04]  /*9a70*/  STL.64 [R1+0x130], R44 ;  /* 0x0001302c01007387 */ /* 0x000fe80000100a00 */
[----:B------:R-:W-:Y:S04]  /*9a80*/  STL.64 [R1+0x138], R46 ;  /* 0x0001382e01007387 */ /* 0x000fe80000100a00 */
[----:B------:R-:W-:Y:S04]  /*9a90*/  STL.64 [R1+0x150], R24 ;  /* 0x0001501801007387 */ /* 0x000fe80000100a00 */
[----:B------:R1:W-:Y:S01]  /*9aa0*/  STL.64 [R1+0x158], R26 ;  /* 0x0001581a01007387 */ /* 0x0003e20000100a00 */
[----:B------:R-:W-:Y:S01]  /*9ab0*/  HMMA.1688.F32.TF32 R40, R80, R192, R208 ;  /* 0x000000c05028723c */ /* 0x000fe200000810d0 */
[----:B--2---:R-:W-:-:S02]  /*9ac0*/  IMAD.MOV.U32 R95, RZ, RZ, R2 ;  /* 0x000000ffff5f7224 */ /* 0x004fc400078e0002 */
[----:B------:R-:W-:Y:S01]  /*9ad0*/  IMAD.MOV.U32 R94, RZ, RZ, R3 ;  /* 0x000000ffff5e7224 */ /* 0x000fe200078e0003 */
[----:B------:R-:W2:Y:S04]  /*9ae0*/  LDL.LU R93, [R1+0x34] ;  /* 0x00003400015d7983 */ /* 0x000ea80000300800 */
[----:B-1----:R-:W-:Y:S11]  /*9af0*/  HMMA.1688.F32.TF32 R24, R180, R192, R60 ;  /* 0x000000c0b418723c */ /* 0x002ff6000008103c */
[----:B------:R-:W-:Y:S11]  /*9b00*/  @!UPT UIADD3 URZ, URZ, URZ, URZ ;  /* 0x0000003f3f3ff290 */ /* 0x000ff6000fffe03f */
[----:B------:R-:W-:Y:S02]  /*9b10*/  @!UPT UIADD3 URZ, URZ, URZ, URZ ;  /* 0x0000003f3f3ff290 */ /* 0x000fe4000fffe03f */
[----:B------:R-:W-:Y:S01]  /*9b20*/  IMAD.MOV.U32 R2, RZ, RZ, R26 ;  /* 0x000000ffff027224 */ /* 0x000fe200078e001a */
[----:B------:R1:W-:Y:S01]  /*9b30*/  STL.64 [R1+0x180], R24 ;  /* 0x0001801801007387 */ /* 0x0003e20000100a00 */
[----:B------:R-:W-:-:S03]  /*9b40*/  IMAD.MOV.U32 R3, RZ, RZ, R27 ;  /* 0x000000ffff037224 */ /* 0x000fc600078e001b */
[----:B------:R-:W-:Y:S04]  /*9b50*/  STL [R1+0x524], R2 ;  /* 0x0005240201007387 */ /* 0x000fe80000100800 */
[----:B------:R-:W-:Y:S01]  /*9b60*/  STL [R1+0x520], R3 ;  /* 0x0005200301007387 */ /* 0x000fe20000100800 */
[-C--:B-1----:R-:W-:Y:S03]  /*9b70*/  HMMA.1688.F32.TF32 R24, R160, R164.reuse, R244 ;  /* 0x000000a4a018723c */ /* 0x082fe600000810f4 */
[----:B------:R-:W-:Y:S05]  /*9b80*/  STL.64 [R1+0x200], R40 ;  /* 0x0002002801007387 */ /* 0x000fea0000100a00 */
[-C--:B------:R-:W-:Y:S01]  /*9b90*/  HMMA.1688.F32.TF32 R244, R172, R164.reuse, R108 ;  /* 0x000000a4acf4723c */ /* 0x080fe2000008106c */
[----:B------:R1:W-:Y:S07]  /*9ba0*/  STL.64 [R1+0x208], R42 ;  /* 0x0002082a01007387 */ /* 0x0003ee0000100a00 */
[-C--:B-1----:R-:W-:Y:S08]  /*9bb0*/  HMMA.1688.F32.TF32 R40, R176, R164.reuse, R28 ;  /* 0x000000a4b028723c */ /* 0x082ff0000008101c */
[-C--:B------:R-:W-:Y:S07]  /*9bc0*/  HMMA.1688.F32.TF32 R28, R120, R164.reuse, R116 ;  /* 0x000000a4781c723c */ /* 0x080fee0000081074 */
[----:B------:R-:W-:Y:S04]  /*9bd0*/  STL [R1+0x530], R244 ;  /* 0x000530f401007387 */ /* 0x000fe80000100800 */
[----:B------:R-:W-:Y:S04]  /*9be0*/  STL [R1+0x52c], R245 ;  /* 0x00052cf501007387 */ /* 0x000fe80000100800 */
[----:B------:R-:W-:Y:S04]  /*9bf0*/  STL [R1+0x528], R246 ;  /* 0x000528f601007387 */ /* 0x000fe80000100800 */
[----:B------:R-:W-:Y:S04]  /*9c00*/  STL [R1+0x51c], R247 ;  /* 0x00051cf701007387 */ /* 0x000fe80000100800 */
[----:B------:R-:W2:Y:S04]  /*9c10*/  LDL.LU R44, [R1+0x100] ;  /* 0x00010000012c7983 */ /* 0x000ea80000300800 */
[----:B------:R-:W-:Y:S04]  /*9c20*/  STL.64 [R1+0x50], R40 ;  /* 0x0000502801007387 */ /* 0x000fe80000100a00 */
[----:B------:R1:W-:Y:S04]  /*9c30*/  STL.64 [R1+0x58], R42 ;  /* 0x0000582a01007387 */ /* 0x0003e80000100a00 */
[----:B------:R-:W-:Y:S04]  /*9c40*/  STL.64 [R1+0x120], R28 ;  /* 0x0001201c01007387 */ /* 0x000fe80000100a00 */
[----:B------:R-:W-:Y:S04]  /*9c50*/  STL.64 [R1+0x128], R30 ;  /* 0x0001281e01007387 */ /* 0x000fe80000100a00 */
[----:B------:R-:W2:Y:S04]  /*9c60*/  LDL.LU R45, [R1+0x104] ;  /* 0x00010400012d7983 */ /* 0x000ea80000300800 */
[----:B------:R-:W2:Y:S04]  /*9c70*/  LDL.LU R46, [R1+0x108] ;  /* 0x00010800012e7983 */ /* 0x000ea80000300800 */
[----:B------:R-:W2:Y:S01]  /*9c80*/  LDL.LU R47, [R1+0x10c] ;  /* 0x00010c00012f7983 */ /* 0x000ea20000300800 */
[----:B-1----:R-:W-:Y:S08]  /*9c90*/  HMMA.1688.F32.TF32 R40, R180, R164, R124 ;  /* 0x000000a4b428723c */ /* 0x002ff0000008107c */
[----:B------:R-:W-:Y:S01]  /*9ca0*/  HMMA.1688.F32.TF32 R12, R160, R192, R240 ;  /* 0x000000c0a00c723c */ /* 0x000fe200000810f0 */
[----:B------:R-:W2:Y:S11]  /*9cb0*/  LDL.LU R240, [R1+0x10] ;  /* 0x0000100001f07983 */ /* 0x000eb60000300800 */
[----:B------:R-:W-:Y:S03]  /*9cc0*/  @!UPT UIADD3 URZ, URZ, URZ, URZ ;  /* 0x0000003f3f3ff290 */ /* 0x000fe6000fffe03f */
[----:B------:R-:W-:Y:S04]  /*9cd0*/  STL.64 [R1+0x140], R40 ;  /* 0x0001402801007387 */ /* 0x000fe80000100a00 */
[----:B------:R3:W-:Y:S02]  /*9ce0*/  STL.64 [R1+0x148], R42 ;  /* 0x0001482a01007387 */ /* 0x0007e40000100a00 */
[----:B---3--:R-:W-:Y:S08]  /*9cf0*/  HMMA.1688.F32.TF32 R40, R120, R84, R128 ;  /* 0x000000547828723c */ /* 0x008ff00000081080 */
[----:B------:R-:W-:Y:S11]  /*9d00*/  HMMA.1688.F32.TF32 R28, R80, R164, R200 ;  /* 0x000000a4501c723c */ /* 0x000ff600000810c8 */
[----:B------:R-:W-:Y:S05]  /*9d10*/  @!UPT UIADD3 URZ, URZ, URZ, URZ ;  /* 0x0000003f3f3ff290 */ /* 0x000fea000fffe03f */
[----:B------:R-:W-:Y:S02]  /*9d20*/  IMAD.MOV.U32 R244, RZ, RZ, R40 ;  /* 0x000000fffff47224 */ /* 0x000fe400078e0028 */
[----:B------:R-:W-:Y:S02]  /*9d30*/  IMAD.MOV.U32 R245, RZ, RZ, R41 ;  /* 0x000000fffff57224 */ /* 0x000fe400078e0029 */
[----:B------:R-:W-:Y:S02]  /*9d40*/  IMAD.MOV.U32 R246, RZ, RZ, R42 ;  /* 0x000000fffff67224 */ /* 0x000fe400078e002a */
[----:B------:R-:W-:Y:S02]  /*9d50*/  IMAD.MOV.U32 R2, RZ, RZ, R43 ;  /* 0x000000ffff027224 */ /* 0x000fe400078e002b */
[----:B------:R-:W-:Y:S01]  /*9d60*/  HMMA.1688.F32.TF32 R40, R180, R84, R136 ;  /* 0x00000054b428723c */ /* 0x000fe20000081088 */
[----:B------:R1:W-:Y:S01]  /*9d70*/  STL [R1+0x1b0], R28 ;  /* 0x0001b01c01007387 */ /* 0x0003e20000100800 */
[----:B------:R-:W-:-:S02]  /*9d80*/  IMAD.MOV.U32 R241, RZ, RZ, R7 ;  /* 0x000000fffff17224 */ /* 0x000fc400078e0007 */
[----:B------:R-:W-:-:S04]  /*9d90*/  IMAD.MOV.U32 R242, RZ, RZ, R6 ;  /* 0x000000fffff27224 */ /* 0x000fc800078e0006 */
[----:B------:R-:W-:Y:S01]  /*9da0*/  HMMA.1688.F32.TF32 R152, R172, R84, R152 ;  /* 0x00000054ac98723c */ /* 0x000fe20000081098 */
[----:B------:R-:W-:-:S07]  /*9db0*/  IMAD.MOV.U32 R243, RZ, RZ, R4 ;  /* 0x000000fffff37224 */ /* 0x000fce00078e0004 */
[C---:B----4-:R-:W-:Y:S07]  /*9dc0*/  HMMA.1688.F32.TF32 R64, R168.reuse, R192, R64 ;  /* 0x000000c0a840723c */ /* 0x050fee0000081040 */
[----:B------:R-:W-:Y:S01]  /*9dd0*/  IMAD.MOV.U32 R193, RZ, RZ, R29 ;  /* 0x000000ffffc17224 */ /* 0x000fe200078e001d */
[----:B------:R-:W-:Y:S01]  /*9de0*/  HMMA.1688.F32.TF32 R188, R168, R164, R188 ;  /* 0x000000a4a8bc723c */ /* 0x000fe200000810bc */
[----:B------:R-:W-:Y:S02]  /*9df0*/  IMAD.MOV.U32 R192, RZ, RZ, R30 ;  /* 0x000000ffffc07224 */ /* 0x000fe400078e001e */
[----:B------:R-:W-:-:S02]  /*9e00*/  IMAD.MOV.U32 R4, RZ, RZ, R40 ;  /* 0x000000ffff047224 */ /* 0x000fc400078e0028 */
[----:B------:R-:W-:-:S03]  /*9e10*/  IMAD.MOV.U32 R7, RZ, RZ, R42 ;  /* 0x000000ffff077224 */ /* 0x000fc600078e002a */
[----:B------:R-:W-:Y:S01]  /*9e20*/  HMMA.1688.F32.TF32 R72, R196, R164, R72 ;  /* 0x000000a4c448723c */ /* 0x000fe20000081048 */
[----:B------:R-:W-:-:S06]  /*9e30*/  IMAD.MOV.U32 R6, RZ, RZ, R43 ;  /* 0x000000ffff067224 */ /* 0x000fcc00078e002b */
[----:B------:R-:W-:Y:S02]  /*9e40*/  IMAD.MOV.U32 R164, RZ, RZ, R31 ;  /* 0x000000ffffa47224 */ /* 0x000fe400078e001f */
[----:B-1----:R-:W-:Y:S01]  /*9e50*/  HMMA.1688.F32.TF32 R28, R168, R84, R228 ;  /* 0x00000054a81c723c */ /* 0x002fe200000810e4 */
[----:B------:R-:W-:-:S07]  /*9e60*/  IMAD.MOV.U32 R165, RZ, RZ, R41 ;  /* 0x000000ffffa57224 */ /* 0x000fce00078e0029 */
[-C--:B------:R-:W-:Y:S08]  /*9e70*/  HMMA.1688.F32.TF32 R228, R176, R84.reuse, R112 ;  /* 0x00000054b0e4723c */ /* 0x080ff00000081070 */
[----:B------:R-:W-:Y:S01]  /*9e80*/  HMMA.1688.F32.TF32 R40, R80, R84, R144 ;  /* 0x000000545028723c */ /* 0x000fe20000081090 */
[----:B------:R-:W-:Y:S04]  /*9e90*/  STL [R1+0x53c], R164 ;  /* 0x00053ca401007387 */ /* 0x000fe80000100800 */
[----:B------:R-:W-:Y:S04]  /*9ea0*/  STL [R1+0x538], R192 ;  /* 0x000538c001007387 */ /* 0x000fe80000100800 */
[----:B------:R-:W-:Y:S04]  /*9eb0*/  STL [R1+0x534], R193 ;  /* 0x000534c101007387 */ /* 0x000fe80000100800 */
[----:B------:R-:W-:Y:S04]  /*9ec0*/  STL [R1+0x54c], R152 ;  /* 0x00054c9801007387 */ /* 0x000fe80000100800 */
[----:B------:R-:W-:Y:S04]  /*9ed0*/  STL [R1+0x548], R153 ;  /* 0x0005489901007387 */ /* 0x000fe80000100800 */
[----:B------:R-:W-:Y:S04]  /*9ee0*/  STL [R1+0x544], R154 ;  /* 0x0005449a01007387 */ /* 0x000fe80000100800 */
[----:B------:R-:W-:Y:S04]  /*9ef0*/  STL [R1+0x540], R155 ;  /* 0x0005409b01007387 */ /* 0x000fe80000100800 */
[----:B------:R-:W-:Y:S04]  /*9f00*/  STL [R1+0x550], R231 ;  /* 0x000550e701007387 */ /* 0x000fe80000100800 */
[----:B------:R1:W-:Y:S04]  /*9f10*/  STL.64 [R1+0x240], R40 ;  /* 0x0002402801007387 */ /* 0x0003e80000100a00 */
[----:B------:R3:W-:Y:S04]  /*9f20*/  STL.64 [R1+0x248], R42 ;  /* 0x0002482a01007387 */ /* 0x0007e80000100a00 */
[----:B------:R-:W4:Y:S04]  /*9f30*/  LDL.LU R208, [R1+0xf0] ;  /* 0x0000f00001d07983 */ /* 0x000f280000300800 */
[----:B------:R-:W4:Y:S04]  /*9f40*/  LDL.LU R209, [R1+0xf4] ;  /* 0x0000f40001d17983 */ /* 0x000f280000300800 */
[----:B------:R-:W4:Y:S04]  /*9f50*/  LDL.LU R210, [R1+0xf8] ;  /* 0x0000f80001d27983 */ /* 0x000f280000300800 */
[----:B------:R-:W4:Y:S04]  /*9f60*/  LDL.LU R211, [R1+0xfc] ;  /* 0x0000fc0001d37983 */ /* 0x000f280000300800 */
[----:B------:R-:W4:Y:S04]  /*9f70*/  LDL.LU R108, [R1+0x190] ;  /* 0x00019000016c7983 */ /* 0x000f280000300800 */
[----:B------:R-:W4:Y:S04]  /*9f80*/  LDL.LU R109, [R1+0x194] ;  /* 0x00019400016d7983 */ /* 0x000f280000300800 */
[----:B------:R-:W4:Y:S04]  /*9f90*/  LDL.LU R110, [R1+0x198] ;  /* 0x00019800016e7983 */ /* 0x000f280000300800 */
[----:B------:R-:W4:Y:S04]  /*9fa0*/  LDL.LU R111, [R1+0x19c] ;  /* 0x00019c00016f7983 */ /* 0x000f280000300800 */
[----:B------:R-:W4:Y:S04]  /*9fb0*/  LDL.LU R60, [R1] ;  /* 0x00000000013c7983 */ /* 0x000f280000300800 */
[----:B------:R-:W4:Y:S04]  /*9fc0*/  LDL.LU R61, [R1+0x4] ;  /* 0x00000400013d7983 */ /* 0x000f280000300800 */
[----:B------:R-:W4:Y:S04]  /*9fd0*/  LDL.LU R62, [R1+0x8] ;  /* 0x00000800013e7983 */ /* 0x000f280000300800 */
[----:B------:R-:W4:Y:S01]  /*9fe0*/  LDL.LU R63, [R1+0xc] ;  /* 0x00000c00013f7983 */ /* 0x000f220000300800 */
[C---:B--2---:R-:W-:Y:S03]  /*9ff0*/  HMMA.1688.F32.TF32 R136, R160.reuse, R88, R44 ;  /* 0x00000058a088723c */ /* 0x044fe6000008102c */
[----:B------:R-:W2:Y:S04]  /*a000*/  LDL.LU R44, [R1+0x170] ;  /* 0x00017000012c7983 */ /* 0x000ea80000300800 */
[----:B------:R-:W2:Y:S04]  /*a010*/  LDL.LU R45, [R1+0x174] ;  /* 0x00017400012d7983 */ /* 0x000ea80000300800 */
[----:B------:R-:W2:Y:S04]  /*a020*/  LDL.LU R46, [R1+0x178] ;  /* 0x00017800012e7983 */ /* 0x000ea80000300800 */
[----:B------:R-:W2:Y:S01]  /*a030*/  LDL.LU R47, [R1+0x17c] ;  /* 0x00017c00012f7983 */ /* 0x000ea20000300800 */
[----:B------:R-:W-:Y:S03]  /*a040*/  HMMA.1688.F32.TF32 R116, R160, R84, R92 ;  /* 0x00000054a074723c */ /* 0x000fe6000008105c */
[----:B-1----:R-:W2:Y:S04]  /*a050*/  LDL.LU R40, [R1+0x1f0] ;  /* 0x0001f00001287983 */ /* 0x002ea80000300800 */
[----:B------:R-:W2:Y:S01]  /*a060*/  LDL.LU R41, [R1+0x1f4] ;  /* 0x0001f40001297983 */ /* 0x000ea20000300800 */
[----:B------:R-:W-:Y:S03]  /*a070*/  HMMA.1688.F32.TF32 R92, R120, R88, R132 ;  /* 0x00000058785c723c */ /* 0x000fe60000081084 */
[----:B---3--:R-:W3:Y:S04]  /*a080*/  LDL.LU R42, [R1+0x1f8] ;  /* 0x0001f800012a7983 */ /* 0x008ee80000300800 */
[----:B------:R-:W3:Y:S01]  /*a090*/  LDL.LU R43, [R1+0x1fc] ;  /* 0x0001fc00012b7983 */ /* 0x000ee20000300800 */
[----:B------:R-:W-:Y:S11]  /*a0a0*/  HMMA.1688.F32.TF32 R156, R196, R84, R156 ;  /* 0x00000054c49c723c */ /* 0x000ff6000008109c */
[----:B------:R-:W-:Y:S05]  /*a0b0*/  @!UPT UIADD3 URZ, URZ, URZ, URZ ;  /* 0x0000003f3f3ff290 */ /* 0x000fea000fffe03f */
[----:B------:R-:W-:Y:S02]  /*a0c0*/  IMAD.MOV.U32 R3, RZ, RZ, R92 ;  /* 0x000000ffff037224 */ /* 0x000fe400078e005c */
[----:B------:R-:W-:Y:S02]  /*a0d0*/  IMAD.MOV.U32 R247, RZ, RZ, R93 ;  /* 0x000000fffff77224 */ /* 0x000fe400078e005d */
[----:B------:R-:W-:Y:S02]  /*a0e0*/  IMAD.MOV.U32 R85, RZ, RZ, R94 ;  /* 0x000000ffff557224 */ /* 0x000fe400078e005e */
[----:B------:R-:W-:Y:S02]  /*a0f0*/  IMAD.MOV.U32 R84, RZ, RZ, R95 ;  /* 0x000000ffff547224 */ /* 0x000fe400078e005f */
[-C--:B------:R-:W-:Y:S11]  /*a100*/  HMMA.1688.F32.TF32 R92, R180, R88.reuse, R148 ;  /* 0x00000058b45c723c */ /* 0x080ff60000081094 */
[----:B------:R-:W-:Y:S11]  /*a110*/  @!UPT UIADD3 URZ, URZ, URZ, URZ ;  /* 0x0000003f3f3ff290 */ /* 0x000ff6000fffe03f */
[----:B------:R-:W-:Y:S02]  /*a120*/  @!UPT UIADD3 URZ, URZ, URZ, URZ ;  /* 0x0000003f3f3ff290 */ /* 0x000fe4000fffe03f */
[----:B------:R-:W-:Y:S02]  /*a130*/  IMAD.MOV.U32 R155, RZ, RZ, R92 ;  /* 0x000000ffff9b7224 */ /* 0x000fe400078e005c */
[----:B------:R-:W-:Y:S02]  /*a140*/  IMAD.MOV.U32 R164, RZ, RZ, R93 ;  /* 0x000000ffffa47224 */ /* 0x000fe400078e005d */
[----:B------:R-:W-:Y:S02]  /*a150*/  IMAD.MOV.U32 R192, RZ, RZ, R94 ;  /* 0x000000ffffc07224 */ /* 0x000fe400078e005e */
[----:B------:R-:W-:Y:S02]  /*a160*/  IMAD.MOV.U32 R193, RZ, RZ, R95 ;  /* 0x000000ffffc17224 */ /* 0x000fe400078e005f */
[----:B------:R-:W1:Y:S01]  /*a170*/  LDSM.16.M88.4 R92, [R104+0x22000] ;  /* 0x02200000685c783b */ /* 0x000e620000000200 */
[-C--:B------:R-:W-:Y:S03]  /*a180*/  HMMA.1688.F32.TF32 R124, R168, R88.reuse, R240 ;  /* 0x00000058a87c723c */ /* 0x080fe600000810f0 */
[----:B------:R-:W3:Y:S04]  /*a190*/  LDL.LU R240, [R1+0xe0] ;  /* 0x0000e00001f07983 */ /* 0x000ee80000300800 */
[----:B------:R-:W-:Y:S01]  /*a1a0*/  IMAD.MOV.U32 R242, RZ, RZ, R97 ;  /* 0x000000fffff27224 */ /* 0x000fe200078e0061 */
[-C--:B------:R-:W-:Y:S01]  /*a1b0*/  HMMA.1688.F32.TF32 R16, R196, R88.reuse, R16 ;  /* 0x00000058c410723c */ /* 0x080fe20000081010 */
[----:B------:R-:W-:Y:S01]  /*a1c0*/  IMAD.MOV.U32 R243, RZ, RZ, R96 ;  /* 0x000000fffff37224 */ /* 0x000fe200078e0060 */
[----:B------:R-:W3:Y:S04]  /*a1d0*/  LDL.LU R241, [R1+0xe4] ;  /* 0x0000e40001f17983 */ /* 0x000ee80000300800 */
[----:B------:R-:W2:Y:S02]  /*a1e0*/  LDSM.16.M88.4 R96, [R104+0x22800] ;  /* 0x022800006860783b */ /* 0x000ea40000000200 */
[----:B------:R-:W-:Y:S08]  /*a1f0*/  HMMA.1688.F32.TF32 R20, R172, R88, R20 ;  /* 0x00000058ac14723c */ /* 0x000ff00000081014 */
[----:B-1----:R-:W-:Y:S08]  /*a200*/  HMMA.1688.F32.TF32 R56, R180, R92, R56 ;  /* 0x0000005cb438723c */ /* 0x002ff00000081038 */
[-C--:B------:R-:W-:Y:S08]  /*a210*/  HMMA.1688.F32.TF32 R32, R176, R88.reuse, R32 ;  /* 0x00000058b020723c */ /* 0x080ff00000081020 */
[----:B------:R-:W-:Y:S08]  /*a220*/  HMMA.1688.F32.TF32 R112, R80, R88, R140 ;  /* 0x000000585070723c */ /* 0x000ff0000008108c */
[----:B------:R-:W-:-:S02]  /*a230*/  IMAD.MOV.U32 R153, RZ, RZ, R56 ;  /* 0x000000ffff997224 */ /* 0x000fc400078e0038 */
[----:B------:R-:W-:Y:S02]  /*a240*/  IMAD.MOV.U32 R154, RZ, RZ, R57 ;  /* 0x000000ffff9a7224 */ /* 0x000fe400078e0039 */
[----:B------:R-:W-:Y:S02]  /*a250*/  IMAD.MOV.U32 R89, RZ, RZ, R58 ;  /* 0x000000ffff597224 */ /* 0x000fe400078e003a */
[----:B------:R-:W-:Y:S02]  /*a260*/  IMAD.MOV.U32 R88, RZ, RZ, R59 ;  /* 0x000000ffff587224 */ /* 0x000fe400078e003b */
[-C--:B------:R-:W-:Y:S07]  /*a270*/  HMMA.1688.F32.TF32 R56, R80, R92.reuse, R68 ;  /* 0x0000005c5038723c */ /* 0x080fee0000081044 */
[----:B------:R-:W-:Y:S04]  /*a280*/  STL.64 [R1+0x1c0], R112 ;  /* 0x0001c07001007387 */ /* 0x000fe80000100a00 */
[----:B------:R1:W-:Y:S11]  /*a290*/  STL.64 [R1+0x1c8], R114 ;  /* 0x0001c87201007387 */ /* 0x0003f60000100a00 */
[----:B------:R-:W-:Y:S01]  /*a2a0*/  @!UPT UIADD3 URZ, URZ, URZ, URZ ;  /* 0x0000003f3f3ff290 */ /* 0x000fe2000fffe03f */
[----:B------:R-:W-:Y:S01]  /*a2b0*/  STL.64 [R1+0xf0], R56 ;  /* 0x0000f03801007387 */ /* 0x000fe20000100a00 */
[-C--:B-1----:R-:W-:Y:S03]  /*a2c0*/  HMMA.1688.F32.TF32 R112, R172, R92.reuse, R216 ;  /* 0x0000005cac70723c */ /* 0x082fe600000810d8 */
[----:B------:R1:W-:Y:S04]  /*a2d0*/  STL.64 [R1+0xf8], R58 ;  /* 0x0000f83a01007387 */ /* 0x0003e80000100a00 */
[----:B------:R-:W3:Y:S04]  /*a2e0*/  LDL.LU R216, [R1+0x1d0] ;  /* 0x0001d00001d87983 */ /* 0x000ee80000300800 */
[----:B------:R-:W3:Y:S04]  /*a2f0*/  LDL.LU R217, [R1+0x1d4] ;  /* 0x0001d40001d97983 */ /* 0x000ee80000300800 */
[----:B------:R-:W3:Y:S04]  /*a300*/  LDL.LU R218, [R1+0x1d8] ;  /* 0x0001d80001da7983 */ /* 0x000ee80000300800 */
[----:B------:R-:W3:Y:S01]  /*a310*/  LDL.LU R219, [R1+0x1dc] ;  /* 0x0001dc0001db7983 */ /* 0x000ee20000300800 */
[----:B----4-:R-:W-:Y:S08]  /*a320*/  HMMA.1688.F32.TF32 R128, R196, R92, R60 ;  /* 0x0000005cc480723c */ /* 0x010ff0000008103c */
[----:B--2---:R-:W-:Y:S07]  /*a330*/  HMMA.1688.F32.TF32 R200, R168, R96, R44 ;  /* 0x00000060a8c8723c */ /* 0x004fee000008102c */
[----:B------:R-:W-:-:S02]  /*a340*/  IMAD.MOV.U32 R44, RZ, RZ, R236 ;  /* 0x000000ffff2c7224 */ /* 0x000fc400078e00ec */
[----:B------:R-:W2:Y:S01]  /*a350*/  LDL.LU R236, [R1+0x564] ;  /* 0x0005640001ec7983 */ /* 0x000ea20000300800 */
[----:B------:R-:W-:Y:S02]  /*a360*/  IMAD.MOV.U32 R45, RZ, RZ, R237 ;  /* 0x000000ffff2d7224 */ /* 0x000fe400078e00ed */
[----:B------:R-:W-:Y:S01]  /*a370*/  IMAD.MOV.U32 R46, RZ, RZ, R238 ;  /* 0x000000ffff2e7224 */ /* 0x000fe200078e00ee */
[----:B------:R-:W2:Y:S01]  /*a380*/  LDL.LU R237, [R1+0x560] ;  /* 0x0005600001ed7983 */ /* 0x000ea20000300800 */
[----:B------:R-:W-:-:S03]  /*a390*/  IMAD.MOV.U32 R47, RZ, RZ, R239 ;  /* 0x000000ffff2f7224 */ /* 0x000fc600078e00ef */
[----:B------:R-:W2:Y:S04]  /*a3a0*/  LDL.LU R238, [R1+0x55c] ;  /* 0x00055c0001ee7983 */ /* 0x000ea80000300800 */
[----:B------:R-:W2:Y:S04]  /*a3b0*/  LDL.LU R239, [R1+0x558] ;  /* 0x0005580001ef7983 */ /* 0x000ea80000300800 */
[----:B------:R-:W4:Y:S04]  /*a3c0*/  LDL.LU R144, [R1+0x160] ;  /* 0x0001600001907983 */ /* 0x000f280000300800 */
[----:B------:R-:W4:Y:S04]  /*a3d0*/  LDL.LU R145, [R1+0x164] ;  /* 0x0001640001917983 */ /* 0x000f280000300800 */
[----:B------:R-:W4:Y:S04]  /*a3e0*/  LDL.LU R146, [R1+0x168] ;  /* 0x0001680001927983 */ /* 0x000f280000300800 */
[----:B------:R-:W4:Y:S04]  /*a3f0*/  LDL.LU R147, [R1+0x16c] ;  /* 0x00016c0001937983 */ /* 0x000f280000300800 */
[----:B------:R-:W4:Y:S04]  /*a400*/  LDL.LU R60, [R1+0xd0] ;  /* 0x0000d000013c7983 */ /* 0x000f280000300800 */
[----:B------:R-:W4:Y:S04]  /*a410*/  LDL.LU R61, [R1+0xd4] ;  /* 0x0000d400013d7983 */ /* 0x000f280000300800 */
[----:B------:R-:W4:Y:S04]  /*a420*/  LDL.LU R62, [R1+0xd8] ;  /* 0x0000d800013e7983 */ /* 0x000f280000300800 */
[----:B------:R-:W4:Y:S01]  /*a430*/  LDL.LU R63, [R1+0xdc] ;  /* 0x0000dc00013f7983 */ /* 0x000f220000300800 */
[----:B------:R-:W-:Y:S08]  /*a440*/  HMMA.1688.F32.TF32 R76, R180, R96, R76 ;  /* 0x00000060b44c723c */ /* 0x000ff0000008104c */
[----:B------:R-:W-:Y:S08]  /*a450*/  HMMA.1688.F32.TF32 R132, R168, R92, R208 ;  /* 0x0000005ca884723c */ /* 0x000ff000000810d0 */
[----:B---3--:R-:W-:Y:S07]  /*a460*/  HMMA.1688.F32.TF32 R140, R196, R96, R240 ;  /* 0x00000060c48c723c */ /* 0x008fee00000810f0 */
[----:B------:R-:W-:-:S02]  /*a470*/  IMAD.MOV.U32 R242, RZ, RZ, R101 ;  /* 0x000000fffff27224 */ /* 0x000fc400078e0065 */
[----:B------:R-:W-:Y:S02]  /*a480*/  IMAD.MOV.U32 R243, RZ, RZ, R100 ;  /* 0x000000fffff37224 */ /* 0x000fe400078e0064 */
[----:B------:R-:W4:Y:S01]  /*a490*/  LDSM.16.M88.4 R100, [R104+0x23000] ;  /* 0x023000006864783b */ /* 0x000f220000000200 */
[-C--:B------:R-:W-:Y:S08]  /*a4a0*/  HMMA.1688.F32.TF32 R208, R160, R96.reuse, R40 ;  /* 0x00000060a0d0723c */ /* 0x080ff00000081028 */
[-C--:B------:R-:W-:Y:S01]  /*a4b0*/  HMMA.1688.F32.TF32 R48, R80, R96.reuse, R48 ;  /* 0x000000605030723c */ /* 0x080fe20000081030 */
[----:B------:R-:W-:Y:S01]  /*a4c0*/  IMAD.MOV.U32 R231, RZ, RZ, R76 ;  /* 0x000000ffffe77224 */ /* 0x000fe200078e004c */
[----:B------:R-:W3:Y:S06]  /*a4d0*/  LDSM.16.M88.4 R104, [R104+0x23800] ;  /* 0x023800006868783b */ /* 0x000eec0000000200 */
[-C--:B------:R-:W-:Y:S01]  /*a4e0*/  HMMA.1688.F32.TF32 R40, R176, R96.reuse, R212 ;  /* 0x00000060b028723c */ /* 0x080fe200000810d4 */
[----:B------:R-:W3:Y:S04]  /*a4f0*/  LDL.LU R212, [R1+0x220] ;  /* 0x0002200001d47983 */ /* 0x000ee80000300800 */
[----:B------:R-:W3:Y:S03]  /*a500*/  LDL.LU R213, [R1+0x224] ;  /* 0x0002240001d57983 */ /* 0x000ee60000300800 */
[----:B-1----:R-:W-:Y:S01]  /*a510*/  HMMA.1688.F32.TF32 R56, R120, R96, R204 ;  /* 0x000000607838723c */ /* 0x002fe200000810cc */
[----:B------:R-:W3:Y:S04]  /*a520*/  LDL.LU R214, [R1+0x228] ;  /* 0x0002280001d67983 */ /* 0x000ee80000300800 */
[----:B------:R-:W3:Y:S04]  /*a530*/  LDL.LU R215, [R1+0x22c] ;  /* 0x00022c0001d77983 */ /* 0x000ee80000300800 */
[----:B------:R-:W3:Y:S01]  /*a540*/  LDL.LU R204, [R1+0x1e0] ;  /* 0x0001e00001cc7983 */ /* 0x000ee20000300800 */
[----:B------:R-:W-:Y:S03]  /*a550*/  HMMA.1688.F32.TF32 R148, R160, R92, R108 ;  /* 0x0000005ca094723c */ /* 0x000fe6000008106c */
[----:B------:R-:W3:Y:S01]  /*a560*/  LDL.LU R205, [R1+0x1e4] ;  /* 0x0001e40001cd7983 */ /* 0x000ee20000300800 */
[----:B------:R-:W-:-:S03]  /*a570*/  IMAD.MOV.U32 R152, RZ, RZ, R77 ;  /* 0x000000ffff987224 */ /* 0x000fc600078e004d */
[----:B------:R-:W3:Y:S01]  /*a580*/  LDL.LU R206, [R1+0x1e8] ;  /* 0x0001e80001ce7983 */ /* 0x000ee20000300800 */
[-C--:B------:R-:W-:Y:S03]  /*a590*/  HMMA.1688.F32.TF32 R36, R176, R92.reuse, R36 ;  /* 0x0000005cb024723c */ /* 0x080fe60000081024 */
[----:B------:R-:W3:Y:S04]  /*a5a0*/  LDL.LU R207, [R1+0x1ec] ;  /* 0x0001ec0001cf7983 */ /* 0x000ee80000300800 */
[----:B------:R-:W3:Y:S01]  /*a5b0*/  LDL.LU R76, [R1+0x210] ;  /* 0x00021000014c7983 */ /* 0x000ee20000300800 */
[----:B------:R-:W-:Y:S03]  /*a5c0*/  HMMA.1688.F32.TF32 R52, R120, R92, R52 ;  /* 0x0000005c7834723c */ /* 0x000fe60000081034 */
[----:B------:R-:W3:Y:S04]  /*a5d0*/  LDL.LU R77, [R1+0x214] ;  /* 0x00021400014d7983 */ /* 0x000ee80000300800 */
[----:B------:R-:W-:-:S02]  /*a5e0*/  IMAD.MOV.U32 R93, RZ, RZ, R78 ;  /* 0x000000ffff5d7224 */ /* 0x000fc400078e004e */
[----:B------:R-:W-:Y:S01]  /*a5f0*/  IMAD.MOV.U32 R92, RZ, RZ, R79 ;  /* 0x000000ffff5c7224 */ /* 0x000fe200078e004f */
[----:B------:R-:W3:Y:S04]  /*a600*/  LDL.LU R78, [R1+0x218] ;  /* 0x00021800014e7983 */ /* 0x000ee80000300800 */
[----:B------:R-:W3:Y:S04]  /*a610*/  LDL.LU R79, [R1+0x21c] ;  /* 0x00021c00014f7983 */ /* 0x000ee80000300800 */
[----:B------:R-:W3:Y:S04]  /*a620*/  LDL.LU R108, [R1+0x110] ;  /* 0x00011000016c7983 */ /* 0x000ee80000300800 */
[----:B------:R-:W3:Y:S04]  /*a630*/  LDL.LU R109, [R1+0x114] ;  /* 0x00011400016d7983 */ /* 0x000ee80000300800 */
[----:B------:R-:W3:Y:S04]  /*a640*/  LDL.LU R110, [R1+0x118] ;  /* 0x00011800016e7983 */ /* 0x000ee80000300800 */
[----:B------:R-:W3:Y:S01]  /*a650*/  LDL.LU R111, [R1+0x11c] ;  /* 0x00011c00016f7983 */ /* 0x000ee20000300800 */
[----:B------:R-:W-:Y:S01]  /*a660*/  IMAD.MOV.U32 R241, RZ, RZ, R252 ;  /* 0x000000fffff17224 */ /* 0x000fe200078e00fc */
[----:B--2---:R-:W-:Y:S02]  /*a670*/  HMMA.1688.F32.TF32 R68, R172, R96, R236 ;  /* 0x00000060ac44723c */ /* 0x004fe400000810ec */
[----:B------:R-:W2:Y:S04]  /*a680*/  LDL.LU R236, [R1+0x1a0] ;  /* 0x0001a00001ec7983 */ /* 0x000ea80000300800 */
[----:B------:R-:W2:Y:S04]  /*a690*/  LDL.LU R237, [R1+0x1a4] ;  /* 0x0001a40001ed7983 */ /* 0x000ea80000300800 */
[----:B------:R-:W2:Y:S04]  /*a6a0*/  LDL.LU R238, [R1+0x1a8] ;  /* 0x0001a80001ee7983 */ /* 0x000ea80000300800 */
[----:B------:R-:W2:Y:S01]  /*a6b0*/  LDL.LU R239, [R1+0x1ac] ;  /* 0x0001ac0001ef7983 */ /* 0x000ea20000300800 */
[----:B------:R-:W-:-:S03]  /*a6c0*/  IMAD.MOV.U32 R97, RZ, RZ, R51 ;  /* 0x000000ffff617224 */ /* 0x000fc600078e0033 */
[----:B------:R-:W2:Y:S04]  /*a6d0*/  LDL.LU R240, [R1+0x60] ;  /* 0x0000600001f07983 */ /* 0x000ea80000300800 */
[----:B------:R-:W2:Y:S04]  /*a6e0*/  LDL.LU R252, [R1+0x554] ;  /* 0x0005540001fc7983 */ /* 0x000ea80000300800 */
[----:B------:R-:W-:Y:S04]  /*a6f0*/  STL.64 [R1+0xa0], R48 ;  /* 0x0000a03001007387 */ /* 0x000fe80000100a00 */
[----:B------:R4:W-:Y:S02]  /*a700*/  STL [R1+0xa8], R50 ;  /* 0x0000a83201007387 */ /* 0x0009e40000100800 */
[-C--:B----4-:R-:W-:Y:S08]  /*a710*/  HMMA.1688.F32.TF32 R48, R172, R100.reuse, R60 ;  /* 0x00000064ac30723c */ /* 0x090ff0000008103c */
[-C--:B------:R-:W-:Y:S01]  /*a720*/  HMMA.1688.F32.TF32 R60, R120, R100.reuse, R220 ;  /* 0x00000064783c723c */ /* 0x080fe200000810dc */
[----:B------:R-:W4:Y:S04]  /*a730*/  LDL.LU R220, [R1+0x230] ;  /* 0x0002300001dc7983 */ /* 0x000f280000300800 */
[----:B------:R-:W4:Y:S04]  /*a740*/  LDL.LU R221, [R1+0x234] ;  /* 0x0002340001dd7983 */ /* 0x000f280000300800 */
[----:B------:R-:W4:Y:S01]  /*a750*/  LDL.LU R222, [R1+0x238] ;  /* 0x0002380001de7983 */ /* 0x000f220000300800 */
[C---:B------:R-:W-:Y:S08]  /*a760*/  HMMA.1688.F32.TF32 R144, R196.reuse, R100, R144 ;  /* 0x00000064c490723c */ /* 0x040ff00000081090 */
[----:B---3--:R-:W-:Y:S01]  /*a770*/  HMMA.1688.F32.TF32 R196, R196, R104, R216 ;  /* 0x00000068c4c4723c */ /* 0x008fe200000810d8 */
[----:B------:R-:W-:Y:S04]  /*a780*/  LDS R216, [R5+0xc000] ;  /* 0x00c0000005d87984 */ /* 0x000fe80000000800 */
[----:B------:R-:W-:Y:S04]  /*a790*/  LDS R218, [R5+0xe000] ;  /* 0x00e0000005da7984 */ /* 0x000fe80000000800 */
[----:B------:R-:W-:Y:S04]  /*a7a0*/  LDS R217, [R0+0xc000] ;  /* 0x00c0000000d97984 */ /* 0x000fe80000000800 */
[----:B------:R-:W1:Y:S01]  /*a7b0*/  LDS R219, [R0+0xe000] ;  /* 0x00e0000000db7984 */ /* 0x000e620000000800 */
[C---:B------:R-:W-:Y:S08]  /*a7c0*/  HMMA.1688.F32.TF32 R184, R80.reuse, R100, R184 ;  /* 0x0000006450b8723c */ /* 0x040ff000000810b8 */
[----:B------:R-:W-:Y:S08]  /*a7d0*/  HMMA.1688.F32.TF32 R8, R80, R104, R8 ;  /* 0x000000685008723c */ /* 0x000ff00000081008 */
[----:B------:R-:W-:Y:S08]  /*a7e0*/  HMMA.1688.F32.TF32 R212, R160, R100, R212 ;  /* 0x00000064a0d4723c */ /* 0x000ff000000810d4 */
[C---:B-1----:R-:W-:Y:S01]  /*a7f0*/  HMMA.1688.F32.TF32 R80, R216.reuse, R86, R116 ;  /* 0x00000056d850723c */ /* 0x042fe20000081074 */
[----:B------:R-:W-:Y:S04]  /*a800*/  STL.64 [R1+0x90], R184 ;  /* 0x000090b801007387 */ /* 0x000fe80000100a00 */
[----:B------:R-:W-:Y:S11]  /*a810*/  STL [R1+0x98], R186 ;  /* 0x000098ba01007387 */ /* 0x000ff60000100800 */
[----:B------:R-:W-:Y:S07]  /*a820*/  @!UPT UIADD3 URZ, URZ, URZ, URZ ;  /* 0x0000003f3f3ff290 */ /* 0x000fee000fffe03f */
[----:B------:R-:W-:Y:S04]  /*a830*/  STL.64 [R1+0x20], R80 ;  /* 0x0000205001007387 */ /* 0x000fe80000100a00 */
[----:B------:R1:W-:Y:S02]  /*a840*/  STL.64 [R1+0x28], R82 ;  /* 0x0000285201007387 */ /* 0x0003e40000100a00 */
[----:B-1----:R-:W-:Y:S08]  /*a850*/  HMMA.1688.F32.TF32 R80, R216, R98, R208 ;  /* 0x00000062d850723c */ /* 0x002ff000000810d0 */
[----:B------:R-:W-:Y:S08]  /*a860*/  HMMA.1688.F32.TF32 R44, R176, R100, R44 ;  /* 0x00000064b02c723c */ /* 0x000ff0000008102c */
[----:B--2---:R-:W-:Y:S01]  /*a870*/  HMMA.1688.F32.TF32 R172, R172, R104, R236 ;  /* 0x00000068acac723c */ /* 0x004fe200000810ec */
[----:B------:R-:W-:-:S07]  /*a880*/  IMAD.MOV.U32 R223, RZ, RZ, R252 ;  /* 0x000000ffffdf7224 */ /* 0x000fce00078e00fc */
[----:B------:R-:W-:Y:S08]  /*a890*/  HMMA.1688.F32.TF32 R236, R216, R166, R24 ;  /* 0x000000a6d8ec723c */ /* 0x000ff00000081018 */
[----:B------:R-:W-:Y:S08]  /*a8a0*/  HMMA.1688.F32.TF32 R120, R120, R104, R240 ;  /* 0x000000687878723c */ /* 0x000ff000000810f0 */
[C---:B------:R-:W-:Y:S08]  /*a8b0*/  HMMA.1688.F32.TF32 R24, R216.reuse, R90, R136 ;  /* 0x0000005ad818723c */ /* 0x040ff00000081088 */
[C---:B------:R-:W-:Y:S08]  /*a8c0*/  HMMA.1688.F32.TF32 R240, R216.reuse, R194, R12 ;  /* 0x000000c2d8f0723c */ /* 0x040ff0000008100c */
[----:B------:R-:W-:Y:S08]  /*a8d0*/  HMMA.1688.F32.TF32 R12, R216, R94, R148 ;  /* 0x0000005ed80c723c */ /* 0x000ff00000081094 */
[----:B----4-:R-:W-:Y:S01]  /*a8e0*/  HMMA.1688.F32.TF32 R160, R160, R104, R220 ;  /* 0x00000068a0a0723c */ /* 0x010fe200000810dc */
[----:B------:R-:W-:Y:S04]  /*a8f0*/  STL.64 [R1+0x80], R24 ;  /* 0x0000801801007387 */ /* 0x000fe80000100a00 */
[----:B------:R1:W-:Y:S01]  /*a900*/  STL.64 [R1+0x88], R26 ;  /* 0x0000881a01007387 */ /* 0x0003e20000100a00 */
[----:B------:R-:W-:-:S03]  /*a910*/  IMAD.MOV.U32 R252, RZ, RZ, R187 ;  /* 0x000000fffffc7224 */ /* 0x000fc600078e00bb */
[----:B------:R-:W-:Y:S04]  /*a920*/  LDS R220, [R5+0xc100] ;  /* 0x00c1000005dc7984 */ /* 0x000fe80000000800 */
[----:B------:R-:W-:Y:S01]  /*a930*/  LDS R222, [R5+0xe100] ;  /* 0x00e1000005de7984 */ /* 0x000fe20000000800 */
[C---:B-1----:R-:W-:Y:S03]  /*a940*/  HMMA.1688.F32.TF32 R24, R216.reuse, R102, R212 ;  /* 0x00000066d818723c */ /* 0x042fe600000810d4 */
[----:B------:R-:W-:Y:S04]  /*a950*/  STL.64 [R1+0x100], R12 ;  /* 0x0001000c01007387 */ /* 0x000fe80000100a00 */
[----:B------:R1:W-:Y:S04]  /*a960*/  STL.64 [R1+0x108], R14 ;  /* 0x0001080e01007387 */ /* 0x0003e80000100a00 */
[----:B------:R-:W-:Y:S04]  /*a970*/  LDS R221, [R0+0xc100] ;  /* 0x00c1000000dd7984 */ /* 0x000fe80000000800 */
[----:B------:R-:W2:Y:S01]  /*a980*/  LDS R223, [R0+0xe100] ;  /* 0x00e1000000df7984 */ /* 0x000ea20000000800 */
[----:B-1----:R-:W-:Y:S03]  /*a990*/  HMMA.1688.F32.TF32 R12, R216, R106, R160 ;  /* 0x0000006ad80c723c */ /* 0x002fe600000810a0 */
[----:B------:R-:W-:Y:S04]  /*a9a0*/  STL.64 [R1+0x190], R80 ;  /* 0x0001905001007387 */ /* 0x000fe80000100a00 */
[----:B------:R-:W-:Y:S01]  /*a9b0*/  STL.64 [R1+0x198], R82 ;  /* 0x0001985201007387 */ /* 0x000fe20000100a00 */
[-C--:B------:R-:W-:Y:S03]  /*a9c0*/  HMMA.1688.F32.TF32 R184, R168, R104.reuse, R76 ;  /* 0x00000068a8b8723c */ /* 0x080fe6000008104c */
[----:B------:R-:W-:Y:S04]  /*a9d0*/  LDS R80, [R5+0xc300] ;  /* 0x00c3000005507984 */ /* 0x000fe80000000800 */
[----:B------:R-:W-:Y:S01]  /*a9e0*/  LDS R82, [R5+0xe300] ;  /* 0x00e3000005527984 */ /* 0x000fe20000000800 */
[----:B------:R-:W-:Y:S03]  /*a9f0*/  HMMA.1688.F32.TF32 R76, R176, R104, R108 ;  /* 0x00000068b04c723c */ /* 0x000fe6000008106c */
[----:B------:R-:W3:Y:S04]  /*aa00*/  LDL.LU R176, [R1+0xc0] ;  /* 0x0000c00001b07983 */ /* 0x000ee80000300800 */
[----:B------:R-:W-:Y:S04]  /*aa10*/  STL.64 [R1+0x1d0], R24 ;  /* 0x0001d01801007387 */ /* 0x000fe80000100a00 */
[----:B------:R-:W-:Y:S04]  /*aa20*/  STL.64 [R1+0x1d8], R26 ;  /* 0x0001d81a01007387 */ /* 0x000fe80000100a00 */
[----:B------:R-:W-:Y:S04]  /*aa30*/  STL.64 [R1+0x1e0], R12 ;  /* 0x0001e00c01007387 */ /* 0x000fe80000100a00 */
[----:B------:R2:W-:Y:S04]  /*aa40*/  STL.64 [R1+0x1e8], R14 ;  /* 0x0001e80e01007387 */ /* 0x0005e80000100a00 */
[----:B------:R-:W3:Y:S04]  /*aa50*/  LDL.LU R177, [R1+0xc4] ;  /* 0x0000c40001b17983 */ /* 0x000ee80000300800 */
[----:B------:R-:W3:Y:S04]  /*aa60*/  LDL.LU R178, [R1+0xc8] ;  /* 0x0000c80001b27983 */ /* 0x000ee80000300800 */
[----:B------:R-:W3:Y:S01]  /*aa70*/  LDL.LU R179, [R1+0xcc] ;  /* 0x0000cc0001b37983 */ /* 0x000ee20000300800 */
[----:B------:R-:W-:Y:S03]  /*aa80*/  HMMA.1688.F32.TF32 R204, R168, R100, R204 ;  /* 0x00000064a8cc723c */ /* 0x000fe600000810cc */
[----:B------:R-:W-:Y:S04]  /*aa90*/  LDS R168, [R5+0xc200] ;  /* 0x00c2000005a87984 */ /* 0x000fe80000000800 */
[----:B------:R-:W-:Y:S01]  /*aaa0*/  LDS R170, [R5+0xe200] ;  /* 0x00e2000005aa7984 */ /* 0x000fe20000000800 */
[C---:B--2---:R-:W-:Y:S03]  /*aab0*/  HMMA.1688.F32.TF32 R12, R220.reuse, R94, R132 ;  /* 0x0000005edc0c723c */ /* 0x044fe60000081084 */
[----:B------:R-:W-:Y:S04]  /*aac0*/  LDS R169, [R0+0xc200] ;  /* 0x00c2000000a97984 */ /* 0x000fe80000000800 */
[----:B------:R-:W1:Y:S01]  /*aad0*/  LDS R171, [R0+0xe200] ;  /* 0x00e2000000ab7984 */ /* 0x000e620000000800 */
[C---:B------:R-:W-:Y:S03]  /*aae0*/  HMMA.1688.F32.TF32 R160, R220.reuse, R86, R28 ;  /* 0x00000056dca0723c */ /* 0x040fe6000008101c */
[----:B------:R-:W-:Y:S04]  /*aaf0*/  LDS R81, [R0+0xc300] ;  /* 0x00c3000000517984 */ /* 0x000fe80000000800 */
[----:B------:R-:W3:Y:S01]  /*ab00*/  LDS R83, [R0+0xe300] ;  /* 0x00e3000000537984 */ /* 0x000ee20000000800 */
[C---:B------:R-:W-:Y:S07]  /*ab10*/  HMMA.1688.F32.TF32 R28, R220.reuse, R98, R200 ;  /* 0x00000062dc1c723c */ /* 0x040fee00000810c8 */
[----:B------:R-:W-:Y:S01]  /*ab20*/  STL.64 [R1+0x60], R12 ;  /* 0x0000600c01007387 */ /* 0x000fe20000100a00 */
[C---:B------:R-:W-:Y:S03]  /*ab30*/  HMMA.1688.F32.TF32 R24, R220.reuse, R102, R204 ;  /* 0x00000066dc18723c */ /* 0x040fe600000810cc */
[----:B------:R2:W-:Y:S05]  /*ab40*/  STL.64 [R1+0x68], R14 ;  /* 0x0000680e01007387 */ /* 0x0005ea0000100a00 */
[----:B--2---:R-:W-:Y:S07]  /*ab50*/  HMMA.1688.F32.TF32 R12, R220, R106, R184 ;  /* 0x0000006adc0c723c */ /* 0x004fee00000810b8 */
[----:B------:R-:W-:Y:S04]  /*ab60*/  STL.64 [R1+0xe0], R28 ;  /* 0x0000e01c01007387 */ /* 0x000fe80000100a00 */
[----:B------:R1:W-:Y:S04]  /*ab70*/  STL.64 [R1+0xe8], R30 ;  /* 0x0000e81e01007387 */ /* 0x0003e80000100a00 */
[----:B------:R-:W-:Y:S04]  /*ab80*/  STL.64 [R1+0x170], R24 ;  /* 0x0001701801007387 */ /* 0x000fe80000100a00 */
[----:B------:R2:W-:Y:S01]  /*ab90*/  STL.64 [R1+0x178], R26 ;  /* 0x0001781a01007387 */ /* 0x0005e20000100a00 */
[C---:B-1----:R-:W-:Y:S03]  /*aba0*/  HMMA.1688.F32.TF32 R28, R168.reuse, R98, R140 ;  /* 0x00000062a81c723c */ /* 0x042fe6000008108c */
[----:B------:R-:W-:Y:S05]  /*abb0*/  STL.64 [R1+0x1a0], R12 ;  /* 0x0001a00c01007387 */ /* 0x000fea0000100a00 */
[C---:B--2---:R-:W-:Y:S01]  /*abc0*/  HMMA.1688.F32.TF32 R24, R168.reuse, R102, R144 ;  /* 0x00000066a818723c */ /* 0x044fe20000081090 */
[----:B------:R1:W-:Y:S07]  /*abd0*/  STL.64 [R1+0x1a8], R14 ;  /* 0x0001a80e01007387 */ /* 0x0003ee0000100a00 */
[----:B-1----:R-:W-:Y:S07]  /*abe0*/  HMMA.1688.F32.TF32 R12, R168, R106, R196 ;  /* 0x0000006aa80c723c */ /* 0x002fee00000810c4 */
[----:B------:R-:W-:Y:S04]  /*abf0*/  STL.64 [R1+0x40], R28 ;  /* 0x0000401c01007387 */ /* 0x000fe80000100a00 */
[----:B------:R1:W-:Y:S01]  /*ac00*/  STL.64 [R1+0x48], R30 ;  /* 0x0000481e01007387 */ /* 0x0003e20000100a00 */
[----:B------:R-:W-:-:S03]  /*ac10*/  IMAD.MOV.U32 R116, RZ, RZ, R231 ;  /* 0x000000ffff747224 */ /* 0x000fc600078e00e7 */
[----:B------:R-:W-:Y:S01]  /*ac20*/  STL.64 [R1+0xd0], R24 ;  /* 0x0000d01801007387 */ /* 0x000fe20000100a00 */
[----:B------:R-:W-:-:S03]  /*ac30*/  IMAD.MOV.U32 R117, RZ, RZ, R152 ;  /* 0x000000ffff757224 */ /* 0x000fc600078e0098 */
[----:B------:R2:W-:Y:S01]  /*ac40*/  STL.64 [R1+0xd8], R26 ;  /* 0x0000d81a01007387 */ /* 0x0005e20000100a00 */
[----:B------:R-:W-:Y:S01]  /*ac50*/  HMMA.1688.F32.TF32 R108, R180, R104, R224 ;  /* 0x00000068b46c723c */ /* 0x000fe200000810e0 */
[----:B------:R-:W-:Y:S02]  /*ac60*/  IMAD.MOV.U32 R136, RZ, RZ, R153 ;  /* 0x000000ffff887224 */ /* 0x000fe400078e0099 */
[----:B------:R-:W-:Y:S01]  /*ac70*/  IMAD.MOV.U32 R137, RZ, RZ, R154 ;  /* 0x000000ffff897224 */ /* 0x000fe200078e009a */
[----:B------:R-:W-:Y:S04]  /*ac80*/  STL.64 [R1+0x160], R12 ;  /* 0x0001600c01007387 */ /* 0x000fe80000100a00 */
[----:B------:R-:W-:Y:S01]  /*ac90*/  HMMA.1688.F32.TF32 R224, R220, R90, R124 ;  /* 0x0000005adce0723c */ /* 0x000fe2000008107c */
[----:B------:R-:W-:Y:S04]  /*aca0*/  STL.64 [R1+0x168], R14 ;  /* 0x0001680e01007387 */ /* 0x000fe80000100a00 */
[----:B------:R-:W4:Y:S02]  /*acb0*/  LDL.LU R231, [R1+0x550] ;  /* 0x0005500001e77983 */ /* 0x000f240000300800 */
[----:B------:R-:W-:-:S02]  /*acc0*/  IMAD.MOV.U32 R124, RZ, RZ, R155 ;  /* 0x000000ffff7c7224 */ /* 0x000fc400078e009b */
[----:B------:R-:W2:Y:S01]  /*acd0*/  LDL.LU R152, [R1+0x54c] ;  /* 0x00054c0001987983 */ /* 0x000ea20000300800 */
[----:B------:R-:W-:-:S03]  /*ace0*/  IMAD.MOV.U32 R125, RZ, RZ, R164 ;  /* 0x000000ffff7d7224 */ /* 0x000fc600078e00a4 */
[----:B------:R-:W2:Y:S01]  /*acf0*/  LDL.LU R153, [R1+0x548] ;  /* 0x0005480001997983 */ /* 0x000ea20000300800 */
[----:B------:R-:W-:-:S03]  /*ad00*/  IMAD.MOV.U32 R126, RZ, RZ, R192 ;  /* 0x000000ffff7e7224 */ /* 0x000fc600078e00c0 */
[----:B------:R-:W2:Y:S01]  /*ad10*/  LDL.LU R154, [R1+0x544] ;  /* 0x00054400019a7983 */ /* 0x000ea20000300800 */
[C---:B------:R-:W-:Y:S01]  /*ad20*/  HMMA.1688.F32.TF32 R216, R220.reuse, R194, R64 ;  /* 0x000000c2dcd8723c */ /* 0x040fe20000081040 */
[----:B------:R-:W-:Y:S02]  /*ad30*/  IMAD.MOV.U32 R127, RZ, RZ, R193 ;  /* 0x000000ffff7f7224 */ /* 0x000fe400078e00c1 */
[----:B------:R-:W2:Y:S04]  /*ad40*/  LDL.LU R155, [R1+0x540] ;  /* 0x00054000019b7983 */ /* 0x000ea80000300800 */
[----:B------:R-:W4:Y:S01]  /*ad50*/  LDL.LU R164, [R1+0x53c] ;  /* 0x00053c0001a47983 */ /* 0x000f220000300800 */
[----:B------:R-:W-:Y:S03]  /*ad60*/  HMMA.1688.F32.TF32 R188, R220, R166, R188 ;  /* 0x000000a6dcbc723c */ /* 0x000fe600000810bc */
[----:B------:R-:W4:Y:S04]  /*ad70*/  LDL.LU R192, [R1+0x538] ;  /* 0x0005380001c07983 */ /* 0x000f280000300800 */
[----:B------:R-:W4:Y:S01]  /*ad80*/  LDL.LU R193, [R1+0x534] ;  /* 0x0005340001c17983 */ /* 0x000f220000300800 */
[----:B------:R-:W-:Y:S03]  /*ad90*/  HMMA.1688.F32.TF32 R220, R168, R94, R128 ;  /* 0x0000005ea8dc723c */ /* 0x000fe60000081080 */
[----:B------:R-:W4:Y:S04]  /*ada0*/  LDL.LU R128, [R1+0x140] ;  /* 0x0001400001807983 */ /* 0x000f280000300800 */
[----:B------:R-:W4:Y:S04]  /*adb0*/  LDL.LU R129, [R1+0x144] ;  /* 0x0001440001817983 */ /* 0x000f280000300800 */
[----:B------:R-:W4:Y:S04]  /*adc0*/  LDL.LU R130, [R1+0x148] ;  /* 0x0001480001827983 */ /* 0x000f280000300800 */
[----:B------:R-:W4:Y:S01]  /*add0*/  LDL.LU R131, [R1+0x14c] ;  /* 0x00014c0001837983 */ /* 0x000f220000300800 */
[----:B------:R-:W-:-:S02]  /*ade0*/  IMAD.MOV.U32 R144, RZ, RZ, R244 ;  /* 0x000000ffff907224 */ /* 0x000fc400078e00f4 */
[----:B------:R-:W-:Y:S01]  /*adf0*/  IMAD.MOV.U32 R145, RZ, RZ, R245 ;  /* 0x000000ffff917224 */ /* 0x000fe200078e00f5 */
[-C--:B------:R-:W-:Y:S01]  /*ae00*/  HMMA.1688.F32.TF32 R212, R168, R194.reuse, R248 ;  /* 0x000000c2a8d4723c */ /* 0x080fe200000810f8 */
[----:B------:R-:W-:Y:S01]  /*ae10*/  IMAD.MOV.U32 R146, RZ, RZ, R246 ;  /* 0x000000ffff927224 */ /* 0x000fe200078e00f6 */
[----:B------:R-:W-:Y:S01]  /*ae20*/  LDS R64, [R5+0xc500] ;  /* 0x00c5000005407984 */ /* 0x000fe20000000800 */
[----:B------:R-:W-:Y:S02]  /*ae30*/  IMAD.MOV.U32 R147, RZ, RZ, R2 ;  /* 0x000000ffff937224 */ /* 0x000fe400078e0002 */
[----:B------:R-:W-:Y:S01]  /*ae40*/  IMAD.MOV.U32 R132, RZ, RZ, R4 ;  /* 0x000000ffff847224 */ /* 0x000fe200078e0004 */
[----:B------:R-:W-:Y:S01]  /*ae50*/  LDS R66, [R5+0xe500] ;  /* 0x00e5000005427984 */ /* 0x000fe20000000800 */
[----:B------:R-:W-:Y:S01]  /*ae60*/  IMAD.MOV.U32 R248, RZ, RZ, R3 ;  /* 0x000000fffff87224 */ /* 0x000fe200078e0003 */
[----:B---3--:R-:W-:Y:S02]  /*ae70*/  HMMA.1688.F32.TF32 R208, R80, R194, R176 ;  /* 0x000000c250d0723c */ /* 0x008fe400000810b0 */
[----:B------:R-:W3:Y:S04]  /*ae80*/  LDL.LU R176, [R1+0x50] ;  /* 0x0000500001b07983 */ /* 0x000ee80000300800 */
[----:B------:R-:W3:Y:S04]  /*ae90*/  LDL.LU R177, [R1+0x54] ;  /* 0x0000540001b17983 */ /* 0x000ee80000300800 */
[----:B------:R-:W3:Y:S04]  /*aea0*/  LDL.LU R178, [R1+0x58] ;  /* 0x0000580001b27983 */ /* 0x000ee80000300800 */
[----:B------:R-:W3:Y:S04]  /*aeb0*/  LDL.LU R179, [R1+0x5c] ;  /* 0x00005c0001b37983 */ /* 0x000ee80000300800 */
[----:B------:R-:W3:Y:S04]  /*aec0*/  LDL.LU R148, [R1+0x130] ;  /* 0x0001300001947983 */ /* 0x000ee80000300800 */
[----:B------:R-:W3:Y:S04]  /*aed0*/  LDL.LU R149, [R1+0x134] ;  /* 0x0001340001957983 */ /* 0x000ee80000300800 */
[----:B------:R-:W3:Y:S04]  /*aee0*/  LDL.LU R150, [R1+0x138] ;  /* 0x0001380001967983 */ /* 0x000ee80000300800 */
[----:B------:R-:W3:Y:S04]  /*aef0*/  LDL.LU R151, [R1+0x13c] ;  /* 0x00013c0001977983 */ /* 0x000ee80000300800 */
        /* <DEDUP_REMOVED lines=13> */
[----:B------:R-:W-:Y:S03]  /*afd0*/  HMMA.1688.F32.TF32 R184, R168, R166, R72 ;  /* 0x000000a6a8b8723c */ /* 0x000fe60000081048 */
[----:B------:R-:W-:Y:S04]  /*afe0*/  LDS R72, [R5+0xc400] ;  /* 0x00c4000005487984 */ /* 0x000fe80000000800 */
[----:B------:R-:W-:Y:S04]  /*aff0*/  LDS R74, [R5+0xe400] ;  /* 0x00e40000054a7984 */ /* 0x000fe80000000800 */
[----:B------:R-:W-:Y:S04]  /*b000*/  LDS R73, [R0+0xc400] ;  /* 0x00c4000000497984 */ /* 0x000fe80000000800 */
[----:B------:R-:W3:Y:S01]  /*b010*/  LDS R75, [R0+0xe400] ;  /* 0x00e40000004b7984 */ /* 0x000ee20000000800 */
[----:B-1----:R-:W-:Y:S01]  /*b020*/  HMMA.1688.F32.TF32 R28, R80, R98, R68 ;  /* 0x00000062501c723c */ /* 0x002fe20000081044 */
[----:B------:R-:W-:-:S02]  /*b030*/  IMAD.MOV.U32 R134, RZ, RZ, R7 ;  /* 0x000000ffff867224 */ /* 0x000fc400078e0007 */
[----:B------:R-:W-:Y:S01]  /*b040*/  IMAD.MOV.U32 R135, RZ, RZ, R6 ;  /* 0x000000ffff877224 */ /* 0x000fe200078e0006 */
[----:B------:R-:W-:Y:S04]  /*b050*/  LDS R65, [R0+0xc500] ;  /* 0x00c5000000417984 */ /* 0x000fe80000000800 */
[----:B------:R-:W-:Y:S08]  /*b060*/  HMMA.1688.F32.TF32 R68, R80, R102, R48 ;  /* 0x000000665044723c */ /* 0x000ff00000081030 */
[----:B------:R-:W-:Y:S01]  /*b070*/  HMMA.1688.F32.TF32 R232, R180, R100, R232 ;  /* 0x00000064b4e8723c */ /* 0x000fe200000810e8 */
[----:B------:R-:W-:Y:S01]  /*b080*/  IMAD.MOV.U32 R139, RZ, RZ, R88 ;  /* 0x000000ffff8b7224 */ /* 0x000fe200078e0058 */
[----:B------:R-:W1:Y:S04]  /*b090*/  LDS R67, [R0+0xe500] ;  /* 0x00e5000000437984 */ /* 0x000e680000000800 */
[----:B------:R-:W-:Y:S02]  /*b0a0*/  LDS R12, [R5+0xc600] ;  /* 0x00c60000050c7984 */ /* 0x000fe40000000800 */
[C---:B------:R-:W-:Y:S01]  /*b0b0*/  HMMA.1688.F32.TF32 R48, R80.reuse, R106, R172 ;  /* 0x0000006a5030723c */ /* 0x040fe200000810ac */
[----:B------:R-:W-:Y:S01]  /*b0c0*/  IMAD.MOV.U32 R249, RZ, RZ, R247 ;  /* 0x000000fffff97224 */ /* 0x000fe200078e00f7 */
[----:B------:R-:W-:Y:S04]  /*b0d0*/  LDS R14, [R5+0xe600] ;  /* 0x00e60000050e7984 */ /* 0x000fe80000000800 */
[----:B------:R-:W4:Y:S04]  /*b0e0*/  LDL.LU R247, [R1+0x51c] ;  /* 0x00051c0001f77983 */ /* 0x000f280000300800 */
[----:B------:R-:W4:Y:S04]  /*b0f0*/  LDL.LU R140, [R1+0x180] ;  /* 0x00018000018c7983 */ /* 0x000f280000300800 */
[----:B------:R-:W4:Y:S01]  /*b100*/  LDL.LU R141, [R1+0x184] ;  /* 0x00018400018d7983 */ /* 0x000f220000300800 */
[----:B--2---:R-:W-:Y:S01]  /*b110*/  HMMA.1688.F32.TF32 R24, R80, R94, R112 ;  /* 0x0000005e5018723c */ /* 0x004fe20000081070 */
[----:B------:R-:W-:-:S02]  /*b120*/  IMAD.MOV.U32 R250, RZ, RZ, R85 ;  /* 0x000000fffffa7224 */ /* 0x000fc400078e0055 */
[----:B------:R-:W-:Y:S01]  /*b130*/  IMAD.MOV.U32 R251, RZ, RZ, R84 ;  /* 0x000000fffffb7224 */ /* 0x000fe200078e0054 */
[----:B------:R-:W-:Y:S04]  /*b140*/  LDS R13, [R0+0xc600] ;  /* 0x00c60000000d7984 */ /* 0x000fe80000000800 */
[----:B------:R-:W2:Y:S01]  /*b150*/  LDS R15, [R0+0xe600] ;  /* 0x00e60000000f7984 */ /* 0x000ea20000000800 */
[C---:B---3--:R-:W-:Y:S08]  /*b160*/  HMMA.1688.F32.TF32 R204, R72.reuse, R194, R148 ;  /* 0x000000c248cc723c */ /* 0x048ff00000081094 */
[C---:B----4-:R-:W-:Y:S08]  /*b170*/  HMMA.1688.F32.TF32 R148, R72.reuse, R86, R228 ;  /* 0x000000564894723c */ /* 0x050ff000000810e4 */
[C---:B------:R-:W-:Y:S08]  /*b180*/  HMMA.1688.F32.TF32 R228, R72.reuse, R102, R44 ;  /* 0x0000006648e4723c */ /* 0x040ff0000008102c */
[----:B------:R-:W-:Y:S01]  /*b190*/  HMMA.1688.F32.TF32 R44, R72, R106, R76 ;  /* 0x0000006a482c723c */ /* 0x000fe2000008104c */
[----:B------:R-:W-:-:S02]  /*b1a0*/  IMAD.MOV.U32 R142, RZ, RZ, R2 ;  /* 0x000000ffff8e7224 */ /* 0x000fc400078e0002 */
[----:B------:R-:W3:Y:S01]  /*b1b0*/  LDL.LU R2, [R1+0x518] ;  /* 0x0005180001027983 */ /* 0x000ee20000300800 */
[----:B------:R-:W-:-:S03]  /*b1c0*/  IMAD.MOV.U32 R143, RZ, RZ, R3 ;  /* 0x000000ffff8f7224 */ /* 0x000fc600078e0003 */
[----:B------:R-:W4:Y:S04]  /*b1d0*/  LDL.LU R3, [R1+0x514] ;  /* 0x0005140001037983 */ /* 0x000f280000300800 */
[----:B------:R-:W4:Y:S04]  /*b1e0*/  LDL.LU R4, [R1+0x510] ;  /* 0x0005100001047983 */ /* 0x000f280000300800 */
[----:B------:R-:W-:Y:S04]  /*b1f0*/  STL.64 [R1+0x30], R68 ;  /* 0x0000304401007387 */ /* 0x000fe80000100a00 */
[----:B------:R-:W-:Y:S04]  /*b200*/  STL.64 [R1+0x38], R70 ;  /* 0x0000384601007387 */ /* 0x000fe80000100a00 */
[----:B------:R-:W-:Y:S04]  /*b210*/  STL.64 [R1+0xc0], R48 ;  /* 0x0000c03001007387 */ /* 0x000fe80000100a00 */
[----:B------:R1:W-:Y:S04]  /*b220*/  STL.64 [R1+0xc8], R50 ;  /* 0x0000c83201007387 */ /* 0x0003e80000100a00 */
[----:B------:R-:W-:Y:S04]  /*b230*/  STL.64 [R1+0x50], R44 ;  /* 0x0000502c01007387 */ /* 0x000fe80000100a00 */
[----:B------:R1:W-:Y:S04]  /*b240*/  STL.64 [R1+0x58], R46 ;  /* 0x0000582e01007387 */ /* 0x0003e80000100a00 */
[----:B------:R-:W4:Y:S04]  /*b250*/  LDL.LU R112, [R1+0x264] ;  /* 0x0002640001707983 */ /* 0x000f280000300800 */
[----:B------:R-:W4:Y:S04]  /*b260*/  LDL R7, [R1+0x508] ;  /* 0x0005080001077983 */ /* 0x000f280000100800 */
[----:B------:R-:W4:Y:S04]  /*b270*/  LDL.LU R85, [R1+0x254] ;  /* 0x0002540001557983 */ /* 0x000f280000300800 */
[----:B------:R-:W4:Y:S04]  /*b280*/  LDL R6, [R1+0x2ec] ;  /* 0x0002ec0001067983 */ /* 0x000f280000100800 */
[----:B------:R-:W4:Y:S04]  /*b290*/  LDL R84, [R1+0x2f0] ;  /* 0x0002f00001547983 */ /* 0x000f280000100800 */
[----:B------:R-:W4:Y:S04]  /*b2a0*/  LDL R104, [R1+0x2e8] ;  /* 0x0002e80001687983 */ /* 0x000f280000100800 */
[----:B------:R-:W4:Y:S04]  /*b2b0*/  LDL R101, [R1+0x2f4] ;  /* 0x0002f40001657983 */ /* 0x000f280000100800 */
[----:B------:R-:W4:Y:S04]  /*b2c0*/  LDL R100, [R1+0x32c] ;  /* 0x00032c0001647983 */ /* 0x000f280000100800 */
[----:B------:R-:W4:Y:S01]  /*b2d0*/  LDL R88, [R1+0x328] ;  /* 0x0003280001587983 */ /* 0x000f220000100800 */
[----:B------:R-:W-:-:S02]  /*b2e0*/  IMAD.MOV.U32 R118, RZ, RZ, R93 ;  /* 0x000000ffff767224 */ /* 0x000fc400078e005d */
[----:B------:R-:W-:Y:S02]  /*b2f0*/  IMAD.MOV.U32 R119, RZ, RZ, R92 ;  /* 0x000000ffff777224 */ /* 0x000fe400078e005c */
[----:B------:R-:W-:Y:S02]  /*b300*/  IMAD.MOV.U32 R138, RZ, RZ, R89 ;  /* 0x000000ffff8a7224 */ /* 0x000fe400078e0059 */
[----:B------:R-:W-:Y:S01]  /*b310*/  IMAD.MOV.U32 R133, RZ, RZ, R165 ;  /* 0x000000ffff857224 */ /* 0x000fe200078e00a5 */
[----:B-1----:R-:W-:Y:S01]  /*b320*/  HMMA.1688.F32.TF32 R48, R64, R90, R248 ;  /* 0x0000005a4030723c */ /* 0x002fe200000810f8 */
[----:B------:R-:W4:Y:S04]  /*b330*/  LDL R96, [R1+0x36c] ;  /* 0x00036c0001607983 */ /* 0x000f280000100800 */
[----:B------:R-:W4:Y:S03]  /*b340*/  LDL R89, [R1+0x368] ;  /* 0x0003680001597983 */ /* 0x000f260000100800 */
[C---:B------:R-:W-:Y:S01]  /*b350*/  HMMA.1688.F32.TF32 R156, R168.reuse, R86, R156 ;  /* 0x00000056a89c723c */ /* 0x040fe2000008109c */
[----:B------:R-:W4:Y:S04]  /*b360*/  LDL R105, [R1+0x374] ;  /* 0x0003740001697983 */ /* 0x000f280000100800 */
[----:B------:R-:W4:Y:S03]  /*b370*/  LDL R92, [R1+0x370] ;  /* 0x00037000015c7983 */ /* 0x000f260000100800 */
[----:B------:R-:W-:Y:S08]  /*b380*/  HMMA.1688.F32.TF32 R16, R168, R90, R16 ;  /* 0x0000005aa810723c */ /* 0x000ff00000081010 */
[C---:B------:R-:W-:Y:S08]  /*b390*/  HMMA.1688.F32.TF32 R180, R80.reuse, R166, R244 ;  /* 0x000000a650b4723c */ /* 0x040ff000000810f4 */
[C---:B------:R-:W-:Y:S08]  /*b3a0*/  HMMA.1688.F32.TF32 R152, R80.reuse, R86, R152 ;  /* 0x000000565098723c */ /* 0x040ff00000081098 */
[----:B------:R-:W-:Y:S08]  /*b3b0*/  HMMA.1688.F32.TF32 R20, R80, R90, R20 ;  /* 0x0000005a5014723c */ /* 0x000ff00000081014 */
[C---:B------:R-:W-:Y:S08]  /*b3c0*/  HMMA.1688.F32.TF32 R176, R72.reuse, R166, R176 ;  /* 0x000000a648b0723c */ /* 0x040ff000000810b0 */
[C---:B------:R-:W-:Y:S08]  /*b3d0*/  HMMA.1688.F32.TF32 R32, R72.reuse, R90, R32 ;  /* 0x0000005a4820723c */ /* 0x040ff00000081020 */
[C---:B------:R-:W-:Y:S08]  /*b3e0*/  HMMA.1688.F32.TF32 R36, R72.reuse, R94, R36 ;  /* 0x0000005e4824723c */ /* 0x040ff00000081024 */
[----:B------:R-:W-:Y:S08]  /*b3f0*/  HMMA.1688.F32.TF32 R40, R72, R98, R40 ;  /* 0x000000624828723c */ /* 0x000ff00000081028 */
[C---:B------:R-:W-:Y:S08]  /*b400*/  HMMA.1688.F32.TF32 R200, R64.reuse, R194, R200 ;  /* 0x000000c240c8723c */ /* 0x040ff000000810c8 */
[C---:B------:R-:W-:Y:S08]  /*b410*/  HMMA.1688.F32.TF32 R172, R64.reuse, R166, R196 ;  /* 0x000000a640ac723c */ /* 0x040ff000000810c4 */
[C---:B------:R-:W-:Y:S08]  /*b420*/  HMMA.1688.F32.TF32 R44, R64.reuse, R86, R144 ;  /* 0x00000056402c723c */ /* 0x040ff00000081090 */
[C---:B------:R-:W-:Y:S08]  /*b430*/  HMMA.1688.F32.TF32 R52, R64.reuse, R94, R52 ;  /* 0x0000005e4034723c */ /* 0x040ff00000081034 */
[C---:B------:R-:W-:Y:S08]  /*b440*/  HMMA.1688.F32.TF32 R56, R64.reuse, R98, R56 ;  /* 0x000000624038723c */ /* 0x040ff00000081038 */
[C---:B------:R-:W-:Y:S08]  /*b450*/  HMMA.1688.F32.TF32 R60, R64.reuse, R102, R60 ;  /* 0x00000066403c723c */ /* 0x040ff0000008103c */
[----:B------:R-:W-:Y:S08]  /*b460*/  HMMA.1688.F32.TF32 R248, R64, R106, R120 ;  /* 0x0000006a40f8723c */ /* 0x000ff00000081078 */
[C---:B--2---:R-:W-:Y:S08]  /*b470*/  HMMA.1688.F32.TF32 R196, R12.reuse, R194, R140 ;  /* 0x000000c20cc4723c */ /* 0x044ff0000008108c */
[C---:B------:R-:W-:Y:S08]  /*b480*/  HMMA.1688.F32.TF32 R168, R12.reuse, R166, R128 ;  /* 0x000000a60ca8723c */ /* 0x040ff00000081080 */
[C---:B------:R-:W-:Y:S08]  /*b490*/  HMMA.1688.F32.TF32 R64, R12.reuse, R86, R132 ;  /* 0x000000560c40723c */ /* 0x040ff00000081084 */
[C---:B------:R-:W-:Y:S08]  /*b4a0*/  HMMA.1688.F32.TF32 R68, R12.reuse, R90, R124 ;  /* 0x0000005a0c44723c */ /* 0x040ff0000008107c */
[C---:B------:R-:W-:Y:S08]  /*b4b0*/  HMMA.1688.F32.TF32 R72, R12.reuse, R94, R136 ;  /* 0x0000005e0c48723c */ /* 0x040ff00000081088 */
[C---:B------:R-:W-:Y:S08]  /*b4c0*/  HMMA.1688.F32.TF32 R76, R12.reuse, R98, R116 ;  /* 0x000000620c4c723c */ /* 0x040ff00000081074 */
[C---:B------:R-:W-:Y:S08]  /*b4d0*/  HMMA.1688.F32.TF32 R80, R12.reuse, R102, R232 ;  /* 0x000000660c50723c */ /* 0x040ff000000810e8 */
[----:B------:R-:W-:Y:S01]  /*b4e0*/  HMMA.1688.F32.TF32 R244, R12, R106, R108 ;  /* 0x0000006a0cf4723c */ /* 0x000fe2000008106c */
[----:B------:R-:W1:Y:S04]  /*b4f0*/  S2R R165, SR_TID.X ;  /* 0x0000000000a57919 */ /* 0x000e680000002100 */
[----:B------:R-:W-:Y:S04]  /*b500*/  LDS R14, [R5+0xe700] ;  /* 0x00e70000050e7984 */ /* 0x000fe80000000800 */
[----:B------:R-:W-:Y:S04]  /*b510*/  LDS R13, [R0+0xc700] ;  /* 0x00c70000000d7984 */ /* 0x000fe80000000800 */
[----:B------:R-:W-:Y:S01]  /*b520*/  LDS R15, [R0+0xe700] ;  /* 0x00e70000000f7984 */ /* 0x000fe20000000800 */
[----:B---3--:R-:W-:-:S02]  /*b530*/  ISETP.GT.AND P1, PT, R2, RZ, PT ;  /* 0x000000ff0200720c */ /* 0x008fc40003f24270 */
[----:B----4-:R-:W-:Y:S02]  /*b540*/  ISETP.GE.AND P0, PT, R112, R7, PT ;  /* 0x000000077000720c */ /* 0x010fe40003f06270 */
[----:B------:R-:W-:Y:S02]  /*b550*/  SEL R7, RZ, 0x4, !P1 ;  /* 0x00000004ff077807 */ /* 0x000fe40004800000 */
[----:B------:R-:W-:Y:S02]  /*b560*/  IADD3 R12, R85, 0x1, RZ ;  /* 0x00000001550c7810 */ /* 0x000fe40007ffe0ff */
[----:B------:R-:W-:Y:S01]  /*b570*/  SEL R7, R7, RZ, !P0 ;  /* 0x000000ff07077207 */ /* 0x000fe20004000000 */
[----:B------:R-:W2:Y:S01]  /*b580*/  LDL R85, [R1+0x334] ;  /* 0x0003340001557983 */ /* 0x000ea20000100800 */
[----:B------:R-:W-:Y:S02]  /*b590*/  IADD3 R6, P3, R3, R6, RZ ;  /* 0x0000000603067210 */ /* 0x000fe40007f7e0ff */
[----:B------:R-:W-:-:S03]  /*b5a0*/  ISETP.NE.U32.AND P2, PT, R7, RZ, PT ;  /* 0x000000ff0700720c */ /* 0x000fc60003f45070 */
[----:B------:R-:W-:Y:S02]  /*b5b0*/  IMAD.X R7, R4, 0x1, R84, P3 ;  /* 0x0000000104077824 */ /* 0x000fe400018e0654 */
[----:B------:R-:W3:Y:S01]  /*b5c0*/  LDL R84, [R1+0x330] ;  /* 0x0003300001547983 */ /* 0x000ee20000100800 */
[----:B------:R-:W-:-:S04]  /*b5d0*/  ISETP.GT.AND P1, PT, R12, 0x1, PT ;  /* 0x000000010c00780c */ /* 0x000fc80003f24270 */
[----:B------:R-:W-:Y:S02]  /*b5e0*/  SEL R114, R12, RZ, !P1 ;  /* 0x000000ff0c727207 */ /* 0x000fe40004800000 */
[----:B------:R4:W2:Y:S01]  /*b5f0*/  LDS R12, [R5+0xc700] ;  /* 0x00c70000050c7984 */ /* 0x0008a20000000800 */
[----:B-1----:R-:W-:-:S05]  /*b600*/  LOP3.LUT R93, R165, 0xff, RZ, 0xc0, !PT ;  /* 0x000000ffa55d7812 */ /* 0x002fca00078ec0ff */
[----:B------:R-:W-:-:S04]  /*b610*/  IMAD.SHL.U32 R117, R93, 0x4, RZ ;  /* 0x000000045d757824 */ /* 0x000fc800078e00ff */
[----:B----4-:R-:W-:Y:S01]  /*b620*/  IMAD R5, R114, 0x10000, R117 ;  /* 0x0001000072057824 */ /* 0x010fe200078e0275 */
[----:B------:R-:W-:Y:S06]  /*b630*/  BAR.SYNC.DEFER_BLOCKING 0x0 ;  /* 0x0000000000007b1d */ /* 0x000fec0000010000 */
[----:B------:R1:W-:Y:S01]  /*b640*/  STL [R1+0x254], R114 ;  /* 0x0002547201007387 */ /* 0x0003e20000100800 */
[----:B------:R-:W-:-:S03]  /*b650*/  ISETP.GT.AND P1, PT, R2, 0x4, PT ;  /* 0x000000040200780c */ /* 0x000fc60003f24270 */
[----:B------:R-:W4:Y:S04]  /*b660*/  LDL R108, [R1+0x42c] ;  /* 0x00042c00016c7983 */ /* 0x000f280000100800 */
[----:B------:R-:W-:Y:S01]  /*b670*/  @!PT LDS RZ, [RZ] ;  /* 0x00000000fffff984 */ /* 0x000fe20000000800 */
[----:B------:R-:W-:Y:S01]  /*b680*/  @!PT LDS RZ, [RZ] ;  /* 0x00000000fffff984 */ /* 0x000fe20000000800 */
[----:B------:R-:W-:Y:S01]  /*b690*/  @!PT LDS RZ, [RZ] ;  /* 0x00000000fffff984 */ /* 0x000fe20000000800 */
[----:B------:R1:W-:Y:S04]  /*b6a0*/  LDGSTS.E [R5], [R6.64], P2 ;  /* 0x0000000006057fae */ /* 0x0003e80009121844 */
[----:B------:R-:W4:Y:S01]  /*b6b0*/  LDL R109, [R1+0x384] ;  /* 0x00038400016d7983 */ /* 0x000f220000100800 */
[----:B-1----:R-:W-:-:S03]  /*b6c0*/  IADD3 R6, P3, R3, R104, RZ ;  /* 0x0000006803067210 */ /* 0x002fc60007f7e0ff */
[----:B------:R-:W4:Y:S02]  /*b6d0*/  LDL R104, [R1+0x3ac] ;  /* 0x0003ac0001687983 */ /* 0x000f240000100800 */
[----:B------:R-:W-:Y:S02]  /*b6e0*/  IMAD.X R7, R4, 0x1, R101, P3 ;  /* 0x0000000104077824 */ /* 0x000fe400018e0665 */
[----:B------:R-:W4:Y:S04]  /*b6f0*/  LDL R101, [R1+0x3a8] ;  /* 0x0003a80001657983 */ /* 0x000f280000100800 */
[----:B------:R1:W-:Y:S02]  /*b700*/  LDGSTS.E [R5+0x400], [R6.64], P2 ;  /* 0x0040000006057fae */ /* 0x0003e40009121844 */
[----:B-1----:R-:W-:-:S02]  /*b710*/  IADD3 R6, P2, R3, R100, RZ ;  /* 0x0000006403067210 */ /* 0x002fc40007f5e0ff */
[----:B------:R-:W4:Y:S03]  /*b720*/  LDL R100, [R1+0x3b4] ;  /* 0x0003b40001647983 */ /* 0x000f260000100800 */
[----:B------:R-:W-:Y:S02]  /*b730*/  IMAD.X R7, R4, 0x1, R88, P2 ;  /* 0x0000000104077824 */ /* 0x000fe400010e0658 */
[----:B------:R-:W4:Y:S01]  /*b740*/  LDL R88, [R1+0x3b0] ;  /* 0x0003b00001587983 */ /* 0x000f220000100800 */
[----:B------:R-:W-:-:S04]  /*b750*/  SEL R0, RZ, 0x4, !P1 ;  /* 0x00000004ff007807 */ /* 0x000fc80004800000 */
[----:B------:R-:W-:-:S04]  /*b760*/  SEL R0, R0, RZ, !P0 ;  /* 0x000000ff00007207 */ /* 0x000fc80004000000 */
[----:B------:R-:W-:Y:S02]  /*b770*/  ISETP.NE.U32.AND P1, PT, R0, RZ, PT ;  /* 0x000000ff0000720c */ /* 0x000fe40003f25070 */
[----:B------:R-:W-:-:S11]  /*b780*/  ISETP.GT.AND P2, PT, R2, 0x8, PT ;  /* 0x000000080200780c */ /* 0x000fd60003f44270 */
[----:B------:R2:W-:Y:S01]  /*b790*/  LDGSTS.E [R5+0x2000], [R6.64], P1 ;  /* 0x0200000006057fae */ /* 0x0005e20008921844 */
[----:B------:R-:W-:-:S04]  /*b7a0*/  SEL R0, RZ, 0x4, !P2 ;  /* 0x00000004ff007807 */ /* 0x000fc80005000000 */
[----:B------:R-:W-:-:S04]  /*b7b0*/  SEL R0, R0, RZ, !P0 ;  /* 0x000000ff00007207 */ /* 0x000fc80004000000 */
[----:B------:R-:W-:Y:S02]  /*b7c0*/  ISETP.NE.U32.AND P2, PT, R0, RZ, PT ;  /* 0x000000ff0000720c */ /* 0x000fe40003f45070 */
[C---:B--2---:R-:W-:Y:S02]  /*b7d0*/  IADD3 R6, P3, R3.reuse, R85, RZ ;  /* 0x0000005503067210 */ /* 0x044fe40007f7e0ff */
[----:B------:R-:W2:Y:S03]  /*b7e0*/  LDL R85, [R1+0x3f0] ;  /* 0x0003f00001557983 */ /* 0x000ea60000100800 */
[----:B---3--:R-:W-:Y:S02]  /*b7f0*/  IMAD.X R7, R4, 0x1, R84, P3 ;  /* 0x0000000104077824 */ /* 0x008fe400018e0654 */
[----:B------:R-:W3:Y:S04]  /*b800*/  LDL R84, [R1+0x3ec] ;  /* 0x0003ec0001547983 */ /* 0x000ee80000100800 */
[----:B------:R1:W-:Y:S02]  /*b810*/  LDGSTS.E [R5+0x2400], [R6.64], P1 ;  /* 0x0240000006057fae */ /* 0x0003e40008921844 */
[----:B-1----:R-:W-:-:S02]  /*b820*/  IADD3 R6, P1, R3, R96, RZ ;  /* 0x0000006003067210 */ /* 0x002fc40007f3e0ff */
[----:B------:R-:W3:Y:S03]  /*b830*/  LDL R96, [R1+0x3f8] ;  /* 0x0003f80001607983 */ /* 0x000ee60000100800 */
[----:B------:R-:W-:Y:S02]  /*b840*/  IMAD.X R7, R4, 0x1, R89, P1 ;  /* 0x0000000104077824 */ /* 0x000fe400008e0659 */
[----:B------:R-:W3:Y:S04]  /*b850*/  LDL R89, [R1+0x3f4] ;  /* 0x0003f40001597983 */ /* 0x000ee80000100800 */
[----:B------:R1:W-:Y:S01]  /*b860*/  LDGSTS.E [R5+0x4000], [R6.64], P2 ;  /* 0x0400000006057fae */ /* 0x0003e20009121844 */
[----:B------:R-:W-:-:S02]  /*b870*/  ISETP.GT.AND P1, PT, R2, 0xc, PT ;  /* 0x0000000c0200780c */ /* 0x000fc40003f24270 */
[----:B-1----:R-:W-:Y:S02]  /*b880*/  IADD3 R6, P3, R3, R105, RZ ;  /* 0x0000006903067210 */ /* 0x002fe40007f7e0ff */
[----:B------:R-:W-:Y:S01]  /*b890*/  SEL R0, RZ, 0x4, !P1 ;  /* 0x00000004ff007807 */ /* 0x000fe20004800000 */
[----:B------:R-:W3:Y:S02]  /*b8a0*/  LDL R105, [R1+0x438] ;  /* 0x0004380001697983 */ /* 0x000ee40000100800 */
[----:B------:R-:W-:Y:S02]  /*b8b0*/  IMAD.X R7, R4, 0x1, R92, P3 ;  /* 0x0000000104077824 */ /* 0x000fe400018e065c */
[----:B------:R-:W3:Y:S01]  /*b8c0*/  LDL R92, [R1+0x430] ;  /* 0x00043000015c7983 */ /* 0x000ee20000100800 */
[----:B------:R-:W-:-:S03]  /*b8d0*/  SEL R0, R0, RZ, !P0 ;  /* 0x000000ff00007207 */ /* 0x000fc60004000000 */
[----:B------:R4:W-:Y:S01]  /*b8e0*/  LDGSTS.E [R5+0x4400], [R6.64], P2 ;  /* 0x0440000006057fae */ /* 0x0009e20009121844 */
[----:B------:R-:W-:Y:S02]  /*b8f0*/  ISETP.NE.U32.AND P1, PT, R0, RZ, PT ;  /* 0x000000ff0000720c */ /* 0x000fe40003f25070 */
[C---:B----4-:R-:W-:Y:S02]  /*b900*/  IADD3 R6, P2, R3.reuse, R104, RZ ;  /* 0x0000006803067210 */ /* 0x050fe40007f5e0ff */
[----:B------:R-:W4:Y:S03]  /*b910*/  LDL R104, [R1+0x434] ;  /* 0x0004340001687983 */ /* 0x000f260000100800 */
[----:B------:R-:W-:Y:S02]  /*b920*/  IMAD.X R7, R4, 0x1, R101, P2 ;  /* 0x0000000104077824 */ /* 0x000fe400010e0665 */
[----:B------:R-:W4:Y:S04]  /*b930*/  LDL R101, [R1+0x470] ;  /* 0x0004700001657983 */ /* 0x000f280000100800 */
[----:B------:R1:W-:Y:S02]  /*b940*/  LDGSTS.E [R5+0x6000], [R6.64], P1 ;  /* 0x0600000006057fae */ /* 0x0003e40008921844 */
[----:B-1----:R-:W-:-:S02]  /*b950*/  IADD3 R6, P3, R3, R100, RZ ;  /* 0x0000006403067210 */ /* 0x002fc40007f7e0ff */
[----:B------:R-:W-:Y:S01]  /*b960*/  ISETP.GT.AND P2, PT, R2, 0x10, PT ;  /* 0x000000100200780c */ /* 0x000fe20003f44270 */
[----:B------:R-:W4:Y:S02]  /*b970*/  LDL R100, [R1+0x4c0] ;  /* 0x0004c00001647983 */ /* 0x000f240000100800 */
[----:B------:R-:W-:Y:S02]  /*b980*/  IMAD.X R7, R4, 0x1, R88, P3 ;  /* 0x0000000104077824 */ /* 0x000fe400018e0658 */
[----:B------:R-:W4:Y:S01]  /*b990*/  LDL R88, [R1+0x46c] ;  /* 0x00046c0001587983 */ /* 0x000f220000100800 */
[----:B------:R-:W-:-:S03]  /*b9a0*/  SEL R0, RZ, 0x4, !P2 ;  /* 0x00000004ff007807 */ /* 0x000fc60005000000 */
[----:B------:R2:W-:Y:S01]  /*b9b0*/  LDGSTS.E [R5+0x6400], [R6.64], P1 ;  /* 0x0640000006057fae */ /* 0x0005e20008921844 */
        /* <DEDUP_REMOVED lines=10> */
[----:B------:R-:W3:Y:S01]  /*ba60*/  LDL R89, [R1+0x4cc] ;  /* 0x0004cc0001597983 */ /* 0x000ee20000100800 */
[----:B------:R-:W-:-:S03]  /*ba70*/  ISETP.GT.AND P1, PT, R2, 0x14, PT ;  /* 0x000000140200780c */ /* 0x000fc60003f24270 */
[----:B------:R1:W-:Y:S01]  /*ba80*/  LDGSTS.E [R5+0x8400], [R6.64], P2 ;  /* 0x0840000006057fae */ /* 0x0003e20009121844 */
[----:B------:R-:W-:-:S04]  /*ba90*/  SEL R0, RZ, 0x4, !P1 ;  /* 0x00000004ff007807 */ /* 0x000fc80004800000 */
[----:B------:R-:W-:-:S04]  /*baa0*/  SEL R0, R0, RZ, !P0 ;  /* 0x000000ff00007207 */ /* 0x000fc80004000000 */
[----:B------:R-:W-:Y:S02]  /*bab0*/  ISETP.NE.U32.AND P1, PT, R0, RZ, PT ;  /* 0x000000ff0000720c */ /* 0x000fe40003f25070 */
[C---:B-1----:R-:W-:Y:S02]  /*bac0*/  IADD3 R6, P2, R3.reuse, R92, RZ ;  /* 0x0000005c03067210 */ /* 0x042fe40007f5e0ff */
[----:B------:R-:W3:Y:S03]  /*bad0*/  LDL R92, [R1+0x4b4] ;  /* 0x0004b400015c7983 */ /* 0x000ee60000100800 */
[----:B------:R-:W-:Y:S02]  /*bae0*/  IMAD.X R7, R4, 0x1, R108, P2 ;  /* 0x0000000104077824 */ /* 0x000fe400010e066c */
[----:B------:R-:W3:Y:S04]  /*baf0*/  LDL R108, [R1+0x4dc] ;  /* 0x0004dc00016c7983 */ /* 0x000ee80000100800 */
[----:B------:R1:W-:Y:S02]  /*bb00*/  LDGSTS.E [R5+0xa000], [R6.64], P1 ;  /* 0x0a00000006057fae */ /* 0x0003e40008921844 */
[----:B-1----:R-:W-:-:S02]  /*bb10*/  IADD3 R6, P3, R3, R105, RZ ;  /* 0x0000006903067210 */ /* 0x002fc40007f7e0ff */
[----:B------:R-:W3:Y:S03]  /*bb20*/  LDL R105, [R1+0x300] ;  /* 0x0003000001697983 */ /* 0x000ee60000100800 */
[----:B----4-:R-:W-:-:S05]  /*bb30*/  IMAD.X R7, R4, 0x1, R104, P3 ;  /* 0x0000000104077824 */ /* 0x010fca00018e0668 */
[----:B------:R1:W-:Y:S02]  /*bb40*/  LDGSTS.E [R5+0xa400], [R6.64], P1 ;  /* 0x0a40000006057fae */ /* 0x0003e40008921844 */
[----:B-1----:R-:W-:Y:S02]  /*bb50*/  IADD3 R6, P1, R3, R101, RZ ;  /* 0x0000006503067210 */ /* 0x002fe40007f3e0ff */
[----:B------:R-:W4:Y:S03]  /*bb60*/  LDL R101, [R1+0x4e0] ;  /* 0x0004e00001657983 */ /* 0x000f260000100800 */
[----:B------:R-:W-:Y:S02]  /*bb70*/  IMAD.X R7, R4, 0x1, R88, P1 ;  /* 0x0000000104077824 */ /* 0x000fe400008e0658 */
[----:B------:R-:W4:Y:S01]  /*bb80*/  LDL R88, [R1+0x304] ;  /* 0x0003040001587983 */ /* 0x000f220000100800 */
[----:B------:R-:W-:-:S04]  /*bb90*/  ISETP.GT.AND P2, PT, R2, 0x18, PT ;  /* 0x000000180200780c */ /* 0x000fc80003f44270 */
[----:B------:R-:W-:-:S04]  /*bba0*/  SEL R0, RZ, 0x4, !P2 ;  /* 0x00000004ff007807 */ /* 0x000fc80005000000 */
[----:B------:R-:W-:-:S04]  /*bbb0*/  SEL R0, R0, RZ, !P0 ;  /* 0x000000ff00007207 */ /* 0x000fc80004000000 */
[----:B------:R-:W-:Y:S02]  /*bbc0*/  ISETP.NE.U32.AND P2, PT, R0, RZ, PT ;  /* 0x000000ff0000720c */ /* 0x000fe40003f45070 */
[----:B------:R-:W-:-:S04]  /*bbd0*/  ISETP.GT.AND P1, PT, R2, 0x1c, PT ;  /* 0x0000001c0200780c */ /* 0x000fc80003f24270 */
[----:B------:R-:W-:-:S07]  /*bbe0*/  SEL R0, RZ, 0x4, !P1 ;  /* 0x00000004ff007807 */ /* 0x000fce0004800000 */
        /* <DEDUP_REMOVED lines=12> */
[----:B------:R1:W-:Y:S02]  /*bcb0*/  LDGSTS.E [R5+0xe000], [R6.64], P1 ;  /* 0x0e00000006057fae */ /* 0x0003e40008921844 */
[----:B-1----:R-:W-:-:S02]  /*bcc0*/  IADD3 R6, P2, R3, R89, RZ ;  /* 0x0000005903067210 */ /* 0x002fc40007f5e0ff */
[----:B------:R-:W1:Y:S03]  /*bcd0*/  S2R R89, SR_TID.X ;  /* 0x0000000000597919 */ /* 0x000e660000002100 */
[----:B------:R-:W-:Y:S02]  /*bce0*/  IMAD.X R7, R4, 0x1, R92, P2 ;  /* 0x0000000104077824 */ /* 0x000fe400010e065c */
[----:B------:R-:W3:Y:S04]  /*bcf0*/  LDL R92, [R1+0x37c] ;  /* 0x00037c00015c7983 */ /* 0x000ee80000100800 */
[----:B------:R1:W-:Y:S01]  /*bd00*/  LDGSTS.E [R5+0xe400], [R6.64], P1 ;  /* 0x0e40000006057fae */ /* 0x0003e20008921844 */
[----:B------:R-:W-:-:S04]  /*bd10*/  ISETP.GT.AND P1, PT, R2, 0x1, PT ;  /* 0x000000010200780c */ /* 0x000fc80003f24270 */
[----:B------:R-:W-:-:S04]  /*bd20*/  SEL R0, RZ, 0x4, !P1 ;  /* 0x00000004ff007807 */ /* 0x000fc80004800000 */
[----:B------:R-:W-:Y:S02]  /*bd30*/  SEL R0, R0, RZ, !P0 ;  /* 0x000000ff00007207 */ /* 0x000fe40004000000 */
[----:B-1----:R-:W-:Y:S02]  /*bd40*/  LOP3.LUT R104, R89, 0xff, RZ, 0xc0, !PT ;  /* 0x000000ff59687812 */ /* 0x002fe400078ec0ff */
[----:B------:R-:W3:Y:S01]  /*bd50*/  LDL R89, [R1+0x378] ;  /* 0x0003780001597983 */ /* 0x000ee20000100800 */
[----:B------:R-:W-:Y:S02]  /*bd60*/  ISETP.NE.U32.AND P2, PT, R0, RZ, PT ;  /* 0x000000ff0000720c */ /* 0x000fe40003f45070 */
[----:B------:R-:W-:Y:S01]  /*bd70*/  IMAD.SHL.U32 R104, R104, 0x4, RZ ;  /* 0x0000000468687824 */ /* 0x000fe200078e00ff */
[----:B------:R-:W-:Y:S02]  /*bd80*/  IADD3 R6, P1, R3, R108, RZ ;  /* 0x0000006c03067210 */ /* 0x000fe40007f3e0ff */
[----:B------:R-:W3:Y:S02]  /*bd90*/  LDL R108, [R1+0x380] ;  /* 0x00038000016c7983 */ /* 0x000ee40000100800 */
[----:B------:R-:W-:Y:S01]  /*bda0*/  LOP3.LUT R104, R104, 0x20, RZ, 0x3c, !PT ;  /* 0x0000002068687812 */ /* 0x000fe200078e3cff */
[----:B------:R-:W-:-:S04]  /*bdb0*/  IMAD.X R7, R4, 0x1, R105, P1 ;  /* 0x0000000104077824 */ /* 0x000fc800008e0669 */
[----:B------:R-:W-:Y:S01]  /*bdc0*/  IMAD R0, R114, 0x10000, R104 ;  /* 0x0001000072007824 */ /* 0x000fe200078e0268 */
[----:B------:R-:W-:Y:S01]  /*bdd0*/  ISETP.GT.AND P1, PT, R2, 0x5, PT ;  /* 0x000000050200780c */ /* 0x000fe20003f24270 */
[----:B------:R-:W3:Y:S04]  /*bde0*/  LDL R105, [R1+0x3c8] ;  /* 0x0003c80001697983 */ /* 0x000ee80000100800 */
[----:B------:R4:W-:Y:S04]  /*bdf0*/  LDGSTS.E [R0+0x800], [R6.64], P2 ;  /* 0x0080000006007fae */ /* 0x0009e80009121844 */
[----:B------:R-:W3:Y:S01]  /*be00*/  LDL R104, [R1+0x3fc] ;  /* 0x0003fc0001687983 */ /* 0x000ee20000100800 */
[----:B----4-:R-:W-:-:S03]  /*be10*/  IADD3 R6, P3, R3, R101, RZ ;  /* 0x0000006503067210 */ /* 0x010fc60007f7e0ff */
[----:B------:R-:W4:Y:S02]  /*be20*/  LDL R101, [R1+0x3c0] ;  /* 0x0003c00001657983 */ /* 0x000f240000100800 */
[----:B------:R-:W-:Y:S02]  /*be30*/  IMAD.X R7, R4, 0x1, R88, P3 ;  /* 0x0000000104077824 */ /* 0x000fe400018e0658 */
[----:B------:R-:W4:Y:S01]  /*be40*/  LDL R88, [R1+0x3b8] ;  /* 0x0003b80001587983 */ /* 0x000f220000100800 */
[----:B------:R-:W-:-:S03]  /*be50*/  SEL R5, RZ, 0x4, !P1 ;  /* 0x00000004ff057807 */ /* 0x000fc60004800000 */
[----:B------:R2:W-:Y:S01]  /*be60*/  LDGSTS.E [R0+0xc00], [R6.64], P2 ;  /* 0x00c0000006007fae */ /* 0x0005e20009121844 */
[----:B------:R-:W-:-:S04]  /*be70*/  SEL R5, R5, RZ, !P0 ;  /* 0x000000ff05057207 */ /* 0x000fc80004000000 */
[----:B------:R-:W-:Y:S02]  /*be80*/  ISETP.NE.U32.AND P1, PT, R5, RZ, PT ;  /* 0x000000ff0500720c */ /* 0x000fe40003f25070 */
[----:B--2---:R-:W-:Y:S02]  /*be90*/  IADD3 R6, P2, R3, R85, RZ ;  /* 0x0000005503067210 */ /* 0x004fe40007f5e0ff */
[----:B------:R-:W2:Y:S03]  /*bea0*/  LDL R85, [R1+0x3c4] ;  /* 0x0003c40001557983 */ /* 0x000ea60000100800 */
[----:B---3--:R-:W-:Y:S01]  /*beb0*/  IMAD.X R7, R4, 0x1, R84, P2 ;  /* 0x0000000104077824 */ /* 0x008fe200010e0654 */
[----:B------:R-:W-:Y:S01]  /*bec0*/  ISETP.GT.AND P2, PT, R2, 0x9, PT ;  /* 0x000000090200780c */ /* 0x000fe20003f44270 */
[----:B------:R-:W3:Y:S03]  /*bed0*/  LDL R84, [R1+0x400] ;  /* 0x0004000001547983 */ /* 0x000ee60000100800 */
[----:B------:R-:W-:Y:S01]  /*bee0*/  SEL R5, RZ, 0x4, !P2 ;  /* 0x00000004ff057807 */ /* 0x000fe20005000000 */
[----:B------:R1:W-:Y:S03]  /*bef0*/  LDGSTS.E [R0+0x2800], [R6.64], P1 ;  /* 0x0280000006007fae */ /* 0x0003e60008921844 */
[----:B------:R-:W-:-:S02]  /*bf00*/  SEL R5, R5, RZ, !P0 ;  /* 0x000000ff05057207 */ /* 0x000fc40004000000 */
[----:B-1----:R-:W-:Y:S02]  /*bf10*/  IADD3 R6, P3, R3, R100, RZ ;  /* 0x0000006403067210 */ /* 0x002fe40007f7e0ff */
[----:B------:R-:W-:Y:S01]  /*bf20*/  ISETP.NE.U32.AND P2, PT, R5, RZ, PT ;  /* 0x000000ff0500720c */ /* 0x000fe20003f45070 */
[----:B------:R-:W3:Y:S02]  /*bf30*/  LDL R100, [R1+0x408] ;  /* 0x0004080001647983 */ /* 0x000ee40000100800 */
[----:B------:R-:W-:Y:S02]  /*bf40*/  IMAD.X R7, R4, 0x1, R96, P3 ;  /* 0x0000000104077824 */ /* 0x000fe400018e0660 */
[----:B------:R-:W3:Y:S04]  /*bf50*/  LDL R96, [R1+0x404] ;  /* 0x0004040001607983 */ /* 0x000ee80000100800 */
[----:B------:R1:W-:Y:S02]  /*bf60*/  LDGSTS.E [R0+0x2c00], [R6.64], P1 ;  /* 0x02c0000006007fae */ /* 0x0003e40008921844 */
[----:B-1----:R-:W-:-:S02]  /*bf70*/  IADD3 R6, P1, R3, R92, RZ ;  /* 0x0000005c03067210 */ /* 0x002fc40007f3e0ff */
[----:B------:R-:W3:Y:S03]  /*bf80*/  LDL R92, [R1+0x440] ;  /* 0x00044000015c7983 */ /* 0x000ee60000100800 */
[----:B------:R-:W-:Y:S02]  /*bf90*/  IMAD.X R7, R4, 0x1, R89, P1 ;  /* 0x0000000104077824 */ /* 0x000fe400008e0659 */
[----:B------:R-:W3:Y:S04]  /*bfa0*/  LDL R89, [R1+0x43c] ;  /* 0x00043c0001597983 */ /* 0x000ee80000100800 */
[----:B------:R1:W-:Y:S02]  /*bfb0*/  LDGSTS.E [R0+0x4800], [R6.64], P2 ;  /* 0x0480000006007fae */ /* 0x0003e40009121844 */
[----:B-1----:R-:W-:-:S05]  /*bfc0*/  IADD3 R6, P3, R3, R109, RZ ;  /* 0x0000006d03067210 */ /* 0x002fca0007f7e0ff */
[----:B------:R-:W-:-:S05]  /*bfd0*/  IMAD.X R7, R4, 0x1, R108, P3 ;  /* 0x0000000104077824 */ /* 0x000fca00018e066c */
[----:B------:R4:W-:Y:S02]  /*bfe0*/  LDGSTS.E [R0+0x4c00], [R6.64], P2 ;  /* 0x04c0000006007fae */ /* 0x0009e40009121844 */
[----:B----4-:R-:W-:Y:S02]  /*bff0*/  IADD3 R6, P2, R3, R101, RZ ;  /* 0x0000006503067210 */ /* 0x010fe40007f5e0ff */
[----:B------:R-:W-:Y:S01]  /*c000*/  ISETP.GT.AND P1, PT, R2, 0xd, PT ;  /* 0x0000000d0200780c */ /* 0x000fe20003f24270 */
[----:B------:R-:W4:Y:S02]  /*c010*/  LDL R101, [R1+0x444] ;  /* 0x0004440001657983 */ /* 0x000f240000100800 */
[----:B------:R-:W-:Y:S02]  /*c020*/  IMAD.X R7, R4, 0x1, R88, P2 ;  /* 0x0000000104077824 */ /* 0x000fe400010e0658 */
[----:B------:R-:W4:Y:S01]  /*c030*/  LDL R88, [R1+0x448] ;  /* 0x0004480001587983 */ /* 0x000f220000100800 */
[----:B------:R-:W-:-:S04]  /*c040*/  SEL R5, RZ, 0x4, !P1 ;  /* 0x00000004ff057807 */ /* 0x000fc80004800000 */
[----:B------:R-:W-:-:S04]  /*c050*/  SEL R5, R5, RZ, !P0 ;  /* 0x000000ff05057207 */ /* 0x000fc80004000000 */
[----:B------:R-:W-:Y:S02]  /*c060*/  ISETP.NE.U32.AND P1, PT, R5, RZ, PT ;  /* 0x000000ff0500720c */ /* 0x000fe40003f25070 */
[----:B------:R-:W-:-:S04]  /*c070*/  ISETP.GT.AND P2, PT, R2, 0x11, PT ;  /* 0x000000110200780c */ /* 0x000fc80003f44270 */
[----:B------:R-:W-:-:S07]  /*c080*/  SEL R5, RZ, 0x4, !P2 ;  /* 0x00000004ff057807 */ /* 0x000fce0005000000 */
[----:B------:R1:W-:Y:S01]  /*c090*/  LDGSTS.E [R0+0x6800], [R6.64], P1 ;  /* 0x0680000006007fae */ /* 0x0003e20008921844 */
[----:B------:R-:W-:Y:S02]  /*c0a0*/  SEL R5, R5, RZ, !P0 ;  /* 0x000000ff05057207 */ /* 0x000fe40004000000 */
[----:B-1----:R-:W-:Y:S02]  /*c0b0*/  IADD3 R6, P3, R3, R105, RZ ;  /* 0x0000006903067210 */ /* 0x002fe40007f7e0ff */
[----:B------:R-:W-:-:S03]  /*c0c0*/  ISETP.NE.U32.AND P2, PT, R5, RZ, PT ;  /* 0x000000ff0500720c */ /* 0x000fc60003f45070 */
[C---:B--2---:R-:W-:Y:S02]  /*c0d0*/  IMAD.X R7, R4.reuse, 0x1, R85, P3 ;  /* 0x0000000104077824 */ /* 0x044fe400018e0655 */
[----:B------:R-:W2:Y:S04]  /*c0e0*/  LDL R85, [R1+0x490] ;  /* 0x0004900001557983 */ /* 0x000ea80000100800 */
[----:B------:R3:W-:Y:S02]  /*c0f0*/  LDGSTS.E [R0+0x6c00], [R6.64], P1 ;  /* 0x06c0000006007fae */ /* 0x0007e40008921844 */
[----:B---3--:R-:W-:Y:S02]  /*c100*/  IADD3 R6, P1, R3, R84, RZ ;  /* 0x0000005403067210 */ /* 0x008fe40007f3e0ff */
[----:B------:R-:W3:Y:S03]  /*c110*/  LDL R84, [R1+0x478] ;  /* 0x0004780001547983 */ /* 0x000ee60000100800 */
[----:B------:R-:W-:Y:S01]  /*c120*/  IMAD.X R7, R4, 0x1, R104, P1 ;  /* 0x0000000104077824 */ /* 0x000fe200008e0668 */
[----:B------:R-:W-:Y:S01]  /*c130*/  ISETP.GT.AND P1, PT, R2, 0x15, PT ;  /* 0x000000150200780c */ /* 0x000fe20003f24270 */
[----:B------:R-:W3:Y:S04]  /*c140*/  LDL R104, [R1+0x49c] ;  /* 0x00049c0001687983 */ /* 0x000ee80000100800 */
[----:B------:R1:W-:Y:S01]  /*c150*/  LDGSTS.E [R0+0x8800], [R6.64], P2 ;  /* 0x0880000006007fae */ /* 0x0003e20009121844 */
[----:B------:R-:W-:-:S02]  /*c160*/  SEL R5, RZ, 0x4, !P1 ;  /* 0x00000004ff057807 */ /* 0x000fc40004800000 */
[----:B-1----:R-:W-:Y:S02]  /*c170*/  IADD3 R6, P3, R3, R100, RZ ;  /* 0x0000006403067210 */ /* 0x002fe40007f7e0ff */
[----:B------:R-:W-:Y:S01]  /*c180*/  SEL R5, R5, RZ, !P0 ;  /* 0x000000ff05057207 */ /* 0x000fe20004000000 */
[----:B------:R-:W3:Y:S02]  /*c190*/  LDL R100, [R1+0x4d0] ;  /* 0x0004d00001647983 */ /* 0x000ee40000100800 */
[----:B------:R-:W-:Y:S02]  /*c1a0*/  IMAD.X R7, R4, 0x1, R96, P3 ;  /* 0x0000000104077824 */ /* 0x000fe400018e0660 */
[----:B------:R-:W3:Y:S01]  /*c1b0*/  LDL R96, [R1+0x47c] ;  /* 0x00047c0001607983 */ /* 0x000ee20000100800 */
[----:B------:R-:W-:-:S03]  /*c1c0*/  ISETP.NE.U32.AND P1, PT, R5, RZ, PT ;  /* 0x000000ff0500720c */ /* 0x000fc60003f25070 */
[----:B------:R1:W-:Y:S02]  /*c1d0*/  LDGSTS.E [R0+0x8c00], [R6.64], P2 ;  /* 0x08c0000006007fae */ /* 0x0003e40009121844 */
[C---:B-1----:R-:W-:Y:S02]  /*c1e0*/  IADD3 R6, P2, R3.reuse, R92, RZ ;  /* 0x0000005c03067210 */ /* 0x042fe40007f5e0ff */
[----:B------:R-:W3:Y:S03]  /*c1f0*/  LDL R92, [R1+0x4b8] ;  /* 0x0004b800015c7983 */ /* 0x000ee60000100800 */
[----:B------:R-:W-:Y:S02]  /*c200*/  IMAD.X R7, R4, 0x1, R89, P2 ;  /* 0x0000000104077824 */ /* 0x000fe400010e0659 */
[----:B------:R-:W3:Y:S04]  /*c210*/  LDL R89, [R1+0x4e4] ;  /* 0x0004e40001597983 */ /* 0x000ee80000100800 */
[----:B------:R4:W-:Y:S02]  /*c220*/  LDGSTS.E [R0+0xa800], [R6.64], P1 ;  /* 0x0a80000006007fae */ /* 0x0009e40008921844 */
[----:B----4-:R-:W-:-:S02]  /*c230*/  IADD3 R6, P3, R3, R88, RZ ;  /* 0x0000005803067210 */ /* 0x010fc40007f7e0ff */
[----:B------:R-:W4:Y:S01]  /*c240*/  LDL R88, [R1+0x4c4] ;  /* 0x0004c40001587983 */ /* 0x000f220000100800 */
[----:B------:R-:W-:Y:S02]  /*c250*/  ISETP.GT.AND P2, PT, R2, 0x19, PT ;  /* 0x000000190200780c */ /* 0x000fe40003f44270 */
[----:B------:R-:W-:Y:S01]  /*c260*/  IMAD.X R7, R4, 0x1, R101, P3 ;  /* 0x0000000104077824 */ /* 0x000fe200018e0665 */
[----:B------:R-:W4:Y:S01]  /*c270*/  LDL.LU R124, [R1+0x200] ;  /* 0x00020000017c7983 */ /* 0x000f220000300800 */
[----:B------:R-:W-:-:S03]  /*c280*/  SEL R5, RZ, 0x4, !P2 ;  /* 0x00000004ff057807 */ /* 0x000fc60005000000 */
[----:B------:R2:W-:Y:S01]  /*c290*/  LDGSTS.E [R0+0xac00], [R6.64], P1 ;  /* 0x0ac0000006007fae */ /* 0x0005e20008921844 */
[----:B------:R-:W-:-:S03]  /*c2a0*/  SEL R5, R5, RZ, !P0 ;  /* 0x000000ff05057207 */ /* 0x000fc60004000000 */
[----:B------:R-:W4:Y:S01]  /*c2b0*/  LDL.LU R125, [R1+0x204] ;  /* 0x00020400017d7983 */ /* 0x000f220000300800 */
[----:B------:R-:W-:-:S03]  /*c2c0*/  ISETP.NE.U32.AND P2, PT, R5, RZ, PT ;  /* 0x000000ff0500720c */ /* 0x000fc60003f45070 */
[----:B------:R-:W4:Y:S04]  /*c2d0*/  LDL.LU R126, [R1+0x208] ;  /* 0x00020800017e7983 */ /* 0x000f280000300800 */
[----:B------:R-:W4:Y:S01]  /*c2e0*/  LDL.LU R127, [R1+0x20c] ;  /* 0x00020c00017f7983 */ /* 0x000f220000300800 */
[----:B--2---:R-:W-:-:S03]  /*c2f0*/  IADD3 R6, P1, R3, R85, RZ ;  /* 0x0000005503067210 */ /* 0x004fc60007f3e0ff */
[----:B------:R-:W2:Y:S04]  /*c300*/  LDL R85, [R1+0x30c] ;  /* 0x00030c0001557983 */ /* 0x000ea80000100800 */
[----:B------:R-:W2:Y:S04]  /*c310*/  LDL.LU R136, [R1+0x1b0] ;  /* 0x0001b00001887983 */ /* 0x000ea80000300800 */
[----:B------:R-:W2:Y:S04]  /*c320*/  LDL R101, [R1+0x308] ;  /* 0x0003080001657983 */ /* 0x000ea80000100800 */
[----:B------:R-:W2:Y:S01]  /*c330*/  LDL R105, [R1+0x34c] ;  /* 0x00034c0001697983 */ /* 0x000ea20000100800 */
[----:B---3--:R-:W-:Y:S01]  /*c340*/  IMAD.X R7, R4, 0x1, R84, P1 ;  /* 0x0000000104077824 */ /* 0x008fe200008e0654 */
[----:B------:R-:W-:-:S02]  /*c350*/  ISETP.GT.AND P1, PT, R2, 0x1d, PT ;  /* 0x0000001d0200780c */ /* 0x000fc40003f24270 */
[----:B------:R-:W3:Y:S02]  /*c360*/  LDL R84, [R1+0x314] ;  /* 0x0003140001547983 */ /* 0x000ee40000100800 */
[----:B------:R-:W-:Y:S02]  /*c370*/  SEL R5, RZ, 0x4, !P1 ;  /* 0x00000004ff057807 */ /* 0x000fe40004800000 */
[----:B------:R1:W-:Y:S02]  /*c380*/  LDGSTS.E [R0+0xc800], [R6.64], P2 ;  /* 0x0c80000006007fae */ /* 0x0003e40009121844 */
[----:B------:R-:W-:Y:S02]  /*c390*/  SEL R5, R5, RZ, !P0 ;  /* 0x000000ff05057207 */ /* 0x000fe40004000000 */
[----:B------:R-:W3:Y:S01]  /*c3a0*/  LDL R111, [R1+0x388] ;  /* 0x00038800016f7983 */ /* 0x000ee20000100800 */
[----:B------:R-:W-:-:S03]  /*c3b0*/  LOP3.LUT R165, R165, 0xff, RZ, 0xc0, !PT ;  /* 0x000000ffa5a57812 */ /* 0x000fc600078ec0ff */
[----:B------:R-:W3:Y:S01]  /*c3c0*/  LDL R110, [R1+0x394] ;  /* 0x00039400016e7983 */ /* 0x000ee20000100800 */
[----:B-1----:R-:W-:-:S03]  /*c3d0*/  IADD3 R6, P3, R3, R104, RZ ;  /* 0x0000006803067210 */ /* 0x002fc60007f7e0ff */
[----:B------:R-:W3:Y:S01]  /*c3e0*/  LDL R109, [R1+0x3d8] ;  /* 0x0003d800016d7983 */ /* 0x000ee20000100800 */
[----:B------:R-:W-:Y:S01]  /*c3f0*/  ISETP.NE.U32.AND P1, PT, R5, RZ, PT ;  /* 0x000000ff0500720c */ /* 0x000fe20003f25070 */
[----:B------:R-:W-:Y:S02]  /*c400*/  IMAD.SHL.U32 R165, R165, 0x4, RZ ;  /* 0x00000004a5a57824 */ /* 0x000fe400078e00ff */
[----:B------:R-:W3:Y:S04]  /*c410*/  LDL R104, [R1+0x3d0] ;  /* 0x0003d00001687983 */ /* 0x000ee80000100800 */
[----:B------:R-:W3:Y:S01]  /*c420*/  LDL R108, [R1+0x3d4] ;  /* 0x0003d400016c7983 */ /* 0x000ee20000100800 */
[----:B------:R-:W-:-:S03]  /*c430*/  IMAD.X R7, R4, 0x1, R96, P3 ;  /* 0x0000000104077824 */ /* 0x000fc600018e0660 */
[----:B------:R-:W3:Y:S04]  /*c440*/  LDL R96, [R1+0x310] ;  /* 0x0003100001607983 */ /* 0x000ee80000100800 */
[----:B------:R1:W-:Y:S02]  /*c450*/  LDGSTS.E [R0+0xcc00], [R6.64], P2 ;  /* 0x0cc0000006007fae */ /* 0x0003e40009121844 */
[----:B-1----:R-:W-:Y:S02]  /*c460*/  IADD3 R6, P2, R3, R100, RZ ;  /* 0x0000006403067210 */ /* 0x002fe40007f5e0ff */
[----:B------:R-:W3:Y:S03]  /*c470*/  LDL R100, [R1+0x348] ;  /* 0x0003480001647983 */ /* 0x000ee60000100800 */
[----:B------:R-:W-:-:S02]  /*c480*/  IMAD.X R7, R4, 0x1, R92, P2 ;  /* 0x0000000104077824 */ /* 0x000fc400010e065c */
[----:B------:R-:W3:Y:S04]  /*c490*/  LDL R92, [R1+0x354] ;  /* 0x00035400015c7983 */ /* 0x000ee80000100800 */
[----:B------:R1:W-:Y:S02]  /*c4a0*/  LDGSTS.E [R0+0xe800], [R6.64], P1 ;  /* 0x0e80000006007fae */ /* 0x0003e40008921844 */
[----:B-1----:R-:W-:Y:S02]  /*c4b0*/  IADD3 R6, P2, R3, R89, RZ ;  /* 0x0000005903067210 */ /* 0x002fe40007f5e0ff */
[----:B------:R-:W3:Y:S03]  /*c4c0*/  LDL R89, [R1+0x350] ;  /* 0x0003500001597983 */ /* 0x000ee60000100800 */
[----:B----4-:R-:W-:-:S02]  /*c4d0*/  IMAD.X R7, R4, 0x1, R88, P2 ;  /* 0x0000000104077824 */ /* 0x010fc400010e0658 */
[----:B------:R-:W4:Y:S04]  /*c4e0*/  LDL R88, [R1+0x38c] ;  /* 0x00038c0001587983 */ /* 0x000f280000100800 */
[----:B------:R1:W-:Y:S01]  /*c4f0*/  LDGSTS.E [R0+0xec00], [R6.64], P1 ;  /* 0x0ec0000006007fae */ /* 0x0003e20008921844 */
[----:B------:R-:W-:-:S04]  /*c500*/  ISETP.GT.AND P1, PT, R2, 0x2, PT ;  /* 0x000000020200780c */ /* 0x000fc80003f24270 */
[----:B-1----:R-:W-:Y:S02]  /*c510*/  SEL R0, RZ, 0x4, !P1 ;  /* 0x00000004ff007807 */ /* 0x002fe40004800000 */
[----:B------:R-:W-:-:S04]  /*c520*/  ISETP.GT.AND P1, PT, R2, 0x6, PT ;  /* 0x000000060200780c */ /* 0x000fc80003f24270 */
[----:B------:R-:W-:Y:S02]  /*c530*/  SEL R5, RZ, 0x4, !P1 ;  /* 0x00000004ff057807 */ /* 0x000fe40004800000 */
[----:B------:R-:W-:-:S04]  /*c540*/  SEL R0, R0, RZ, !P0 ;  /* 0x000000ff00007207 */ /* 0x000fc80004000000 */
[----:B------:R-:W-:Y:S02]  /*c550*/  ISETP.NE.U32.AND P2, PT, R0, RZ, PT ;  /* 0x000000ff0000720c */ /* 0x000fe40003f45070 */
[----:B------:R-:W-:Y:S02]  /*c560*/  SEL R5, R5, RZ, !P0 ;  /* 0x000000ff05057207 */ /* 0x000fe40004000000 */
[----:B--2---:R-:W-:Y:S02]  /*c570*/  IADD3 R6, P1, R3, R85, RZ ;  /* 0x0000005503067210 */ /* 0x004fe40007f3e0ff */
[----:B------:R-:W-:-:S03]  /*c580*/  LOP3.LUT R85, R165, 0x40, RZ, 0x3c, !PT ;  /* 0x00000040a5557812 */ /* 0x000fc600078e3cff */
[----:B------:R-:W-:Y:S02]  /*c590*/  IMAD.X R7, R4, 0x1, R101, P1 ;  /* 0x0000000104077824 */ /* 0x000fe400008e0665 */
[----:B------:R-:W2:Y:S01]  /*c5a0*/  LDL R101, [R1+0x390] ;  /* 0x0003900001657983 */ /* 0x000ea20000100800 */
[----:B------:R-:W-:Y:S01]  /*c5b0*/  IMAD R0, R114, 0x10000, R85 ;  /* 0x0001000072007824 */ /* 0x000fe200078e0255 */
[----:B---3--:R-:W-:-:S04]  /*c5c0*/  IADD3 R84, P3, R3, R84, RZ ;  /* 0x0000005403547210 */ /* 0x008fc80007f7e0ff */
[----:B------:R1:W-:Y:S01]  /*c5d0*/  LDGSTS.E [R0+0x1000], [R6.64], P2 ;  /* 0x0100000006007fae */ /* 0x0003e20009121844 */
[----:B------:R-:W-:Y:S02]  /*c5e0*/  ISETP.NE.U32.AND P1, PT, R5, RZ, PT ;  /* 0x000000ff0500720c */ /* 0x000fe40003f25070 */
[----:B-1----:R-:W-:Y:S02]  /*c5f0*/  IADD3 R6, P4, R3, R105, RZ ;  /* 0x0000006903067210 */ /* 0x002fe40007f9e0ff */
[----:B------:R-:W3:Y:S01]  /*c600*/  LDL R105, [R1+0x410] ;  /* 0x0004100001697983 */ /* 0x000ee20000100800 */
[----:B------:R-:W-:-:S03]  /*c610*/  IMAD.X R85, R4, 0x1, R96, P3 ;  /* 0x0000000104557824 */ /* 0x000fc600018e0660 */
[----:B------:R-:W3:Y:S01]  /*c620*/  LDL R96, [R1+0x3cc] ;  /* 0x0003cc0001607983 */ /* 0x000ee20000100800 */
[----:B------:R-:W-:-:S03]  /*c630*/  ISETP.GT.AND P3, PT, R2, 0xa, PT ;  /* 0x0000000a0200780c */ /* 0x000fc60003f64270 */
[----:B------:R1:W-:Y:S01]  /*c640*/  LDGSTS.E [R0+0x1400], [R84.64], P2 ;  /* 0x0140000054007fae */ /* 0x0003e20009121844 */
[----:B------:R-:W-:Y:S02]  /*c650*/  SEL R5, RZ, 0x4, !P3 ;  /* 0x00000004ff057807 */ /* 0x000fe40005800000 */
[----:B------:R-:W-:Y:S02]  /*c660*/  ISETP.GT.AND P3, PT, R2, 0xe, PT ;  /* 0x0000000e0200780c */ /* 0x000fe40003f64270 */
[----:B------:R-:W-:Y:S01]  /*c670*/  SEL R5, R5, RZ, !P0 ;  /* 0x000000ff05057207 */ /* 0x000fe20004000000 */
[----:B------:R-:W-:Y:S02]  /*c680*/  IMAD.X R7, R4, 0x1, R100, P4 ;  /* 0x0000000104077824 */ /* 0x000fe400020e0664 */
[----:B------:R-:W3:Y:S01]  /*c690*/  LDL R100, [R1+0x40c] ;  /* 0x00040c0001647983 */ /* 0x000ee20000100800 */
[----:B-1----:R-:W-:-:S03]  /*c6a0*/  IADD3 R84, P2, R3, R92, RZ ;  /* 0x0000005c03547210 */ /* 0x002fc60007f5e0ff */
[----:B------:R4:W-:Y:S04]  /*c6b0*/  LDGSTS.E [R0+0x3000], [R6.64], P1 ;  /* 0x0300000006007fae */ /* 0x0009e80008921844 */
[----:B------:R-:W3:Y:S01]  /*c6c0*/  LDL R92, [R1+0x418] ;  /* 0x00041800015c7983 */ /* 0x000ee20000100800 */
[----:B------:R-:W-:Y:S01]  /*c6d0*/  IMAD.X R85, R4, 0x1, R89, P2 ;  /* 0x0000000104557824 */ /* 0x000fe200010e0659 */
[----:B------:R-:W-:Y:S02]  /*c6e0*/  ISETP.NE.U32.AND P2, PT, R5, RZ, PT ;  /* 0x000000ff0500720c */ /* 0x000fe40003f45070 */
[----:B------:R-:W3:Y:S01]  /*c6f0*/  LDL R89, [R1+0x450] ;  /* 0x0004500001597983 */ /* 0x000ee20000100800 */
[----:B------:R-:W-:-:S03]  /*c700*/  SEL R5, RZ, 0x4, !P3 ;  /* 0x00000004ff057807 */ /* 0x000fc60005800000 */
[----:B------:R1:W-:Y:S01]  /*c710*/  LDGSTS.E [R0+0x3400], [R84.64], P1 ;  /* 0x0340000054007fae */ /* 0x0003e20008921844 */
[----:B----4-:R-:W-:-:S03]  /*c720*/  IADD3 R6, P3, R3, R88, RZ ;  /* 0x0000005803067210 */ /* 0x010fc60007f7e0ff */
[----:B------:R-:W4:Y:S02]  /*c730*/  LDL R88, [R1+0x414] ;  /* 0x0004140001587983 */ /* 0x000f240000100800 */
[----:B------:R-:W-:Y:S01]  /*c740*/  IMAD.X R7, R4, 0x1, R111, P3 ;  /* 0x0000000104077824 */ /* 0x000fe200018e066f */
[----:B-1----:R-:W-:Y:S02]  /*c750*/  IADD3 R84, P3, R3, R110, RZ ;  /* 0x0000006e03547210 */ /* 0x002fe40007f7e0ff */
[----:B------:R-:W-:Y:S02]  /*c760*/  SEL R5, R5, RZ, !P0 ;  /* 0x000000ff05057207 */ /* 0x000fe40004000000 */
[----:B------:R1:W-:Y:S02]  /*c770*/  LDGSTS.E [R0+0x5000], [R6.64], P2 ;  /* 0x0500000006007fae */ /* 0x0003e40009121844 */
[----:B------:R-:W-:Y:S02]  /*c780*/  ISETP.NE.U32.AND P1, PT, R5, RZ, PT ;  /* 0x000000ff0500720c */ /* 0x000fe40003f25070 */
[----:B-1----:R-:W-:-:S02]  /*c790*/  IADD3 R6, P4, R3, R104, RZ ;  /* 0x0000006803067210 */ /* 0x002fc40007f9e0ff */
[----:B------:R-:W4:Y:S01]  /*c7a0*/  LDL R104, [R1+0x44c] ;  /* 0x00044c0001687983 */ /* 0x000f220000100800 */
[----:B------:R-:W-:Y:S02]  /*c7b0*/  IMAD.MOV.U32 R137, RZ, RZ, R193 ;  /* 0x000000ffff897224 */ /* 0x000fe400078e00c1 */
[----:B------:R-:W-:Y:S02]  /*c7c0*/  IMAD.MOV.U32 R138, RZ, RZ, R192 ;  /* 0x000000ffff8a7224 */ /* 0x000fe400078e00c0 */
[----:B------:R-:W-:-:S07]  /*c7d0*/  IMAD.MOV.U32 R139, RZ, RZ, R164 ;  /* 0x000000ffff8b7224 */ /* 0x000fce00078e00a4 */
[----:B------:R-:W-:Y:S01]  /*c7e0*/  HMMA.1688.F32.TF32 R164, R12, R166, R136 ;  /* 0x000000a60ca4723c */ /* 0x000fe20000081088 */
[----:B--2---:R-:W-:Y:S01]  /*c7f0*/  IMAD.X R85, R4, 0x1, R101, P3 ;  /* 0x0000000104557824 */ /* 0x004fe200018e0665 */
[C---:B------:R-:W-:Y:S01]  /*c800*/  ISETP.GT.AND P3, PT, R2.reuse, 0x12, PT ;  /* 0x000000120200780c */ /* 0x040fe20003f64270 */
[----:B------:R-:W2:Y:S03]  /*c810*/  LDL R101, [R1+0x458] ;  /* 0x0004580001657983 */ /* 0x000ea60000100800 */
[----:B------:R-:W-:Y:S01]  /*c820*/  SEL R5, RZ, 0x4, !P3 ;  /* 0x00000004ff057807 */ /* 0x000fe20005800000 */
[----:B------:R1:W-:Y:S01]  /*c830*/  LDGSTS.E [R0+0x5400], [R84.64], P2 ;  /* 0x0540000054007fae */ /* 0x0003e20009121844 */
[----:B------:R-:W-:Y:S02]  /*c840*/  ISETP.GT.AND P3, PT, R2, 0x16, PT ;  /* 0x000000160200780c */ /* 0x000fe40003f64270 */
[----:B------:R-:W-:-:S02]  /*c850*/  SEL R5, R5, RZ, !P0 ;  /* 0x000000ff05057207 */ /* 0x000fc40004000000 */
[----:B-1----:R-:W-:-:S05]  /*c860*/  IADD3 R84, P2, R3, R109, RZ ;  /* 0x0000006d03547210 */ /* 0x002fca0007f5e0ff */
[C---:B------:R-:W-:Y:S01]  /*c870*/  IMAD.X R85, R4.reuse, 0x1, R108, P2 ;  /* 0x0000000104557824 */ /* 0x040fe200010e066c */
[----:B------:R-:W-:Y:S02]  /*c880*/  ISETP.NE.U32.AND P2, PT, R5, RZ, PT ;  /* 0x000000ff0500720c */ /* 0x000fe40003f45070 */
[----:B------:R-:W-:Y:S01]  /*c890*/  SEL R5, RZ, 0x4, !P3 ;  /* 0x00000004ff057807 */ /* 0x000fe20005800000 */
[----:B---3--:R-:W-:Y:S02]  /*c8a0*/  IMAD.X R7, R4, 0x1, R96, P4 ;  /* 0x0000000104077824 */ /* 0x008fe400020e0660 */
[----:B------:R-:W3:Y:S04]  /*c8b0*/  LDL R96, [R1+0x454] ;  /* 0x0004540001607983 */ /* 0x000ee80000100800 */
[----:B------:R1:W-:Y:S04]  /*c8c0*/  LDGSTS.E [R0+0x7000], [R6.64], P1 ;  /* 0x0700000006007fae */ /* 0x0003e80008921844 */
[----:B------:R1:W-:Y:S02]  /*c8d0*/  LDGSTS.E [R0+0x7400], [R84.64], P1 ;  /* 0x0740000054007fae */ /* 0x0003e40008921844 */
[----:B-1----:R-:W-:-:S05]  /*c8e0*/  IADD3 R6, P3, R3, R105, RZ ;  /* 0x0000006903067210 */ /* 0x002fca0007f7e0ff */
[----:B------:R-:W-:Y:S02]  /*c8f0*/  IMAD.X R7, R4, 0x1, R100, P3 ;  /* 0x0000000104077824 */ /* 0x000fe400018e0664 */
[----:B------:R-:W3:Y:S01]  /*c900*/  LDL R100, [R1+0x480] ;  /* 0x0004800001647983 */ /* 0x000ee20000100800 */
[----:B------:R-:W-:-:S03]  /*c910*/  IADD3 R84, P3, R3, R92, RZ ;  /* 0x0000005c03547210 */ /* 0x000fc60007f7e0ff */
[----:B------:R1:W-:Y:S02]  /*c920*/  LDGSTS.E [R0+0x9000], [R6.64], P2 ;  /* 0x0900000006007fae */ /* 0x0003e40009121844 */
[----:B-1----:R-:W-:Y:S02]  /*c930*/  IADD3 R6, P4, R3, R89, RZ ;  /* 0x0000005903067210 */ /* 0x002fe40007f9e0ff */
[----:B------:R-:W3:Y:S01]  /*c940*/  LDL R89, [R1+0x4a0] ;  /* 0x0004a00001597983 */ /* 0x000ee20000100800 */
[----:B----4-:R-:W-:-:S03]  /*c950*/  IMAD.X R85, R4, 0x1, R88, P3 ;  /* 0x0000000104557824 */ /* 0x010fc600018e0658 */
[----:B------:R-:W4:Y:S04]  /*c960*/  LDL R88, [R1+0x4ac] ;  /* 0x0004ac0001587983 */ /* 0x000f280000100800 */
[----:B------:R-:W4:Y:S04]  /*c970*/  LDL.LU R136, [R1+0x240] ;  /* 0x0002400001887983 */ /* 0x000f280000300800 */
[----:B------:R-:W4:Y:S04]  /*c980*/  LDL.LU R137, [R1+0x244] ;  /* 0x0002440001897983 */ /* 0x000f280000300800 */
[----:B------:R-:W4:Y:S04]  /*c990*/  LDL.LU R138, [R1+0x248] ;  /* 0x00024800018a7983 */ /* 0x000f280000300800 */
[----:B------:R-:W4:Y:S04]  /*c9a0*/  LDL.LU R139, [R1+0x24c] ;  /* 0x00024c00018b7983 */ /* 0x000f280000300800 */
[----:B------:R-:W4:Y:S01]  /*c9b0*/  LDL R92, [R1+0x494] ;  /* 0x00049400015c7983 */ /* 0x000f220000100800 */
[----:B------:R-:W-:Y:S01]  /*c9c0*/  SEL R5, R5, RZ, !P0 ;  /* 0x000000ff05057207 */ /* 0x000fe20004000000 */
[----:B------:R-:W-:-:S02]  /*c9d0*/  IMAD.X R7, R4, 0x1, R104, P4 ;  /* 0x0000000104077824 */ /* 0x000fc400020e0668 */
[----:B------:R2:W-:Y:S01]  /*c9e0*/  LDGSTS.E [R0+0x9400], [R84.64], P2 ;  /* 0x0940000054007fae */ /* 0x0005e20009121844 */
[----:B------:R-:W-:Y:S02]  /*c9f0*/  ISETP.NE.U32.AND P1, PT, R5, RZ, PT ;  /* 0x000000ff0500720c */ /* 0x000fe40003f25070 */
[C---:B------:R-:W-:Y:S01]  /*ca00*/  ISETP.GT.AND P3, PT, R2.reuse, 0x1a, PT ;  /* 0x0000001a0200780c */ /* 0x040fe20003f64270 */
[----:B------:R-:W4:Y:S01]  /*ca10*/  LDL R104, [R1+0x4e8] ;  /* 0x0004e80001687983 */ /* 0x000f220000100800 */
[----:B------:R-:W-:-:S03]  /*ca20*/  ISETP.GT.AND P4, PT, R2, 0x1e, PT ;  /* 0x0000001e0200780c */ /* 0x000fc60003f84270 */
[----:B------:R-:W4:Y:S04]  /*ca30*/  LDL R108, [R1+0x324] ;  /* 0x00032400016c7983 */ /* 0x000f280000100800 */
[----:B------:R-:W4:Y:S04]  /*ca40*/  LDL R109, [R1+0x318] ;  /* 0x00031800016d7983 */ /* 0x000f280000100800 */
[----:B------:R1:W-:Y:S01]  /*ca50*/  LDGSTS.E [R0+0xb000], [R6.64], P1 ;  /* 0x0b00000006007fae */ /* 0x0003e20008921844 */
[----:B------:R-:W-:Y:S02]  /*ca60*/  SEL R5, RZ, 0x4, !P4 ;  /* 0x00000004ff057807 */ /* 0x000fe40006000000 */
[----:B-1----:R-:W-:-:S04]  /*ca70*/  SEL R6, RZ, 0x4, !P3 ;  /* 0x00000004ff067807 */ /* 0x002fc80005800000 */
[----:B------:R-:W-:Y:S02]  /*ca80*/  SEL R6, R6, RZ, !P0 ;  /* 0x000000ff06067207 */ /* 0x000fe40004000000 */
[----:B--2---:R-:W-:Y:S02]  /*ca90*/  IADD3 R84, P2, R3, R101, RZ ;  /* 0x0000006503547210 */ /* 0x004fe40007f5e0ff */
[----:B------:R-:W2:Y:S03]  /*caa0*/  LDL R101, [R1+0x4ec] ;  /* 0x0004ec0001657983 */ /* 0x000ea60000100800 */
[----:B---3--:R-:W-:Y:S01]  /*cab0*/  IMAD.X R85, R4, 0x1, R96, P2 ;  /* 0x0000000104557824 */ /* 0x008fe200010e0660 */
[----:B------:R-:W-:Y:S01]  /*cac0*/  ISETP.GT.AND P2, PT, R2, 0x3, PT ;  /* 0x000000030200780c */ /* 0x000fe20003f44270 */
[----:B------:R-:W3:Y:S03]  /*cad0*/  LDL R96, [R1+0x4c8] ;  /* 0x0004c80001607983 */ /* 0x000ee60000100800 */
[----:B------:R-:W-:Y:S01]  /*cae0*/  SEL R7, RZ, 0x4, !P2 ;  /* 0x00000004ff077807 */ /* 0x000fe20005000000 */
[----:B------:R1:W-:Y:S01]  /*caf0*/  LDGSTS.E [R0+0xb400], [R84.64], P1 ;  /* 0x0b40000054007fae */ /* 0x0003e20008921844 */
[----:B------:R-:W-:-:S02]  /*cb00*/  ISETP.NE.U32.AND P1, PT, R6, RZ, PT ;  /* 0x000000ff0600720c */ /* 0x000fc40003f25070 */
[----:B------:R-:W-:-:S04]  /*cb10*/  SEL R7, R7, RZ, !P0 ;  /* 0x000000ff07077207 */ /* 0x000fc80004000000 */
[----:B------:R-:W-:Y:S02]  /*cb20*/  ISETP.NE.U32.AND P5, PT, R7, RZ, PT ;  /* 0x000000ff0700720c */ /* 0x000fe40003fa5070 */
[----:B------:R-:W-:-:S05]  /*cb30*/  IADD3 R6, P3, R3, R89, RZ ;  /* 0x0000005903067210 */ /* 0x000fca0007f7e0ff */
[----:B------:R-:W-:Y:S02]  /*cb40*/  IMAD.X R7, R4, 0x1, R100, P3 ;  /* 0x0000000104077824 */ /* 0x000fe400018e0664 */
[----:B------:R-:W3:Y:S01]  /*cb50*/  LDL R100, [R1+0x4d4] ;  /* 0x0004d40001647983 */ /* 0x000ee20000100800 */
[----:B----4-:R-:W-:Y:S01]  /*cb60*/  IADD3 R88, P4, R3, R88, RZ ;  /* 0x0000005803587210 */ /* 0x010fe20007f9e0ff */
[----:B------:R-:W-:Y:S01]  /*cb70*/  HMMA.1688.F32.TF32 R192, R12, R194, R124 ;  /* 0x000000c20cc0723c */ /* 0x000fe2000008107c */
[----:B------:R-:W-:Y:S01]  /*cb80*/  ISETP.GT.AND P2, PT, R2, 0x7, PT ;  /* 0x000000070200780c */ /* 0x000fe20003f44270 */
[----:B------:R4:W-:Y:S02]  /*cb90*/  LDGSTS.E [R0+0xd000], [R6.64], P1 ;  /* 0x0d00000006007fae */ /* 0x0009e40008921844 */
[----:B------:R-:W-:Y:S02]  /*cba0*/  IMAD.X R89, R4, 0x1, R92, P4 ;  /* 0x0000000104597824 */ /* 0x000fe400020e065c */
[----:B------:R-:W3:Y:S01]  /*cbb0*/  LDL R92, [R1+0x31c] ;  /* 0x00031c00015c7983 */ /* 0x000ee20000100800 */
[----:B------:R-:W-:-:S02]  /*cbc0*/  SEL R5, R5, RZ, !P0 ;  /* 0x000000ff05057207 */ /* 0x000fc40004000000 */
[----:B------:R-:W-:Y:S01]  /*cbd0*/  ISETP.GT.AND P6, PT, R2, 0xb, PT ;  /* 0x0000000b0200780c */ /* 0x000fe20003fc4270 */
[----:B------:R-:W3:Y:S01]  /*cbe0*/  LDL.LU R124, [R1+0x1c0] ;  /* 0x0001c000017c7983 */ /* 0x000ee20000300800 */
[----:B-1----:R-:W-:-:S03]  /*cbf0*/  SEL R84, RZ, 0x4, !P2 ;  /* 0x00000004ff547807 */ /* 0x002fc60005000000 */
[----:B------:R-:W3:Y:S01]  /*cc00*/  LDL.LU R125, [R1+0x1c4] ;  /* 0x0001c400017d7983 */ /* 0x000ee20000300800 */
[----:B------:R-:W-:-:S03]  /*cc10*/  ISETP.NE.U32.AND P2, PT, R5, RZ, PT ;  /* 0x000000ff0500720c */ /* 0x000fc60003f45070 */
[----:B------:R-:W3:Y:S01]  /*cc20*/  LDL.LU R126, [R1+0x1c8] ;  /* 0x0001c800017e7983 */ /* 0x000ee20000300800 */
[----:B----4-:R-:W-:-:S03]  /*cc30*/  SEL R7, RZ, 0x4, !P6 ;  /* 0x00000004ff077807 */ /* 0x010fc60007000000 */
[----:B------:R1:W-:Y:S01]  /*cc40*/  LDGSTS.E [R0+0xd400], [R88.64], P1 ;  /* 0x0d40000058007fae */ /* 0x0003e20008921844 */
[----:B------:R-:W-:-:S03]  /*cc50*/  SEL R5, R84, RZ, !P0 ;  /* 0x000000ff54057207 */ /* 0x000fc60004000000 */
[----:B------:R-:W4:Y:S01]  /*cc60*/  LDL.LU R127, [R1+0x1cc] ;  /* 0x0001cc00017f7983 */ /* 0x000f220000300800 */
[----:B------:R-:W-:-:S03]  /*cc70*/  ISETP.GT.AND P4, PT, R2, 0xf, PT ;  /* 0x0000000f0200780c */ /* 0x000fc60003f84270 */
[----:B------:R-:W4:Y:S01]  /*cc80*/  LDL R105, [R1+0x320] ;  /* 0x0003200001697983 */ /* 0x000f220000100800 */
[----:B-1----:R-:W-:Y:S02]  /*cc90*/  IADD3 R88, P1, R3, R104, RZ ;  /* 0x0000006803587210 */ /* 0x002fe40007f3e0ff */
[----:B------:R-:W-:Y:S01]  /*cca0*/  SEL R7, R7, RZ, !P0 ;  /* 0x000000ff07077207 */ /* 0x000fe20004000000 */
[----:B------:R-:W-:Y:S01]  /*ccb0*/  HMMA.1688.F32.TF32 R84, R12, R86, R136 ;  /* 0x000000560c54723c */ /* 0x000fe20000081088 */
[----:B------:R-:W-:Y:S01]  /*ccc0*/  ISETP.NE.U32.AND P3, PT, R5, RZ, PT ;  /* 0x000000ff0500720c */ /* 0x000fe20003f65070 */
[----:B------:R-:W4:Y:S01]  /*ccd0*/  LDL R110, [R1+0x364] ;  /* 0x00036400016e7983 */ /* 0x000f220000100800 */
[----:B------:R-:W-:-:S03]  /*cce0*/  SEL R5, RZ, 0x4, !P4 ;  /* 0x00000004ff057807 */ /* 0x000fc60006000000 */
[----:B------:R-:W4:Y:S01]  /*ccf0*/  LDL R104, [R1+0x358] ;  /* 0x0003580001687983 */ /* 0x000f220000100800 */
[----:B------:R-:W-:Y:S01]  /*cd00*/  ISETP.NE.U32.AND P4, PT, R7, RZ, PT ;  /* 0x000000ff0700720c */ /* 0x000fe20003f85070 */
[----:B------:R-:W-:Y:S01]  /*cd10*/  IMAD.SHL.U32 R119, R93, 0x4, RZ ;  /* 0x000000045d777824 */ /* 0x000fe200078e00ff */
[----:B--2---:R-:W-:Y:S01]  /*cd20*/  IADD3 R6, P6, R3, R101, RZ ;  /* 0x0000006503067210 */ /* 0x004fe20007fde0ff */
[C---:B---3--:R-:W-:Y:S02]  /*cd30*/  IMAD.X R89, R4.reuse, 0x1, R96, P1 ;  /* 0x0000000104597824 */ /* 0x048fe400008e0660 */
[----:B------:R-:W2:Y:S04]  /*cd40*/  LDL R96, [R1+0x35c] ;  /* 0x00035c0001607983 */ /* 0x000ea80000100800 */
[----:B------:R-:W3:Y:S04]  /*cd50*/  LDL.LU R136, [R1+0xf0] ;  /* 0x0000f00001887983 */ /* 0x000ee80000300800 */
[----:B------:R-:W3:Y:S04]  /*cd60*/  LDL.LU R137, [R1+0xf4] ;  /* 0x0000f40001897983 */ /* 0x000ee80000300800 */
[----:B------:R-:W3:Y:S04]  /*cd70*/  LDL.LU R138, [R1+0xf8] ;  /* 0x0000f800018a7983 */ /* 0x000ee80000300800 */
[----:B------:R-:W3:Y:S04]  /*cd80*/  LDL.LU R139, [R1+0xfc] ;  /* 0x0000fc00018b7983 */ /* 0x000ee80000300800 */
[----:B------:R-:W3:Y:S04]  /*cd90*/  LDL R101, [R1+0x360] ;  /* 0x0003600001657983 */ /* 0x000ee80000100800 */
[----:B------:R1:W-:Y:S01]  /*cda0*/  LDGSTS.E [R0+0xf000], [R88.64], P2 ;  /* 0x0f00000058007fae */ /* 0x0003e20009121844 */
[----:B------:R-:W-:-:S03]  /*cdb0*/  IMAD.X R7, R4, 0x1, R100, P6 ;  /* 0x0000000104077824 */ /* 0x000fc600030e0664 */
[----:B------:R-:W3:Y:S04]  /*cdc0*/  LDL R100, [R1+0x39c] ;  /* 0x00039c0001647983 */ /* 0x000ee80000100800 */
[----:B------:R1:W-:Y:S02]  /*cdd0*/  LDGSTS.E [R0+0xf400], [R6.64], P2 ;  /* 0x0f40000006007fae */ /* 0x0003e40009121844 */
[----:B-1----:R-:W-:Y:S02]  /*cde0*/  IADD3 R6, P2, R3, R108, RZ ;  /* 0x0000006c03067210 */ /* 0x002fe40007f5e0ff */
[----:B------:R-:W-:-:S05]  /*cdf0*/  LOP3.LUT R108, R119, 0x60, RZ, 0x3c, !PT ;  /* 0x00000060776c7812 */ /* 0x000fca00078e3cff */
[----:B------:R-:W-:Y:S02]  /*ce00*/  IMAD R0, R114, 0x10000, R108 ;  /* 0x0001000072007824 */ /* 0x000fe400078e026c */
[----:B------:R-:W3:Y:S01]  /*ce10*/  LDL R108, [R1+0x398] ;  /* 0x00039800016c7983 */ /* 0x000ee20000100800 */
[----:B------:R-:W-:-:S05]  /*ce20*/  IADD3 R92, P6, R3, R92, RZ ;  /* 0x0000005c035c7210 */ /* 0x000fca0007fde0ff */
[----:B------:R-:W-:Y:S02]  /*ce30*/  IMAD.X R93, R4, 0x1, R109, P6 ;  /* 0x00000001045d7824 */ /* 0x000fe400030e066d */
[----:B------:R-:W3:Y:S01]  /*ce40*/  LDL R109, [R1+0x3a4] ;  /* 0x0003a400016d7983 */ /* 0x000ee20000100800 */
[----:B------:R-:W-:Y:S02]  /*ce50*/  SEL R5, R5, RZ, !P0 ;  /* 0x000000ff05057207 */ /* 0x000fe40004000000 */
[----:B------:R-:W-:Y:S01]  /*ce60*/  ISETP.GT.AND P6, PT, R2, 0x13, PT ;  /* 0x000000130200780c */ /* 0x000fe20003fc4270 */
[----:B------:R1:W-:Y:S01]  /*ce70*/  LDGSTS.E [R0+0x1800], [R92.64], P5 ;  /* 0x018000005c007fae */ /* 0x0003e2000a921844 */
[----:B------:R-:W-:Y:S02]  /*ce80*/  ISETP.NE.U32.AND P1, PT, R5, RZ, PT ;  /* 0x000000ff0500720c */ /* 0x000fe40003f25070 */
[----:B------:R-:W-:Y:S01]  /*ce90*/  SEL R5, RZ, 0x4, !P6 ;  /* 0x00000004ff057807 */ /* 0x000fe20007000000 */
[----:B----4-:R-:W-:Y:S01]  /*cea0*/  HMMA.1688.F32.TF32 R88, R12, R90, R124 ;  /* 0x0000005a0c58723c */ /* 0x010fe2000008107c */
[----:B------:R-:W4:Y:S01]  /*ceb0*/  LDL.LU R124, [R1+0xa0] ;  /* 0x0000a000017c7983 */ /* 0x000f220000300800 */
[----:B------:R-:W-:-:S03]  /*cec0*/  IMAD.X R7, R4, 0x1, R105, P2 ;  /* 0x0000000104077824 */ /* 0x000fc600010e0669 */
[----:B------:R-:W4:Y:S04]  /*ced0*/  LDL.LU R125, [R1+0xa4] ;  /* 0x0000a400017d7983 */ /* 0x000f280000300800 */
[----:B------:R1:W-:Y:S01]  /*cee0*/  LDGSTS.E [R0+0x1c00], [R6.64], P5 ;  /* 0x01c0000006007fae */ /* 0x0003e2000a921844 */
[----:B------:R-:W-:-:S03]  /*cef0*/  IMAD.MOV.U32 R127, RZ, RZ, R97 ;  /* 0x000000ffff7f7224 */ /* 0x000fc600078e0061 */
[----:B------:R-:W4:Y:S04]  /*cf00*/  LDL.LU R126, [R1+0xa8] ;  /* 0x0000a800017e7983 */ /* 0x000f280000300800 */
[----:B------:R-:W4:Y:S01]  /*cf10*/  LDL R105, [R1+0x3a0] ;  /* 0x0003a00001697983 */ /* 0x000f220000100800 */
[----:B-1----:R-:W-:-:S03]  /*cf20*/  IADD3 R6, P5, R3, R110, RZ ;  /* 0x0000006e03067210 */ /* 0x002fc60007fbe0ff */
[----:B------:R-:W4:Y:S01]  /*cf30*/  LDL R111, [R1+0x3e8] ;  /* 0x0003e800016f7983 */ /* 0x000f220000100800 */
[----:B------:R-:W-:Y:S02]  /*cf40*/  SEL R5, R5, RZ, !P0 ;  /* 0x000000ff05057207 */ /* 0x000fe40004000000 */
[----:B------:R-:W-:Y:S01]  /*cf50*/  ISETP.GT.AND P6, PT, R2, 0x17, PT ;  /* 0x000000170200780c */ /* 0x000fe20003fc4270 */
[----:B------:R-:W4:Y:S01]  /*cf60*/  LDL R110, [R1+0x3dc] ;  /* 0x0003dc00016e7983 */ /* 0x000f220000100800 */
[----:B--2---:R-:W-:-:S05]  /*cf70*/  IADD3 R96, P2, R3, R96, RZ ;  /* 0x0000006003607210 */ /* 0x004fca0007f5e0ff */
[C---:B------:R-:W-:Y:S02]  /*cf80*/  IMAD.X R97, R4.reuse, 0x1, R104, P2 ;  /* 0x0000000104617824 */ /* 0x040fe400010e0668 */
[----:B------:R-:W2:Y:S01]  /*cf90*/  LDL R104, [R1+0x3e0] ;  /* 0x0003e00001687983 */ /* 0x000ea20000100800 */
[----:B------:R-:W-:Y:S02]  /*cfa0*/  ISETP.NE.U32.AND P2, PT, R5, RZ, PT ;  /* 0x000000ff0500720c */ /* 0x000fe40003f45070 */
[----:B------:R-:W-:Y:S01]  /*cfb0*/  SEL R5, RZ, 0x4, !P6 ;  /* 0x00000004ff057807 */ /* 0x000fe20007000000 */
[----:B------:R1:W-:Y:S01]  /*cfc0*/  LDGSTS.E [R0+0x3800], [R96.64], P3 ;  /* 0x0380000060007fae */ /* 0x0003e20009921844 */
[----:B---3--:R-:W-:Y:S01]  /*cfd0*/  IMAD.X R7, R4, 0x1, R101, P5 ;  /* 0x0000000104077824 */ /* 0x008fe200028e0665 */
[----:B------:R-:W-:Y:S04]  /*cfe0*/  HMMA.1688.F32.TF32 R92, R12, R94, R136 ;  /* 0x0000005e0c5c723c */ /* 0x000fe80000081088 */
[----:B------:R3:W-:Y:S03]  /*cff0*/  LDGSTS.E [R0+0x3c00], [R6.64], P3 ;  /* 0x03c0000006007fae */ /* 0x0007e60009921844 */
[----:B------:R-:W-:Y:S01]  /*d000*/  IMAD.MOV.U32 R139, RZ, RZ, R252 ;  /* 0x000000ffff8b7224 */ /* 0x000fe200078e00fc */
[----:B------:R-:W-:-:S05]  /*d010*/  IADD3 R100, P3, R3, R100, RZ ;  /* 0x0000006403647210 */ /* 0x000fca0007f7e0ff */
[----:B------:R-:W-:Y:S01]  /*d020*/  IMAD.X R101, R4, 0x1, R108, P3 ;  /* 0x0000000104657824 */ /* 0x000fe200018e066c */
[----:B------:R-:W1:Y:S01]  /*d030*/  S2R R116, SR_TID.X ;  /* 0x0000000000747919 */ /* 0x000e620000002100 */
[----:B------:R-:W-:Y:S02]  /*d040*/  SEL R5, R5, RZ, !P0 ;  /* 0x000000ff05057207 */ /* 0x000fe40004000000 */
[----:B------:R-:W-:Y:S01]  /*d050*/  ISETP.GT.AND P5, PT, R2, 0x1b, PT ;  /* 0x0000001b0200780c */ /* 0x000fe20003fa4270 */
[----:B------:R1:W-:Y:S01]  /*d060*/  LDGSTS.E [R0+0x5800], [R100.64], P4 ;  /* 0x0580000064007fae */ /* 0x0003e2000a121844 */
[----:B---3--:R-:W-:-:S03]  /*d070*/  IADD3 R6, P6, R3, R109, RZ ;  /* 0x0000006d03067210 */ /* 0x008fc60007fde0ff */
[----:B------:R-:W3:Y:S04]  /*d080*/  LDL R109, [R1+0x3e4] ;  /* 0x0003e400016d7983 */ /* 0x000ee80000100800 */
[----:B------:R-:W3:Y:S04]  /*d090*/  LDL.LU R136, [R1+0x90] ;  /* 0x0000900001887983 */ /* 0x000ee80000300800 */
[----:B------:R-:W3:Y:S04]  /*d0a0*/  LDL.LU R137, [R1+0x94] ;  /* 0x0000940001897983 */ /* 0x000ee80000300800 */
[----:B------:R-:W3:Y:S04]  /*d0b0*/  LDL.LU R138, [R1+0x98] ;  /* 0x00009800018a7983 */ /* 0x000ee80000300800 */
[----:B------:R-:W3:Y:S04]  /*d0c0*/  LDL.LU R252, [R1+0x50c] ;  /* 0x00050c0001fc7983 */ /* 0x000ee80000300800 */
[----:B------:R-:W3:Y:S04]  /*d0d0*/  LDL R108, [R1+0x420] ;  /* 0x00042000016c7983 */ /* 0x000ee80000100800 */
[----:B------:R-:W3:Y:S04]  /*d0e0*/  LDL R119, [R1+0x41c] ;  /* 0x00041c0001777983 */ /* 0x000ee80000100800 */
[----:B------:R-:W3:Y:S01]  /*d0f0*/  LDL R121, [R1+0x428] ;  /* 0x0004280001797983 */ /* 0x000ee20000100800 */
[----:B------:R-:W-:Y:S01]  /*d100*/  ISETP.NE.U32.AND P3, PT, R5, RZ, PT ;  /* 0x000000ff0500720c */ /* 0x000fe20003f65070 */
[----:B----4-:R-:W-:Y:S01]  /*d110*/  IMAD.X R7, R4, 0x1, R105, P6 ;  /* 0x0000000104077824 */ /* 0x010fe200030e0669 */
[----:B------:R-:W-:Y:S01]  /*d120*/  SEL R5, RZ, 0x4, !P5 ;  /* 0x00000004ff057807 */ /* 0x000fe20006800000 */
[----:B-1----:R-:W-:Y:S01]  /*d130*/  HMMA.1688.F32.TF32 R96, R12, R98, R124 ;  /* 0x000000620c60723c */ /* 0x002fe2000008107c */
[----:B------:R-:W-:Y:S01]  /*d140*/  ISETP.GT.AND P5, PT, R2, 0x1f, PT ;  /* 0x0000001f0200780c */ /* 0x000fe20003fa4270 */
[----:B------:R-:W4:Y:S01]  /*d150*/  LDL R124, [R1+0x460] ;  /* 0x00046000017c7983 */ /* 0x000f220000100800 */
[----:B------:R-:W-:-:S03]  /*d160*/  SEL R5, R5, RZ, !P0 ;  /* 0x000000ff05057207 */ /* 0x000fc60004000000 */
[----:B------:R-:W4:Y:S01]  /*d170*/  LDL R122, [R1+0x424] ;  /* 0x00042400017a7983 */ /* 0x000f220000100800 */
[----:B------:R-:W-:-:S03]  /*d180*/  LOP3.LUT R116, R116, 0x1f, RZ, 0xc0, !PT ;  /* 0x0000001f74747812 */ /* 0x000fc600078ec0ff */
[----:B------:R1:W-:Y:S04]  /*d190*/  LDGSTS.E [R0+0x5c00], [R6.64], P4 ;  /* 0x05c0000006007fae */ /* 0x0003e8000a121844 */
[----:B------:R-:W4:Y:S04]  /*d1a0*/  LDL R120, [R1+0x468] ;  /* 0x0004680001787983 */ /* 0x000f280000100800 */
[----:B------:R-:W4:Y:S01]  /*d1b0*/  LDL R118, [R1+0x45c] ;  /* 0x00045c0001767983 */ /* 0x000f220000100800 */
[----:B-1----:R-:W-:-:S03]  /*d1c0*/  SEL R7, RZ, 0x4, !P5 ;  /* 0x00000004ff077807 */ /* 0x002fc60006800000 */
[----:B------:R-:W4:Y:S01]  /*d1d0*/  LDL R115, [R1+0x4b0] ;  /* 0x0004b00001737983 */ /* 0x000f220000100800 */
[----:B------:R-:W-:Y:S02]  /*d1e0*/  IADD3 R6, P4, R3, R111, RZ ;  /* 0x0000006f03067210 */ /* 0x000fe40007f9e0ff */
[----:B------:R-:W-:Y:S01]  /*d1f0*/  ISETP.NE.U32.AND P5, PT, R5, RZ, PT ;  /* 0x000000ff0500720c */ /* 0x000fe20003fa5070 */
[----:B------:R-:W4:Y:S01]  /*d200*/  LDL R113, [R1+0x464] ;  /* 0x0004640001717983 */ /* 0x000f220000100800 */
[----:B------:R-:W-:-:S03]  /*d210*/  SEL R5, R7, RZ, !P0 ;  /* 0x000000ff07057207 */ /* 0x000fc60004000000 */
[----:B------:R-:W4:Y:S04]  /*d220*/  LDL R125, [R1+0x4f0] ;  /* 0x0004f000017d7983 */ /* 0x000f280000100800 */
[----:B------:R-:W4:Y:S04]  /*d230*/  LDL R111, [R1+0x4bc] ;  /* 0x0004bc00016f7983 */ /* 0x000f280000100800 */
[----:B------:R-:W4:Y:S01]  /*d240*/  LDL R123, [R1+0x4a4] ;  /* 0x0004a400017b7983 */ /* 0x000f220000100800 */
[----:B--2---:R-:W-:-:S05]  /*d250*/  IADD3 R104, P6, R3, R104, RZ ;  /* 0x0000006803687210 */ /* 0x004fca0007fde0ff */
[----:B------:R-:W-:Y:S01]  /*d260*/  IMAD.X R105, R4, 0x1, R110, P6 ;  /* 0x0000000104697824 */ /* 0x000fe200030e066e */
[----:B------:R-:W-:Y:S01]  /*d270*/  ISETP.GE.AND P6, PT, R116, R2, PT ;  /* 0x000000027400720c */ /* 0x000fe20003fc6270 */
[----:B------:R-:W2:Y:S04]  /*d280*/  LDL R110, [R1+0x498] ;  /* 0x00049800016e7983 */ /* 0x000ea80000100800 */
[----:B------:R1:W-:Y:S02]  /*d290*/  LDGSTS.E [R0+0x7800], [R104.64], P1 ;  /* 0x0780000068007fae */ /* 0x0003e40008921844 */
[----:B-1----:R-:W-:Y:S01]  /*d2a0*/  HMMA.1688.F32.TF32 R104, R12, R106, R8 ;  /* 0x0000006a0c68723c */ /* 0x002fe20000081008 */
[----:B---3--:R-:W-:Y:S01]  /*d2b0*/  IMAD.X R7, R4, 0x1, R109, P4 ;  /* 0x0000000104077824 */ /* 0x008fe200020e066d */
[----:B------:R-:W-:-:S02]  /*d2c0*/  ISETP.NE.U32.AND P4, PT, R5, RZ, PT ;  /* 0x000000ff0500720c */ /* 0x000fc40003f85070 */
[----:B------:R-:W-:Y:S02]  /*d2d0*/  SEL R5, RZ, 0x4, P6 ;  /* 0x00000004ff057807 */ /* 0x000fe40003000000 */
[----:B------:R1:W-:Y:S01]  /*d2e0*/  LDGSTS.E [R0+0x7c00], [R6.64], P1 ;  /* 0x07c0000006007fae */ /* 0x0003e20008921844 */
[----:B------:R-:W-:-:S05]  /*d2f0*/  IADD3 R108, P6, R3, R108, RZ ;  /* 0x0000006c036c7210 */ /* 0x000fca0007fde0ff */
[C---:B------:R-:W-:Y:S02]  /*d300*/  IMAD.X R109, R4.reuse, 0x1, R119, P6 ;  /* 0x00000001046d7824 */ /* 0x040fe400030e0677 */
[----:B------:R-:W3:Y:S01]  /*d310*/  LDL R119, [R1+0x4d8] ;  /* 0x0004d80001777983 */ /* 0x000ee20000100800 */
[----:B------:R-:W-:Y:S02]  /*d320*/  SEL R5, R5, RZ, !P0 ;  /* 0x000000ff05057207 */ /* 0x000fe40004000000 */
[C---:B-1----:R-:W-:Y:S01]  /*d330*/  IADD3 R6, P0, R3.reuse, R121, RZ ;  /* 0x0000007903067210 */ /* 0x042fe20007f1e0ff */
[----:B------:R-:W-:Y:S01]  /*d340*/  HMMA.1688.F32.TF32 R100, R12, R102, R136 ;  /* 0x000000660c64723c */ /* 0x000fe20000081088 */
[----:B------:R-:W3:Y:S04]  /*d350*/  LDL R121, [R1+0x4f8] ;  /* 0x0004f80001797983 */ /* 0x000ee80000100800 */
[----:B------:R-:W3:Y:S01]  /*d360*/  LDL R14, [R1+0x4f4] ;  /* 0x0004f400010e7983 */ /* 0x000ee20000100800 */
[----:B----4-:R-:W-:Y:S01]  /*d370*/  IADD3 R8, P6, R3, R124, RZ ;  /* 0x0000007c03087210 */ /* 0x010fe20007fde0ff */
[----:B------:R-:W-:-:S02]  /*d380*/  IMAD.X R7, R4, 0x1, R122, P0 ;  /* 0x0000000104077824 */ /* 0x000fc400000e067a */
[----:B------:R1:W-:Y:S04]  /*d390*/  LDGSTS.E [R0+0x9800], [R108.64], P2 ;  /* 0x098000006c007fae */ /* 0x0003e80009121844 */
[----:B------:R4:W-:Y:S01]  /*d3a0*/  LDGSTS.E [R0+0x9c00], [R6.64], P2 ;  /* 0x09c0000006007fae */ /* 0x0009e20009121844 */
[----:B------:R-:W-:-:S03]  /*d3b0*/  IADD3 R10, P0, R3, R120, RZ ;  /* 0x00000078030a7210 */ /* 0x000fc60007f1e0ff */
[----:B------:R-:W3:Y:S01]  /*d3c0*/  LDL.LU R120, [R1+0x2d4] ;  /* 0x0002d40001787983 */ /* 0x000ee20000300800 */
[----:B------:R-:W-:Y:S01]  /*d3d0*/  IMAD.X R9, R4, 0x1, R118, P6 ;  /* 0x0000000104097824 */ /* 0x000fe200030e0676 */
[----:B------:R-:W-:Y:S02]  /*d3e0*/  ISETP.NE.U32.AND P1, PT, R5, RZ, PT ;  /* 0x000000ff0500720c */ /* 0x000fe40003f25070 */
[----:B------:R-:W3:Y:S01]  /*d3f0*/  LDL.LU R118, [R1+0x2dc] ;  /* 0x0002dc0001767983 */ /* 0x000ee20000300800 */
[----:B----4-:R-:W-:-:S03]  /*d400*/  IADD3 R6, P2, R3, R115, RZ ;  /* 0x0000007303067210 */ /* 0x010fc60007f5e0ff */
[----:B------:R4:W-:Y:S01]  /*d410*/  LDGSTS.E [R0+0xb800], [R8.64], P3 ;  /* 0x0b80000008007fae */ /* 0x0009e20009921844 */
[----:B------:R-:W-:-:S03]  /*d420*/  IMAD.X R11, R4, 0x1, R113, P0 ;  /* 0x00000001040b7824 */ /* 0x000fc600000e0671 */
[----:B------:R-:W3:Y:S04]  /*d430*/  LDL.LU R115, [R1+0x2e4] ;  /* 0x0002e40001737983 */ /* 0x000ee80000300800 */
[----:B------:R1:W-:Y:S01]  /*d440*/  LDGSTS.E [R0+0xbc00], [R10.64], P3 ;  /* 0x0bc000000a007fae */ /* 0x0003e20009921844 */
[----:B----4-:R-:W-:-:S03]  /*d450*/  IADD3 R8, P0, R3, R111, RZ ;  /* 0x0000006f03087210 */ /* 0x010fc60007f1e0ff */
[----:B------:R-:W4:Y:S02]  /*d460*/  LDL.LU R5, [R1+0x2e0] ;  /* 0x0002e00001057983 */ /* 0x000f240000300800 */
[C---:B------:R-:W-:Y:S02]  /*d470*/  IMAD.X R9, R4.reuse, 0x1, R123, P0 ;  /* 0x0000000104097824 */ /* 0x040fe400000e067b */
[----:B------:R-:W4:Y:S04]  /*d480*/  LDL.LU R122, [R1+0x2cc] ;  /* 0x0002cc00017a7983 */ /* 0x000f280000300800 */
[----:B------:R-:W4:Y:S04]  /*d490*/  LDL.LU R124, [R1+0x2c4] ;  /* 0x0002c400017c7983 */ /* 0x000f280000300800 */
[----:B------:R-:W4:Y:S04]  /*d4a0*/  LDL.LU R113, [R1+0x2b8] ;  /* 0x0002b80001717983 */ /* 0x000f280000300800 */
[----:B------:R-:W4:Y:S01]  /*d4b0*/  LDL.LU R111, [R1+0x2c0] ;  /* 0x0002c000016f7983 */ /* 0x000f220000300800 */
[----:B--2---:R-:W-:Y:S01]  /*d4c0*/  IMAD.X R7, R4, 0x1, R110, P2 ;  /* 0x0000000104077824 */ /* 0x004fe200010e066e */
[----:B-1----:R-:W-:-:S02]  /*d4d0*/  IADD3 R10, P2, R3, R125, RZ ;  /* 0x0000007d030a7210 */ /* 0x002fc40007f5e0ff */
[----:B------:R-:W2:Y:S04]  /*d4e0*/  LDL.LU R110, [R1+0x2c8] ;  /* 0x0002c800016e7983 */ /* 0x000ea80000300800 */
[----:B------:R-:W2:Y:S04]  /*d4f0*/  LDL.LU R109, [R1+0x2d0] ;  /* 0x0002d000016d7983 */ /* 0x000ea80000300800 */
[----:B------:R1:W-:Y:S04]  /*d500*/  LDGSTS.E [R0+0xd800], [R6.64], P5 ;  /* 0x0d80000006007fae */ /* 0x0003e8000a921844 */
[----:B------:R-:W2:Y:S04]  /*d510*/  LDL.LU R108, [R1+0x2d8] ;  /* 0x0002d800016c7983 */ /* 0x000ea80000300800 */
[----:B------:R1:W-:Y:S04]  /*d520*/  LDGSTS.E [R0+0xdc00], [R8.64], P5 ;  /* 0x0dc0000008007fae */ /* 0x0003e8000a921844 */
[----:B------:R-:W2:Y:S04]  /*d530*/  LDL.LU R138, [R1+0x26c] ;  /* 0x00026c00018a7983 */ /* 0x000ea80000300800 */
[----:B------:R-:W2:Y:S04]  /*d540*/  LDL.LU R137, [R1+0x274] ;  /* 0x0002740001897983 */ /* 0x000ea80000300800 */
[----:B------:R-:W2:Y:S01]  /*d550*/  LDL.LU R15, [R1+0x27c] ;  /* 0x00027c00010f7983 */ /* 0x000ea20000300800 */
[----:B---3--:R-:W-:-:S03]  /*d560*/  IMAD.X R11, R4, 0x1, R119, P2 ;  /* 0x00000001040b7824 */ /* 0x008fc600010e0677 */
[----:B------:R-:W3:Y:S01]  /*d570*/  S2R R119, SR_TID.X ;  /* 0x0000000000777919 */ /* 0x000ee20000002100 */
[----:B------:R-:W-:-:S03]  /*d580*/  IADD3 R12, P0, R3, R121, RZ ;  /* 0x00000079030c7210 */ /* 0x000fc60007f1e0ff */
[----:B------:R1:W-:Y:S02]  /*d590*/  LDGSTS.E [R0+0xf800], [R10.64], P4 ;  /* 0x0f8000000a007fae */ /* 0x0003e4000a121844 */
[----:B------:R-:W-:-:S05]  /*d5a0*/  IMAD.X R13, R4, 0x1, R14, P0 ;  /* 0x00000001040d7824 */ /* 0x000fca00000e060e */
[----:B------:R1:W-:Y:S01]  /*d5b0*/  LDGSTS.E [R0+0xfc00], [R12.64], P4 ;  /* 0x0fc000000c007fae */ /* 0x0003e2000a121844 */
[----:B------:R-:W-:Y:S01]  /*d5c0*/  IMAD R139, R116, c[0x0][0x18c], RZ ;  /* 0x00006300748b7a24 */ /* 0x000fe200078e02ff */
[----:B---3--:R-:W-:Y:S02]  /*d5d0*/  LOP3.LUT R14, R119, 0xe0, RZ, 0xc0, !PT ;  /* 0x000000e0770e7812 */ /* 0x008fe400078ec0ff */
[----:B------:R-:W0:Y:S02]  /*d5e0*/  LDGDEPBAR ;  /* 0x00000000000079af */ /* 0x000e240000000000 */
[----:B------:R-:W-:-:S04]  /*d5f0*/  SHF.R.U32.HI R14, RZ, 0x1, R14 ;  /* 0x00000001ff0e7819 */ /* 0x000fc8000001160e */
[----:B------:R-:W-:-:S05]  /*d600*/  LOP3.LUT R14, R117, R14, RZ, 0x3c, !PT ;  /* 0x0000000e750e7212 */ /* 0x000fca00078e3cff */
[----:B-1----:R-:W-:Y:S02]  /*d610*/  IMAD R0, R114, 0x4000, R14 ;  /* 0x0000400072007824 */ /* 0x002fe400078e020e */
        /* <DEDUP_REMOVED lines=17> */
[----:B------:R-:W3:Y:S01]  /*d730*/  LDL.LU R114, [R1+0x2b0] ;  /* 0x0002b00001727983 */ /* 0x000ee20000300800 */
[----:B------:R-:W-:Y:S01]  /*d740*/  IMAD R116, R116, c[0x0][0x18c], RZ ;  /* 0x0000630074747a24 */ /* 0x000fe200078e02ff */
[----:B------:R-:W-:-:S02]  /*d750*/  SHF.R.S32.HI R139, RZ, 0x1f, R139 ;  /* 0x0000001fff8b7819 */ /* 0x000fc4000001148b */
[----:B------:R-:W-:Y:S02]  /*d760*/  IADD3 R6, P2, R252, R115, RZ ;  /* 0x00000073fc067210 */ /* 0x000fe40007f5e0ff */
[----:B------:R-:W-:Y:S02]  /*d770*/  SHF.L.U64.HI R116, R116, 0x2, R139 ;  /* 0x0000000274747819 */ /* 0x000fe4000001028b */
[----:B------:R-:W-:-:S03]  /*d780*/  IADD3 R8, P0, R252, R118, RZ ;  /* 0x00000076fc087210 */ /* 0x000fc60007f1e0ff */
[----:B----4-:R-:W-:Y:S01]  /*d790*/  IMAD.X R7, R5, 0x1, R116, P2 ;  /* 0x0000000105077824 */ /* 0x010fe200010e0674 */
[----:B------:R-:W-:-:S04]  /*d7a0*/  IADD3 R10, P2, R252, R120, RZ ;  /* 0x00000078fc0a7210 */ /* 0x000fc80007f5e0ff */
[----:B------:R1:W-:Y:S01]  /*d7b0*/  LDGSTS.E [R0+0x20000], [R6.64], P1 ;  /* 0x2000000006007fae */ /* 0x0003e20008921844 */
[----:B------:R-:W-:-:S05]  /*d7c0*/  IADD3 R112, R112, 0x1, RZ ;  /* 0x0000000170707810 */ /* 0x000fca0007ffe0ff */
[----:B------:R-:W-:Y:S01]  /*d7d0*/  STL [R1+0x264], R112 ;  /* 0x0002647001007387 */ /* 0x000fe20000100800 */
[--C-:B--2---:R-:W-:Y:S02]  /*d7e0*/  IMAD.X R11, R109, 0x1, R116.reuse, P2 ;  /* 0x000000016d0b7824 */ /* 0x104fe400010e0674 */
[----:B------:R-:W-:Y:S01]  /*d7f0*/  IMAD.X R9, R108, 0x1, R116, P0 ;  /* 0x000000016c097824 */ /* 0x000fe200000e0674 */
[----:B-1----:R-:W-:-:S04]  /*d800*/  IADD3 R6, P0, R252, R122, RZ ;  /* 0x0000007afc067210 */ /* 0x002fc80007f1e0ff */
[----:B------:R1:W-:Y:S01]  /*d810*/  LDGSTS.E [R0+0x20400], [R8.64], P1 ;  /* 0x2040000008007fae */ /* 0x0003e20008921844 */
[----:B------:R-:W-:-:S03]  /*d820*/  IMAD.X R7, R110, 0x1, R116, P0 ;  /* 0x000000016e077824 */ /* 0x000fc600000e0674 */
[----:B------:R2:W-:Y:S04]  /*d830*/  LDGSTS.E [R0+0x20800], [R10.64], P1 ;  /* 0x208000000a007fae */ /* 0x0005e80008921844 */
[----:B------:R3:W-:Y:S01]  /*d840*/  LDGSTS.E [R0+0x20c00], [R6.64], P1 ;  /* 0x20c0000006007fae */ /* 0x0007e20008921844 */
[----:B-1----:R-:W-:-:S05]  /*d850*/  IADD3 R8, P2, R252, R124, RZ ;  /* 0x0000007cfc087210 */ /* 0x002fca0007f5e0ff */
[----:B------:R-:W-:-:S05]  /*d860*/  IMAD.X R9, R111, 0x1, R116, P2 ;  /* 0x000000016f097824 */ /* 0x000fca00010e0674 */
[----:B------:R1:W-:Y:S01]  /*d870*/  LDGSTS.E [R0+0x21000], [R8.64], P1 ;  /* 0x2100000008007fae */ /* 0x0003e20008921844 */
[C---:B------:R-:W-:Y:S02]  /*d880*/  IADD3 R12, P3, R252.reuse, R137, RZ ;  /* 0x00000089fc0c7210 */ /* 0x040fe40007f7e0ff */
[C---:B---3--:R-:W-:Y:S02]  /*d890*/  IADD3 R6, P2, R252.reuse, R128, RZ ;  /* 0x00000080fc067210 */ /* 0x048fe40007f5e0ff */
[----:B--2---:R-:W-:-:S05]  /*d8a0*/  IADD3 R10, P0, R252, R126, RZ ;  /* 0x0000007efc0a7210 */ /* 0x004fca0007f1e0ff */
[----:B------:R-:W-:Y:S01]  /*d8b0*/  IMAD.X R11, R113, 0x1, R116, P0 ;  /* 0x00000001710b7824 */ /* 0x000fe200000e0674 */
[----:B-1----:R-:W-:-:S04]  /*d8c0*/  IADD3 R8, P0, R252, R130, RZ ;  /* 0x00000082fc087210 */ /* 0x002fc80007f1e0ff */
[----:B------:R1:W-:Y:S01]  /*d8d0*/  LDGSTS.E [R0+0x21400], [R10.64], P1 ;  /* 0x214000000a007fae */ /* 0x0003e20008921844 */
[--C-:B------:R-:W-:Y:S01]  /*d8e0*/  IMAD.X R7, R114, 0x1, R116.reuse, P2 ;  /* 0x0000000172077824 */ /* 0x100fe200010e0674 */
[----:B-1----:R-:W-:Y:S01]  /*d8f0*/  IADD3 R10, P2, R252, R132, RZ ;  /* 0x00000084fc0a7210 */ /* 0x002fe20007f5e0ff */
[----:B------:R-:W-:-:S03]  /*d900*/  IMAD.X R9, R117, 0x1, R116, P0 ;  /* 0x0000000175097824 */ /* 0x000fc600000e0674 */
[----:B------:R1:W-:Y:S01]  /*d910*/  LDGSTS.E [R0+0x21800], [R6.64], P1 ;  /* 0x2180000006007fae */ /* 0x0003e20008921844 */
[----:B------:R-:W-:-:S03]  /*d920*/  IMAD.X R11, R119, 0x1, R116, P2 ;  /* 0x00000001770b7824 */ /* 0x000fc600010e0674 */
[----:B------:R2:W-:Y:S04]  /*d930*/  LDGSTS.E [R0+0x21c00], [R8.64], P1 ;  /* 0x21c0000008007fae */ /* 0x0005e80008921844 */
[----:B------:R3:W-:Y:S01]  /*d940*/  LDGSTS.E [R0+0x22000], [R10.64], P1 ;  /* 0x220000000a007fae */ /* 0x0007e20008921844 */
[C---:B-1----:R-:W-:Y:S02]  /*d950*/  IADD3 R6, P0, R252.reuse, R134, RZ ;  /* 0x00000086fc067210 */ /* 0x042fe40007f1e0ff */
[----:B--2---:R-:W-:-:S03]  /*d960*/  IADD3 R8, P2, R252, R135, RZ ;  /* 0x00000087fc087210 */ /* 0x004fc60007f5e0ff */
[--C-:B------:R-:W-:Y:S01]  /*d970*/  IMAD.X R7, R121, 0x1, R116.reuse, P0 ;  /* 0x0000000179077824 */ /* 0x100fe200000e0674 */
[----:B---3--:R-:W-:Y:S01]  /*d980*/  IADD3 R10, P0, R252, R136, RZ ;  /* 0x00000088fc0a7210 */ /* 0x008fe20007f1e0ff */
        /* <DEDUP_REMOVED lines=11> */
[--C-:B------:R-:W-:Y:S02]  /*da40*/  IMAD.X R13, R131, 0x1, R116.reuse, P3 ;  /* 0x00000001830d7824 */ /* 0x100fe400018e0674 */
[----:B------:R-:W-:Y:S01]  /*da50*/  IMAD.X R11, R133, 0x1, R116, P2 ;  /* 0x00000001850b7824 */ /* 0x000fe200010e0674 */
[----:B------:R2:W-:Y:S01]  /*da60*/  LDGSTS.E [R0+0x23400], [R8.64], P1 ;  /* 0x2340000008007fae */ /* 0x0005e20008921844 */
[----:B------:R-:W-:-:S03]  /*da70*/  IMAD.MOV.U32 R116, RZ, RZ, c[0x0][0x18c] ;  /* 0x00006300ff747624 */ /* 0x000fc600078e00ff */
[----:B------:R2:W-:Y:S01]  /*da80*/  LDGSTS.E [R0+0x23800], [R12.64], P1 ;  /* 0x238000000c007fae */ /* 0x0005e20008921844 */
[----:B------:R-:W-:-:S03]  /*da90*/  IMAD.SHL.U32 R116, R116, 0x20, RZ ;  /* 0x0000002074747824 */ /* 0x000fc600078e00ff */
[----:B------:R2:W-:Y:S01]  /*daa0*/  LDGSTS.E [R0+0x23c00], [R10.64], P1 ;  /* 0x23c000000a007fae */ /* 0x0005e20008921844 */
[----:B------:R-:W-:-:S03]  /*dab0*/  IMAD.SHL.U32 R116, R116, 0x4, RZ ;  /* 0x0000000474747824 */ /* 0x000fc600078e00ff */
[----:B------:R-:W0:Y:S02]  /*dac0*/  LDGDEPBAR ;  /* 0x00000000000079af */ /* 0x000e240000000000 */
[-C--:B------:R-:W-:Y:S02]  /*dad0*/  IADD3 R138, P1, R138, R116.reuse, RZ ;  /* 0x000000748a8a7210 */ /* 0x080fe40007f3e0ff */
[----:B------:R-:W-:-:S03]  /*dae0*/  IADD3 R137, P2, R137, R116, RZ ;  /* 0x0000007489897210 */ /* 0x000fc60007f5e0ff */
[----:B------:R-:W-:Y:S04]  /*daf0*/  STL [R1+0x26c], R138 ;  /* 0x00026c8a01007387 */ /* 0x000fe80000100800 */
[----:B------:R-:W-:Y:S04]  /*db00*/  STL [R1+0x274], R137 ;  /* 0x0002748901007387 */ /* 0x000fe80000100800 */
[----:B-1----:R-:W3:Y:S01]  /*db10*/  LDL R6, [R1+0x2fc] ;  /* 0x0002fc0001067983 */ /* 0x002ee20000100800 */
[-C--:B------:R-:W-:Y:S02]  /*db20*/  IADD3 R15, P3, R15, R116.reuse, RZ ;  /* 0x000000740f0f7210 */ /* 0x080fe40007f7e0ff */
[----:B------:R-:W-:-:S03]  /*db30*/  IADD3 R14, P4, R14, R116, RZ ;  /* 0x000000740e0e7210 */ /* 0x000fc60007f9e0ff */
[----:B------:R1:W-:Y:S04]  /*db40*/  STL [R1+0x27c], R15 ;  /* 0x00027c0f01007387 */ /* 0x0003e80000100800 */
[----:B------:R4:W-:Y:S01]  /*db50*/  STL [R1+0x284], R14 ;  /* 0x0002840e01007387 */ /* 0x0009e20000100800 */
[----:B-1----:R-:W-:-:S04]  /*db60*/  IMAD.MOV.U32 R15, RZ, RZ, c[0x0][0x18c] ;  /* 0x00006300ff0f7624 */ /* 0x002fc800078e00ff */
[----:B------:R-:W-:Y:S02]  /*db70*/  IMAD.SHL.U32 R15, R15, 0x20, RZ ;  /* 0x000000200f0f7824 */ /* 0x000fe400078e00ff */
[----:B----4-:R-:W-:-:S03]  /*db80*/  IMAD.MOV.U32 R14, RZ, RZ, c[0x0][0x18c] ;  /* 0x00006300ff0e7624 */ /* 0x010fc600078e00ff */
[----:B------:R-:W-:Y:S01]  /*db90*/  SHF.R.S32.HI R15, RZ, 0x1f, R15 ;  /* 0x0000001fff0f7819 */ /* 0x000fe2000001140f */
[----:B------:R-:W-:Y:S01]  /*dba0*/  IMAD.SHL.U32 R14, R14, 0x20, RZ ;  /* 0x000000200e0e7824 */ /* 0x000fe200078e00ff */
[----:B------:R-:W-:-:S04]  /*dbb0*/  IADD3 R136, P5, R136, R116, RZ ;  /* 0x0000007488887210 */ /* 0x000fc80007fbe0ff */
[----:B------:R-:W-:Y:S02]  /*dbc0*/  SHF.L.U64.HI R14, R14, 0x2, R15 ;  /* 0x000000020e0e7819 */ /* 0x000fe4000001020f */
[-C--:B------:R-:W-:Y:S02]  /*dbd0*/  IADD3 R135, P6, R135, R116.reuse, RZ ;  /* 0x0000007487877210 */ /* 0x080fe40007fde0ff */
[-C--:B------:R-:W-:Y:S01]  /*dbe0*/  IADD3 R134, P0, R134, R116.reuse, RZ ;  /* 0x0000007486867210 */ /* 0x080fe20007f1e0ff */
[--C-:B------:R-:W-:Y:S01]  /*dbf0*/  IMAD.X R133, R133, 0x1, R14.reuse, P1 ;  /* 0x0000000185857824 */ /* 0x100fe200008e060e */
[-C--:B------:R-:W-:Y:S01]  /*dc00*/  IADD3 R132, P1, R132, R116.reuse, RZ ;  /* 0x0000007484847210 */ /* 0x080fe20007f3e0ff */
[----:B------:R-:W-:Y:S01]  /*dc10*/  STL [R1+0x28c], R136 ;  /* 0x00028c8801007387 */ /* 0x000fe20000100800 */
[--C-:B------:R-:W-:Y:S01]  /*dc20*/  IMAD.X R131, R131, 0x1, R14.reuse, P2 ;  /* 0x0000000183837824 */ /* 0x100fe200010e060e */
[-C--:B------:R-:W-:Y:S01]  /*dc30*/  IADD3 R130, P2, R130, R116.reuse, RZ ;  /* 0x0000007482827210 */ /* 0x080fe20007f5e0ff */
[--C-:B------:R-:W-:Y:S01]  /*dc40*/  IMAD.X R129, R129, 0x1, R14.reuse, P3 ;  /* 0x0000000181817824 */ /* 0x100fe200018e060e */
[----:B------:R-:W-:Y:S01]  /*dc50*/  STL [R1+0x294], R135 ;  /* 0x0002948701007387 */ /* 0x000fe20000100800 */
[----:B------:R-:W-:Y:S01]  /*dc60*/  IADD3 R128, P3, R128, R116, RZ ;  /* 0x0000007480807210 */ /* 0x000fe20007f7e0ff */
[----:B------:R-:W-:-:S02]  /*dc70*/  IMAD.X R127, R127, 0x1, R14, P4 ;  /* 0x000000017f7f7824 */ /* 0x000fc400020e060e */
[----:B------:R-:W-:Y:S01]  /*dc80*/  STL [R1+0x29c], R134 ;  /* 0x00029c8601007387 */ /* 0x000fe20000100800 */
[----:B------:R-:W-:-:S03]  /*dc90*/  IADD3 R126, P4, R126, R116, RZ ;  /* 0x000000747e7e7210 */ /* 0x000fc60007f9e0ff */
[----:B------:R-:W-:Y:S01]  /*dca0*/  STL [R1+0x268], R133 ;  /* 0x0002688501007387 */ /* 0x000fe20000100800 */
[----:B------:R-:W-:-:S03]  /*dcb0*/  IMAD.X R125, R125, 0x1, R14, P5 ;  /* 0x000000017d7d7824 */ /* 0x000fc600028e060e */
        /* <DEDUP_REMOVED lines=21> */
[----:B------:R-:W-:-:S03]  /*de10*/  IMAD.X R113, R113, 0x1, R14, P4 ;  /* 0x0000000171717824 */ /* 0x000fc600020e060e */
[----:B------:R-:W-:Y:S01]  /*de20*/  STL [R1+0x298], R121 ;  /* 0x0002987901007387 */ /* 0x000fe20000100800 */
[----:B------:R-:W-:-:S03]  /*de30*/  IMAD.X R111, R111, 0x1, R14, P5 ;  /* 0x000000016f6f7824 */ /* 0x000fc600028e060e */
[----:B------:R-:W-:Y:S01]  /*de40*/  STL [R1+0x2d4], R120 ;  /* 0x0002d47801007387 */ /* 0x000fe20000100800 */
[----:B------:R-:W-:-:S03]  /*de50*/  IMAD.X R110, R110, 0x1, R14, P6 ;  /* 0x000000016e6e7824 */ /* 0x000fc600030e060e */
[----:B------:R1:W-:Y:S01]  /*de60*/  STL [R1+0x2a0], R119 ;  /* 0x0002a07701007387 */ /* 0x0003e20000100800 */
[----:B------:R-:W-:-:S03]  /*de70*/  IMAD.X R109, R109, 0x1, R14, P0 ;  /* 0x000000016d6d7824 */ /* 0x000fc600000e060e */
[----:B------:R4:W-:Y:S01]  /*de80*/  STL [R1+0x2dc], R118 ;  /* 0x0002dc7601007387 */ /* 0x0009e20000100800 */
[----:B------:R-:W-:-:S03]  /*de90*/  IMAD.X R5, R5, 0x1, R14, P2 ;  /* 0x0000000105057824 */ /* 0x000fc600010e060e */
[----:B------:R4:W-:Y:S01]  /*dea0*/  STL [R1+0x2a8], R117 ;  /* 0x0002a87501007387 */ /* 0x0009e20000100800 */
[----:B------:R-:W-:-:S03]  /*deb0*/  IMAD.X R108, R108, 0x1, R14, P1 ;  /* 0x000000016c6c7824 */ /* 0x000fc600008e060e */
[----:B------:R4:W-:Y:S04]  /*dec0*/  STL [R1+0x2e4], R115 ;  /* 0x0002e47301007387 */ /* 0x0009e80000100800 */
[----:B------:R4:W-:Y:S04]  /*ded0*/  STL [R1+0x2b0], R114 ;  /* 0x0002b07201007387 */ /* 0x0009e80000100800 */
[----:B------:R4:W-:Y:S04]  /*dee0*/  STL [R1+0x2b8], R113 ;  /* 0x0002b87101007387 */ /* 0x0009e80000100800 */
[----:B------:R4:W-:Y:S04]  /*def0*/  STL [R1+0x2c0], R111 ;  /* 0x0002c06f01007387 */ /* 0x0009e80000100800 */
[----:B------:R4:W-:Y:S04]  /*df00*/  STL [R1+0x2c8], R110 ;  /* 0x0002c86e01007387 */ /* 0x0009e80000100800 */
[----:B------:R4:W-:Y:S01]  /*df10*/  STL [R1+0x2d0], R109 ;  /* 0x0002d06d01007387 */ /* 0x0009e20000100800 */
[----:B-1----:R-:W-:-:S03]  /*df20*/  IMAD.MOV.U32 R119, RZ, RZ, c[0x0][0x188] ;  /* 0x00006200ff777624 */ /* 0x002fc600078e00ff */
[----:B------:R4:W-:Y:S04]  /*df30*/  STL [R1+0x2e0], R5 ;  /* 0x0002e00501007387 */ /* 0x0009e80000100800 */
[----:B------:R4:W-:Y:S01]  /*df40*/  STL [R1+0x2d8], R108 ;  /* 0x0002d86c01007387 */ /* 0x0009e20000100800 */
[----:B--2---:R-:W-:Y:S02]  /*df50*/  IMAD.MOV.U32 R0, RZ, RZ, c[0x0][0x188] ;  /* 0x00006200ff007624 */ /* 0x004fe400078e00ff */
[----:B------:R-:W-:Y:S02]  /*df60*/  IMAD.SHL.U32 R119, R119, 0x20, RZ ;  /* 0x0000002077777824 */ /* 0x000fe400078e00ff */
[----:B------:R-:W-:-:S03]  /*df70*/  IMAD.SHL.U32 R0, R0, 0x20, RZ ;  /* 0x0000002000007824 */ /* 0x000fc600078e00ff */
[----:B------:R-:W-:Y:S02]  /*df80*/  SHF.R.S32.HI R119, RZ, 0x1f, R119 ;  /* 0x0000001fff777819 */ /* 0x000fe40000011477 */
[C---:B------:R-:W-:Y:S02]  /*df90*/  LEA R3, P3, R0.reuse, R3, 0x2 ;  /* 0x0000000300037211 */ /* 0x040fe400078610ff */
[----:B------:R-:W-:Y:S02]  /*dfa0*/  SHF.L.U64.HI R0, R0, 0x2, R119 ;  /* 0x0000000200007819 */ /* 0x000fe40000010277 */
[----:B------:R-:W-:-:S03]  /*dfb0*/  IADD3 R2, R2, -0x20, RZ ;  /* 0xffffffe002027810 */ /* 0x000fc60007ffe0ff */
[----:B------:R-:W-:Y:S01]  /*dfc0*/  IMAD.X R4, R4, 0x1, R0, P3 ;  /* 0x0000000104047824 */ /* 0x000fe200018e0600 */
[----:B---3--:R-:W-:Y:S11]  /*dfd0*/  ISETP.NE.U32.AND P4, PT, R6, R112, PT ;  /* 0x000000700600720c */ /* 0x008ff60003f85070 */
[----:B------:R-:W-:Y:S02]  /*dfe0*/  @!UPT UIADD3 URZ, URZ, URZ, URZ ;  /* 0x0000003f3f3ff290 */ /* 0x000fe4000fffe03f */
[----:B----4-:R-:W-:Y:S01]  /*dff0*/  @!P4 CALL.REL.NOINC `(.L_x_1) ;  /* 0x000000100000c944 */ /* 0x010fe20003c00000 */
[----:B------:R-:W-:Y:S05]  /*e000*/  BRA `(.L_x_2) ;  /* 0xffff99e000007947 */ /* 0x000fea000383ffff */
.L_x_1:
[----:B------:R-:W3:Y:S01]  /*e010*/  LDL.LU R5, [R1+0x500] ;  /* 0x0005000001057983 */ /* 0x000ee20000300800 */
[----:B------:R-:W-:-:S04]  /*e020*/  DEPBAR.LE SB0, 0x0 ;  /* 0x000080000000791a */ /* 0x000fc80000000000 */
[----:B------:R-:W1:Y:S01]  /*e030*/  S2R R8, SR_TID.X ;  /* 0x0000000000087919 */ /* 0x000e620000002100 */
[----:B------:R-:W-:Y:S02]  /*e040*/  IMAD.MOV.U32 R4, RZ, RZ, R240 ;  /* 0x000000ffff047224 */ /* 0x000fe400078e00f0 */
[----:B------:R-:W-:Y:S02]  /*e050*/  IMAD.MOV.U32 R6, RZ, RZ, R236 ;  /* 0x000000ffff067224 */ /* 0x000fe400078e00ec */
[----:B------:R-:W-:Y:S02]  /*e060*/  IMAD.MOV.U32 R7, RZ, RZ, R237 ;  /* 0x000000ffff077224 */ /* 0x000fe400078e00ed */
[----:B------:R-:W-:Y:S02]  /*e070*/  IMAD.MOV.U32 R236, RZ, RZ, R242 ;  /* 0x000000ffffec7224 */ /* 0x000fe400078e00f2 */
[----:B------:R-:W-:Y:S02]  /*e080*/  IMAD.MOV.U32 R237, RZ, RZ, R243 ;  /* 0x000000ffffed7224 */ /* 0x000fe400078e00f3 */
[C---:B-12---:R-:W-:Y:S01]  /*e090*/  IMAD.SHL.U32 R0, R8.reuse, 0x400, RZ ;  /* 0x0000040008007824 */ /* 0x046fe200078e00ff */
[C---:B------:R-:W-:Y:S01]  /*e0a0*/  LOP3.LUT R3, R8.reuse, 0xff, RZ, 0xc0, !PT ;  /* 0x000000ff08037812 */ /* 0x040fe200078ec0ff */
[----:B------:R-:W-:-:S03]  /*e0b0*/  IMAD.SHL.U32 R2, R8, 0x4, RZ ;  /* 0x0000000408027824 */ /* 0x000fc600078e00ff */
[----:B------:R-:W-:Y:S01]  /*e0c0*/  LOP3.LUT R0, R0, 0x6000, RZ, 0xc0, !PT ;  /* 0x0000600000007812 */ /* 0x000fe200078ec0ff */
[----:B------:R-:W-:Y:S03]  /*e0d0*/  BAR.SYNC.DEFER_BLOCKING 0x0 ;  /* 0x0000000000007b1d */ /* 0x000fe60000010000 */
[----:B---3--:R-:W-:Y:S01]  /*e0e0*/  LOP3.LUT R0, R0, 0x60, R5, 0xf8, !PT ;  /* 0x0000006000007812 */ /* 0x008fe200078ef805 */
[----:B------:R-:W-:-:S03]  /*e0f0*/  IMAD.MOV.U32 R5, RZ, RZ, R241 ;  /* 0x000000ffff057224 */ /* 0x000fc600078e00f1 */
[----:B------:R-:W-:Y:S01]  /*e100*/  LOP3.LUT R0, R0, 0x370, R2, 0x78, !PT ;  /* 0x0000037000007812 */ /* 0x000fe200078e7802 */
[----:B------:R-:W-:-:S05]  /*e110*/  IMAD.SHL.U32 R2, R8, 0x80, RZ ;  /* 0x0000008008027824 */ /* 0x000fca00078e00ff */
[----:B------:R-:W-:-:S05]  /*e120*/  LOP3.LUT R2, R2, 0x1000, RZ, 0xc0, !PT ;  /* 0x0000100002027812 */ /* 0x000fca00078ec0ff */
[----:B------:R-:W-:Y:S02]  /*e130*/  IMAD.IADD R0, R2, 0x1, R0 ;  /* 0x0000000102007824 */ /* 0x000fe400078e0200 */
[----:B------:R-:W-:-:S03]  /*e140*/  IMAD.SHL.U32 R2, R8, 0x1000, RZ ;  /* 0x0000100008027824 */ /* 0x000fc600078e00ff */
[----:B------:R1:W-:Y:S02]  /*e150*/  STS.128 [R0], R4 ;  /* 0x0000000400007388 */ /* 0x0003e40000000c00 */
[----:B------:R-:W-:Y:S02]  /*e160*/  LOP3.LUT R2, R2, 0x6000, RZ, 0xc0, !PT ;  /* 0x0000600002027812 */ /* 0x000fe400078ec0ff */
[----:B------:R-:W-:Y:S03]  /*e170*/  STS.128 [R0+0x80], R236 ;  /* 0x000080ec00007388 */ /* 0x000fe60000000c00 */
[----:B------:R-:W-:-:S05]  /*e180*/  IMAD R2, R3, 0x10, R2 ;  /* 0x0000001003027824 */ /* 0x000fca00078e0202 */
[C---:B------:R-:W-:Y:S02]  /*e190*/  LOP3.LUT R12, R2.reuse, 0x20, RZ, 0x3c, !PT ;  /* 0x00000020020c7812 */ /* 0x040fe400078e3cff */
[C---:B------:R-:W-:Y:S01]  /*e1a0*/  LOP3.LUT R252, R2.reuse, 0x40, RZ, 0x3c, !PT ;  /* 0x0000004002fc7812 */ /* 0x040fe200078e3cff */
[----:B-1----:R-:W-:Y:S01]  /*e1b0*/  IMAD.MOV.U32 R4, RZ, RZ, R216 ;  /* 0x000000ffff047224 */ /* 0x002fe200078e00d8 */
[----:B------:R-:W-:Y:S01]  /*e1c0*/  LOP3.LUT R3, R2, 0x60, RZ, 0x3c, !PT ;  /* 0x0000006002037812 */ /* 0x000fe200078e3cff */
[----:B------:R-:W-:Y:S02]  /*e1d0*/  IMAD.MOV.U32 R5, RZ, RZ, R217 ;  /* 0x000000ffff057224 */ /* 0x000fe400078e00d9 */
[----:B------:R-:W-:Y:S02]  /*e1e0*/  IMAD.MOV.U32 R6, RZ, RZ, R188 ;  /* 0x000000ffff067224 */ /* 0x000fe400078e00bc */
[----:B------:R-:W-:Y:S02]  /*e1f0*/  IMAD.MOV.U32 R7, RZ, RZ, R189 ;  /* 0x000000ffff077224 */ /* 0x000fe400078e00bd */
[----:B------:R-:W-:-:S02]  /*e200*/  IMAD.MOV.U32 R188, RZ, RZ, R218 ;  /* 0x000000ffffbc7224 */ /* 0x000fc400078e00da */
[----:B------:R-:W-:Y:S01]  /*e210*/  IMAD.MOV.U32 R189, RZ, RZ, R219 ;  /* 0x000000ffffbd7224 */ /* 0x000fe200078e00db */
[----:B------:R1:W-:Y:S04]  /*e220*/  STS.128 [R0+0x400], R4 ;  /* 0x0004000400007388 */ /* 0x0003e80000000c00 */
[----:B------:R-:W-:Y:S01]  /*e230*/  STS.128 [R0+0x480], R188 ;  /* 0x000480bc00007388 */ /* 0x000fe20000000c00 */
[----:B-1----:R-:W-:Y:S02]  /*e240*/  IMAD.MOV.U32 R4, RZ, RZ, R212 ;  /* 0x000000ffff047224 */ /* 0x002fe400078e00d4 */
[----:B------:R-:W-:Y:S02]  /*e250*/  IMAD.MOV.U32 R5, RZ, RZ, R213 ;  /* 0x000000ffff057224 */ /* 0x000fe400078e00d5 */
[----:B------:R-:W-:-:S02]  /*e260*/  IMAD.MOV.U32 R6, RZ, RZ, R184 ;  /* 0x000000ffff067224 */ /* 0x000fc400078e00b8 */
[----:B------:R-:W-:Y:S02]  /*e270*/  IMAD.MOV.U32 R7, RZ, RZ, R185 ;  /* 0x000000ffff077224 */ /* 0x000fe400078e00b9 */
[----:B------:R-:W-:Y:S02]  /*e280*/  IMAD.MOV.U32 R184, RZ, RZ, R214 ;  /* 0x000000ffffb87224 */ /* 0x000fe400078e00d6 */
[----:B------:R-:W-:Y:S01]  /*e290*/  IMAD.MOV.U32 R185, RZ, RZ, R215 ;  /* 0x000000ffffb97224 */ /* 0x000fe200078e00d7 */
[----:B------:R1:W-:Y:S04]  /*e2a0*/  STS.128 [R0+0x800], R4 ;  /* 0x0008000400007388 */ /* 0x0003e80000000c00 */
[----:B------:R-:W-:Y:S01]  /*e2b0*/  STS.128 [R0+0x880], R184 ;  /* 0x000880b800007388 */ /* 0x000fe20000000c00 */
[----:B-1----:R-:W-:-:S02]  /*e2c0*/  IMAD.MOV.U32 R6, RZ, RZ, R180 ;  /* 0x000000ffff067224 */ /* 0x002fc400078e00b4 */
[----:B------:R-:W-:Y:S02]  /*e2d0*/  IMAD.MOV.U32 R7, RZ, RZ, R181 ;  /* 0x000000ffff077224 */ /* 0x000fe400078e00b5 */
[----:B------:R-:W-:Y:S02]  /*e2e0*/  IMAD.MOV.U32 R4, RZ, RZ, R208 ;  /* 0x000000ffff047224 */ /* 0x000fe400078e00d0 */
[----:B------:R-:W-:Y:S02]  /*e2f0*/  IMAD.MOV.U32 R5, RZ, RZ, R209 ;  /* 0x000000ffff057224 */ /* 0x000fe400078e00d1 */
[----:B------:R-:W-:Y:S02]  /*e300*/  IMAD.MOV.U32 R180, RZ, RZ, R210 ;  /* 0x000000ffffb47224 */ /* 0x000fe400078e00d2 */
[----:B------:R-:W-:Y:S01]  /*e310*/  IMAD.MOV.U32 R181, RZ, RZ, R211 ;  /* 0x000000ffffb57224 */ /* 0x000fe200078e00d3 */
[----:B------:R1:W-:Y:S04]  /*e320*/  STS.128 [R0+0xc00], R4 ;  /* 0x000c000400007388 */ /* 0x0003e80000000c00 */
[----:B------:R-:W-:Y:S04]  /*e330*/  STS.128 [R0+0xc80], R180 ;  /* 0x000c80b400007388 */ /* 0x000fe80000000c00 */
[----:B------:R-:W-:Y:S01]  /*e340*/  BAR.SYNC.DEFER_BLOCKING 0x0 ;  /* 0x0000000000007b1d */ /* 0x000fe20000010000 */
[----:B-1----:R-:W-:-:S02]  /*e350*/  IMAD.MOV.U32 R4, RZ, RZ, R204 ;  /* 0x000000ffff047224 */ /* 0x002fc400078e00cc */
[----:B------:R-:W-:Y:S02]  /*e360*/  IMAD.MOV.U32 R5, RZ, RZ, R205 ;  /* 0x000000ffff057224 */ /* 0x000fe400078e00cd */
[----:B------:R-:W-:Y:S02]  /*e370*/  IMAD.MOV.U32 R6, RZ, RZ, R176 ;  /* 0x000000ffff067224 */ /* 0x000fe400078e00b0 */
[----:B------:R-:W-:Y:S02]  /*e380*/  IMAD.MOV.U32 R7, RZ, RZ, R177 ;  /* 0x000000ffff077224 */ /* 0x000fe400078e00b1 */
[----:B------:R-:W-:Y:S02]  /*e390*/  IMAD.MOV.U32 R176, RZ, RZ, R206 ;  /* 0x000000ffffb07224 */ /* 0x000fe400078e00ce */
[----:B------:R-:W-:Y:S01]  /*e3a0*/  IMAD.MOV.U32 R177, RZ, RZ, R207 ;  /* 0x000000ffffb17224 */ /* 0x000fe200078e00cf */
[----:B------:R-:W1:Y:S04]  /*e3b0*/  LDS.128 R8, [R2] ;  /* 0x0000000002087984 */ /* 0x000e680000000c00 */
[----:B------:R-:W2:Y:S04]  /*e3c0*/  LDS.128 R112, [R2+0x1000] ;  /* 0x0010000002707984 */ /* 0x000ea80000000c00 */
[----:B------:R-:W3:Y:S04]  /*e3d0*/  LDS.128 R108, [R12] ;  /* 0x000000000c6c7984 */ /* 0x000ee80000000c00 */
[----:B------:R-:W-:Y:S04]  /*e3e0*/  LDS.128 R240, [R252] ;  /* 0x00000000fcf07984 */ /* 0x000fe80000000c00 */
[----:B------:R-:W-:Y:S04]  /*e3f0*/  LDS.128 R236, [R252+0x1000] ;  /* 0x00100000fcec7984 */ /* 0x000fe80000000c00 */
[----:B------:R-:W-:Y:S04]  /*e400*/  LDS.128 R232, [R3] ;  /* 0x0000000003e87984 */ /* 0x000fe80000000c00 */
[----:B------:R-:W-:Y:S04]  /*e410*/  LDS.128 R216, [R3+0x1000] ;  /* 0x0010000003d87984 */ /* 0x000fe80000000c00 */
[----:B-1----:R-:W-:Y:S04]  /*e420*/  STL.64 [R1+0x90], R8 ;  /* 0x0000900801007387 */ /* 0x002fe80000100a00 */
[----:B------:R-:W-:Y:S04]  /*e430*/  STL.64 [R1+0x98], R10 ;  /* 0x0000980a01007387 */ /* 0x000fe80000100a00 */
[----:B------:R-:W1:Y:S04]  /*e440*/  LDS.128 R8, [R12+0x1000] ;  /* 0x001000000c087984 */ /* 0x000e680000000c00 */
[----:B--2---:R-:W-:Y:S04]  /*e450*/  STL.64 [R1+0x70], R112 ;  /* 0x0000707001007387 */ /* 0x004fe80000100a00 */
[----:B------:R-:W-:Y:S04]  /*e460*/  STL.64 [R1+0x78], R114 ;  /* 0x0000787201007387 */ /* 0x000fe80000100a00 */
[----:B---3--:R-:W-:Y:S04]  /*e470*/  STL.64 [R1+0x10], R108 ;  /* 0x0000106c01007387 */ /* 0x008fe80000100a00 */
[----:B------:R-:W-:Y:S04]  /*e480*/  STL.64 [R1+0x18], R110 ;  /* 0x0000186e01007387 */ /* 0x000fe80000100a00 */
[----:B------:R-:W-:Y:S06]  /*e490*/  BAR.SYNC.DEFER_BLOCKING 0x0 ;  /* 0x0000000000007b1d */ /* 0x000fec0000010000 */
[----:B-1----:R1:W-:Y:S04]  /*e4a0*/  STL.64 [R1], R8 ;  /* 0x0000000801007387 */ /* 0x0023e80000100a00 */
[----:B------:R2:W-:Y:S04]  /*e4b0*/  STL.64 [R1+0x8], R10 ;  /* 0x0000080a01007387 */ /* 0x0005e80000100a00 */
[----:B------:R-:W3:Y:S04]  /*e4c0*/  LDL.LU R128, [R1+0x20] ;  /* 0x0000200001807983 */ /* 0x000ee80000300800 */
[----:B------:R-:W3:Y:S01]  /*e4d0*/  LDL.LU R129, [R1+0x24] ;  /* 0x0000240001817983 */ /* 0x000ee20000300800 */
[----:B-1----:R-:W-:-:S02]  /*e4e0*/  IMAD.MOV.U32 R8, RZ, RZ, R192 ;  /* 0x000000ffff087224 */ /* 0x002fc400078e00c0 */
[----:B------:R-:W-:Y:S01]  /*e4f0*/  IMAD.MOV.U32 R9, RZ, RZ, R193 ;  /* 0x000000ffff097224 */ /* 0x000fe200078e00c1 */
[----:B------:R-:W3:Y:S01]  /*e500*/  LDL.LU R130, [R1+0x80] ;  /* 0x0000800001827983 */ /* 0x000ee20000300800 */
[----:B--2---:R-:W-:Y:S02]  /*e510*/  IMAD.MOV.U32 R10, RZ, RZ, R164 ;  /* 0x000000ffff0a7224 */ /* 0x004fe400078e00a4 */
[----:B------:R-:W-:Y:S01]  /*e520*/  IMAD.MOV.U32 R11, RZ, RZ, R165 ;  /* 0x000000ffff0b7224 */ /* 0x000fe200078e00a5 */
[----:B------:R-:W3:Y:S01]  /*e530*/  LDL.LU R131, [R1+0x84] ;  /* 0x0000840001837983 */ /* 0x000ee20000300800 */
[----:B------:R-:W-:Y:S02]  /*e540*/  IMAD.MOV.U32 R164, RZ, RZ, R194 ;  /* 0x000000ffffa47224 */ /* 0x000fe400078e00c2 */
[----:B------:R-:W-:Y:S01]  /*e550*/  IMAD.MOV.U32 R165, RZ, RZ, R195 ;  /* 0x000000ffffa57224 */ /* 0x000fe200078e00c3 */
[----:B------:R1:W-:Y:S04]  /*e560*/  STS.128 [R0], R4 ;  /* 0x0000000400007388 */ /* 0x0003e80000000c00 */
[----:B------:R-:W-:Y:S04]  /*e570*/  STS.128 [R0+0x80], R176 ;  /* 0x000080b000007388 */ /* 0x000fe80000000c00 */
[----:B------:R-:W-:Y:S04]  /*e580*/  STS.128 [R0+0xc00], R8 ;  /* 0x000c000800007388 */ /* 0x000fe80000000c00 */
        /* <DEDUP_REMOVED lines=15> */
[----:B------:R-:W-:Y:S04]  /*e680*/  STS.128 [R0+0x800], R4 ;  /* 0x0008000400007388 */ /* 0x000fe80000000c00 */
[----:B------:R-:W-:Y:S04]  /*e690*/  STS.128 [R0+0x880], R168 ;  /* 0x000880a800007388 */ /* 0x000fe80000000c00 */
[----:B------:R-:W-:Y:S06]  /*e6a0*/  BAR.SYNC.DEFER_BLOCKING 0x0 ;  /* 0x0000000000007b1d */ /* 0x000fec0000010000 */
[----:B------:R-:W-:Y:S04]  /*e6b0*/  LDS.128 R124, [R12] ;  /* 0x000000000c7c7984 */ /* 0x000fe80000000c00 */
[----:B------:R-:W-:Y:S04]  /*e6c0*/  LDS.128 R108, [R12+0x1000] ;  /* 0x001000000c6c7984 */ /* 0x000fe80000000c00 */
[----:B------:R-:W1:Y:S04]  /*e6d0*/  LDS.128 R4, [R2] ;  /* 0x0000000002047984 */ /* 0x000e680000000c00 */
[----:B------:R-:W-:Y:S04]  /*e6e0*/  LDS.128 R112, [R2+0x1000] ;  /* 0x0010000002707984 */ /* 0x000fe80000000c00 */
[----:B------:R-:W2:Y:S04]  /*e6f0*/  LDS.128 R120, [R252] ;  /* 0x00000000fc787984 */ /* 0x000ea80000000c00 */
[----:B------:R-:W-:Y:S04]  /*e700*/  LDS.128 R12, [R252+0x1000] ;  /* 0x00100000fc0c7984 */ /* 0x000fe80000000c00 */
[----:B------:R-:W4:Y:S04]  /*e710*/  LDS.128 R116, [R3] ;  /* 0x0000000003747984 */ /* 0x000f280000000c00 */
[----:B------:R-:W5:Y:S04]  /*e720*/  LDS.128 R8, [R3+0x1000] ;  /* 0x0010000003087984 */ /* 0x000f680000000c00 */
[----:B------:R-:W-:Y:S06]  /*e730*/  BAR.SYNC.DEFER_BLOCKING 0x0 ;  /* 0x0000000000007b1d */ /* 0x000fec0000010000 */
[----:B---3--:R3:W-:Y:S04]  /*e740*/  STS.128 [R0], R128 ;  /* 0x0000008000007388 */ /* 0x0087e80000000c00 */
[----:B---3--:R-:W3:Y:S04]  /*e750*/  LDL.LU R128, [R1+0x28] ;  /* 0x0000280001807983 */ /* 0x008ee80000300800 */
[----:B------:R-:W3:Y:S04]  /*e760*/  LDL.LU R129, [R1+0x2c] ;  /* 0x00002c0001817983 */ /* 0x000ee80000300800 */
[----:B------:R-:W3:Y:S04]  /*e770*/  LDL.LU R130, [R1+0x88] ;  /* 0x0000880001827983 */ /* 0x000ee80000300800 */
[----:B------:R-:W3:Y:S01]  /*e780*/  LDL.LU R131, [R1+0x8c] ;  /* 0x00008c0001837983 */ /* 0x000ee20000300800 */
[----:B------:R-:W-:-:S02]  /*e790*/  IMAD.MOV.U32 R134, RZ, RZ, R224 ;  /* 0x000000ffff867224 */ /* 0x000fc400078e00e0 */
[----:B------:R-:W-:Y:S02]  /*e7a0*/  IMAD.MOV.U32 R135, RZ, RZ, R225 ;  /* 0x000000ffff877224 */ /* 0x000fe400078e00e1 */
[----:B------:R-:W-:Y:S02]  /*e7b0*/  IMAD.MOV.U32 R138, RZ, RZ, R20 ;  /* 0x000000ffff8a7224 */ /* 0x000fe400078e0014 */
[----:B------:R-:W-:Y:S02]  /*e7c0*/  IMAD.MOV.U32 R139, RZ, RZ, R21 ;  /* 0x000000ffff8b7224 */ /* 0x000fe400078e0015 */
[----:B------:R-:W-:Y:S02]  /*e7d0*/  IMAD.MOV.U32 R132, RZ, RZ, R160 ;  /* 0x000000ffff847224 */ /* 0x000fe400078e00a0 */
[----:B------:R-:W-:Y:S02]  /*e7e0*/  IMAD.MOV.U32 R133, RZ, RZ, R161 ;  /* 0x000000ffff857224 */ /* 0x000fe400078e00a1 */
[----:B------:R-:W-:-:S02]  /*e7f0*/  IMAD.MOV.U32 R224, RZ, RZ, R162 ;  /* 0x000000ffffe07224 */ /* 0x000fc400078e00a2 */
[----:B------:R-:W-:Y:S02]  /*e800*/  IMAD.MOV.U32 R225, RZ, RZ, R163 ;  /* 0x000000ffffe17224 */ /* 0x000fe400078e00a3 */
[----:B------:R-:W-:Y:S02]  /*e810*/  IMAD.MOV.U32 R136, RZ, RZ, R152 ;  /* 0x000000ffff887224 */ /* 0x000fe400078e0098 */
[----:B------:R-:W-:Y:S02]  /*e820*/  IMAD.MOV.U32 R137, RZ, RZ, R153 ;  /* 0x000000ffff897224 */ /* 0x000fe400078e0099 */
[----:B------:R-:W-:Y:S02]  /*e830*/  IMAD.MOV.U32 R20, RZ, RZ, R154 ;  /* 0x000000ffff147224 */ /* 0x000fe400078e009a */
[----:B------:R-:W-:Y:S01]  /*e840*/  IMAD.MOV.U32 R21, RZ, RZ, R155 ;  /* 0x000000ffff157224 */ /* 0x000fe200078e009b */
[----:B------:R-:W-:Y:S04]  /*e850*/  STS.128 [R0+0x400], R132 ;  /* 0x0004008400007388 */ /* 0x000fe80000000c00 */
[----:B------:R1:W-:Y:S04]  /*e860*/  STS.128 [R0+0x480], R224 ;  /* 0x000480e000007388 */ /* 0x0003e80000000c00 */
[----:B------:R-:W-:Y:S04]  /*e870*/  STS.128 [R0+0xc00], R136 ;  /* 0x000c008800007388 */ /* 0x000fe80000000c00 */
[----:B------:R-:W-:Y:S01]  /*e880*/  STS.128 [R0+0xc80], R20 ;  /* 0x000c801400007388 */ /* 0x000fe20000000c00 */
[----:B-1----:R-:W-:-:S03]  /*e890*/  LOP3.LUT R227, R2, 0x20, RZ, 0x3c, !PT ;  /* 0x0000002002e37812 */ /* 0x002fc600078e3cff */
[----:B---3--:R1:W-:Y:S02]  /*e8a0*/  STS.128 [R0+0x80], R128 ;  /* 0x0000808000007388 */ /* 0x0083e40000000c00 */
[----:B-1----:R-:W-:Y:S02]  /*e8b0*/  IMAD.MOV.U32 R130, RZ, RZ, R16 ;  /* 0x000000ffff827224 */ /* 0x002fe400078e0010 */
[----:B------:R-:W-:Y:S02]  /*e8c0*/  IMAD.MOV.U32 R131, RZ, RZ, R17 ;  /* 0x000000ffff837224 */ /* 0x000fe400078e0011 */
[----:B------:R-:W-:Y:S02]  /*e8d0*/  IMAD.MOV.U32 R128, RZ, RZ, R156 ;  /* 0x000000ffff807224 */ /* 0x000fe400078e009c */
[----:B------:R-:W-:Y:S02]  /*e8e0*/  IMAD.MOV.U32 R129, RZ, RZ, R157 ;  /* 0x000000ffff817224 */ /* 0x000fe400078e009d */
[----:B------:R-:W-:-:S02]  /*e8f0*/  IMAD.MOV.U32 R16, RZ, RZ, R158 ;  /* 0x000000ffff107224 */ /* 0x000fc400078e009e */
[----:B------:R-:W-:Y:S01]  /*e900*/  IMAD.MOV.U32 R17, RZ, RZ, R159 ;  /* 0x000000ffff117224 */ /* 0x000fe200078e009f */
[----:B------:R-:W-:Y:S04]  /*e910*/  STS.128 [R0+0x800], R128 ;  /* 0x0008008000007388 */ /* 0x000fe80000000c00 */
[----:B------:R-:W-:Y:S04]  /*e920*/  STS.128 [R0+0x880], R16 ;  /* 0x0008801000007388 */ /* 0x000fe80000000c00 */
[----:B------:R-:W-:Y:S01]  /*e930*/  BAR.SYNC.DEFER_BLOCKING 0x0 ;  /* 0x0000000000007b1d */ /* 0x000fe20000010000 */
[----:B------:R-:W-:-:S02]  /*e940*/  IMAD.MOV.U32 R156, RZ, RZ, R148 ;  /* 0x000000ffff9c7224 */ /* 0x000fc400078e0094 */
[----:B------:R-:W-:-:S03]  /*e950*/  IMAD.MOV.U32 R157, RZ, RZ, R149 ;  /* 0x000000ffff9d7224 */ /* 0x000fc600078e0095 */
[----:B------:R-:W1:Y:S04]  /*e960*/  LDS.128 R152, [R2] ;  /* 0x0000000002987984 */ /* 0x000e680000000c00 */
[----:B------:R-:W-:Y:S04]  /*e970*/  LDS.128 R132, [R2+0x1000] ;  /* 0x0010000002847984 */ /* 0x000fe80000000c00 */
[----:B------:R-:W-:Y:S04]  /*e980*/  LDS.128 R144, [R227] ;  /* 0x00000000e3907984 */ /* 0x000fe80000000c00 */
[----:B------:R-:W-:Y:S04]  /*e990*/  LDS.128 R128, [R227+0x1000] ;  /* 0x00100000e3807984 */ /* 0x000fe80000000c00 */
[----:B------:R-:W-:Y:S04]  /*e9a0*/  LDS.128 R140, [R252] ;  /* 0x00000000fc8c7984 */ /* 0x000fe80000000c00 */
[----:B------:R-:W-:Y:S04]  /*e9b0*/  LDS.128 R20, [R252+0x1000] ;  /* 0x00100000fc147984 */ /* 0x000fe80000000c00 */
[----:B------:R-:W-:Y:S04]  /*e9c0*/  LDS.128 R136, [R3] ;  /* 0x0000000003887984 */ /* 0x000fe80000000c00 */
[----:B------:R-:W-:Y:S01]  /*e9d0*/  LDS.128 R16, [R3+0x1000] ;  /* 0x0010000003107984 */ /* 0x000fe20000000c00 */
[----:B------:R-:W-:-:S02]  /*e9e0*/  IMAD.MOV.U32 R158, RZ, RZ, R32 ;  /* 0x000000ffff9e7224 */ /* 0x000fc400078e0020 */
[----:B------:R-:W-:Y:S01]  /*e9f0*/  IMAD.MOV.U32 R159, RZ, RZ, R33 ;  /* 0x000000ffff9f7224 */ /* 0x000fe200078e0021 */
[----:B------:R-:W-:Y:S06]  /*ea00*/  BAR.SYNC.DEFER_BLOCKING 0x0 ;  /* 0x0000000000007b1d */ /* 0x000fec0000010000 */
[----:B------:R3:W-:Y:S04]  /*ea10*/  STS.128 [R0], R156 ;  /* 0x0000009c00007388 */ /* 0x0007e80000000c00 */
[----:B---3--:R-:W3:Y:S04]  /*ea20*/  LDL.LU R156, [R1+0x100] ;  /* 0x00010000019c7983 */ /* 0x008ee80000300800 */
[----:B------:R-:W3:Y:S04]  /*ea30*/  LDL.LU R157, [R1+0x104] ;  /* 0x00010400019d7983 */ /* 0x000ee80000300800 */
[----:B------:R-:W3:Y:S04]  /*ea40*/  LDL.LU R158, [R1+0x190] ;  /* 0x00019000019e7983 */ /* 0x000ee80000300800 */
[----:B------:R-:W3:Y:S01]  /*ea50*/  LDL.LU R159, [R1+0x194] ;  /* 0x00019400019f7983 */ /* 0x000ee20000300800 */
[----:B------:R-:W-:-:S02]  /*ea60*/  IMAD.MOV.U32 R32, RZ, RZ, R150 ;  /* 0x000000ffff207224 */ /* 0x000fc400078e0096 */
[----:B------:R-:W-:-:S05]  /*ea70*/  IMAD.MOV.U32 R33, RZ, RZ, R151 ;  /* 0x000000ffff217224 */ /* 0x000fca00078e0097 */
[----:B------:R1:W-:Y:S02]  /*ea80*/  STS.128 [R0+0x80], R32 ;  /* 0x0000802000007388 */ /* 0x0003e40000000c00 */
[----:B-1----:R-:W-:Y:S02]  /*ea90*/  IMAD.MOV.U32 R32, RZ, RZ, R44 ;  /* 0x000000ffff207224 */ /* 0x002fe400078e002c */
[----:B------:R-:W-:Y:S02]  /*eaa0*/  IMAD.MOV.U32 R33, RZ, RZ, R45 ;  /* 0x000000ffff217224 */ /* 0x000fe400078e002d */
[----:B------:R-:W-:Y:S02]  /*eab0*/  IMAD.MOV.U32 R34, RZ, RZ, R48 ;  /* 0x000000ffff227224 */ /* 0x000fe400078e0030 */
[----:B------:R-:W-:Y:S02]  /*eac0*/  IMAD.MOV.U32 R35, RZ, RZ, R49 ;  /* 0x000000ffff237224 */ /* 0x000fe400078e0031 */
[----:B------:R-:W-:-:S02]  /*ead0*/  IMAD.MOV.U32 R48, RZ, RZ, R46 ;  /* 0x000000ffff307224 */ /* 0x000fc400078e002e */
[----:B------:R-:W-:Y:S01]  /*eae0*/  IMAD.MOV.U32 R49, RZ, RZ, R47 ;  /* 0x000000ffff317224 */ /* 0x000fe200078e002f */
[----:B------:R1:W-:Y:S01]  /*eaf0*/  STS.128 [R0+0x400], R32 ;  /* 0x0004002000007388 */ /* 0x0003e20000000c00 */
[----:B------:R-:W-:Y:S02]  /*eb00*/  IMAD.MOV.U32 R46, RZ, RZ, R88 ;  /* 0x000000ffff2e7224 */ /* 0x000fe400078e0058 */
[----:B------:R-:W-:Y:S02]  /*eb10*/  IMAD.MOV.U32 R47, RZ, RZ, R89 ;  /* 0x000000ffff2f7224 */ /* 0x000fe400078e0059 */
[----:B------:R-:W-:Y:S02]  /*eb20*/  IMAD.MOV.U32 R44, RZ, RZ, R84 ;  /* 0x000000ffff2c7224 */ /* 0x000fe400078e0054 */
[----:B------:R-:W-:Y:S02]  /*eb30*/  IMAD.MOV.U32 R45, RZ, RZ, R85 ;  /* 0x000000ffff2d7224 */ /* 0x000fe400078e0055 */
[----:B------:R-:W-:-:S02]  /*eb40*/  IMAD.MOV.U32 R88, RZ, RZ, R86 ;  /* 0x000000ffff587224 */ /* 0x000fc400078e0056 */
[----:B------:R-:W-:Y:S02]  /*eb50*/  IMAD.MOV.U32 R89, RZ, RZ, R87 ;  /* 0x000000ffff597224 */ /* 0x000fe400078e0057 */
        /* <DEDUP_REMOVED lines=8> */
[----:B------:R-:W-:Y:S04]  /*ebe0*/  STS.128 [R0+0x880], R68 ;  /* 0x0008804400007388 */ /* 0x000fe80000000c00 */
[----:B------:R-:W-:Y:S04]  /*ebf0*/  STS.128 [R0+0xc00], R44 ;  /* 0x000c002c00007388 */ /* 0x000fe80000000c00 */
[----:B------:R-:W-:Y:S04]  /*ec00*/  STS.128 [R0+0xc80], R88 ;  /* 0x000c805800007388 */ /* 0x000fe80000000c00 */
[----:B------:R-:W-:Y:S06]  /*ec10*/  BAR.SYNC.DEFER_BLOCKING 0x0 ;  /* 0x0000000000007b1d */ /* 0x000fec0000010000 */
[----:B------:R-:W1:Y:S04]  /*ec20*/  LDS.128 R148, [R2] ;  /* 0x0000000002947984 */ /* 0x000e680000000c00 */
[----:B------:R-:W-:Y:S04]  /*ec30*/  LDS.128 R64, [R2+0x1000] ;  /* 0x0010000002407984 */ /* 0x000fe80000000c00 */
[----:B------:R-:W1:Y:S04]  /*ec40*/  LDS.128 R88, [R227] ;  /* 0x00000000e3587984 */ /* 0x000e680000000c00 */
[----:B------:R-:W-:Y:S04]  /*ec50*/  LDS.128 R48, [R227+0x1000] ;  /* 0x00100000e3307984 */ /* 0x000fe80000000c00 */
[----:B------:R-:W1:Y:S04]  /*ec60*/  LDS.128 R84, [R252] ;  /* 0x00000000fc547984 */ /* 0x000e680000000c00 */
[----:B------:R-:W-:Y:S04]  /*ec70*/  LDS.128 R44, [R252+0x1000] ;  /* 0x00100000fc2c7984 */ /* 0x000fe80000000c00 */
[----:B------:R-:W1:Y:S04]  /*ec80*/  LDS.128 R68, [R3] ;  /* 0x0000000003447984 */ /* 0x000e680000000c00 */
[----:B------:R-:W1:Y:S04]  /*ec90*/  LDS.128 R32, [R3+0x1000] ;  /* 0x0010000003207984 */ /* 0x000e680000000c00 */
[----:B------:R-:W-:Y:S06]  /*eca0*/  BAR.SYNC.DEFER_BLOCKING 0x0 ;  /* 0x0000000000007b1d */ /* 0x000fec0000010000 */
[----:B---3--:R3:W-:Y:S04]  /*ecb0*/  STS.128 [R0], R156 ;  /* 0x0000009c00007388 */ /* 0x0087e80000000c00 */
[----:B---3--:R-:W3:Y:S04]  /*ecc0*/  LDL.LU R156, [R1+0x108] ;  /* 0x00010800019c7983 */ /* 0x008ee80000300800 */
[----:B------:R-:W3:Y:S04]  /*ecd0*/  LDL.LU R157, [R1+0x10c] ;  /* 0x00010c00019d7983 */ /* 0x000ee80000300800 */
[----:B------:R-:W3:Y:S04]  /*ece0*/  LDL.LU R158, [R1+0x198] ;  /* 0x00019800019e7983 */ /* 0x000ee80000300800 */
[----:B------:R-:W3:Y:S04]  /*ecf0*/  LDL.LU R159, [R1+0x19c] ;  /* 0x00019c00019f7983 */ /* 0x000ee80000300800 */
[----:B------:R-:W2:Y:S04]  /*ed00*/  LDL.LU R160, [R1+0x60] ;  /* 0x0000600001a07983 */ /* 0x000ea80000300800 */
[----:B------:R-:W2:Y:S04]  /*ed10*/  LDL.LU R161, [R1+0x64] ;  /* 0x0000640001a17983 */ /* 0x000ea80000300800 */
[----:B------:R-:W2:Y:S04]  /*ed20*/  LDL.LU R162, [R1+0xe0] ;  /* 0x0000e00001a27983 */ /* 0x000ea80000300800 */
[----:B------:R-:W2:Y:S04]  /*ed30*/  LDL.LU R163, [R1+0xe4] ;  /* 0x0000e40001a37983 */ /* 0x000ea80000300800 */
[----:B---3--:R3:W-:Y:S04]  /*ed40*/  STS.128 [R0+0x80], R156 ;  /* 0x0000809c00007388 */ /* 0x0087e80000000c00 */
[----:B---3--:R-:W3:Y:S04]  /*ed50*/  LDL.LU R156, [R1+0x68] ;  /* 0x00006800019c7983 */ /* 0x008ee80000300800 */
[----:B------:R-:W3:Y:S04]  /*ed60*/  LDL.LU R157, [R1+0x6c] ;  /* 0x00006c00019d7983 */ /* 0x000ee80000300800 */
[----:B------:R-:W3:Y:S04]  /*ed70*/  LDL.LU R158, [R1+0xe8] ;  /* 0x0000e800019e7983 */ /* 0x000ee80000300800 */
[----:B------:R-:W3:Y:S01]  /*ed80*/  LDL.LU R159, [R1+0xec] ;  /* 0x0000ec00019f7983 */ /* 0x000ee20000300800 */
[----:B------:R-:W-:-:S03]  /*ed90*/  IMAD.MOV.U32 R170, RZ, RZ, R28 ;  /* 0x000000ffffaa7224 */ /* 0x000fc600078e001c */
[----:B---3--:R3:W-:Y:S04]  /*eda0*/  STS.128 [R0+0x480], R156 ;  /* 0x0004809c00007388 */ /* 0x0087e80000000c00 */
[----:B---3--:R-:W3:Y:S04]  /*edb0*/  LDL.LU R158, [R1+0x40] ;  /* 0x00004000019e7983 */ /* 0x008ee80000300800 */
[----:B------:R-:W3:Y:S04]  /*edc0*/  LDL.LU R159, [R1+0x44] ;  /* 0x00004400019f7983 */ /* 0x000ee80000300800 */
[----:B------:R-:W4:Y:S04]  /*edd0*/  LDL.LU R166, [R1+0x48] ;  /* 0x0000480001a67983 */ /* 0x000f280000300800 */
[----:B------:R-:W4:Y:S01]  /*ede0*/  LDL.LU R167, [R1+0x4c] ;  /* 0x00004c0001a77983 */ /* 0x000f220000300800 */
        /* <DEDUP_REMOVED lines=8> */
[----:B------:R-:W-:Y:S01]  /*ee70*/  IMAD.MOV.U32 R29, RZ, RZ, R27 ;  /* 0x000000ffff1d7224 */ /* 0x000fe200078e001b */
[----:B--2---:R-:W-:Y:S04]  /*ee80*/  STS.128 [R0+0x400], R160 ;  /* 0x000400a000007388 */ /* 0x004fe80000000c00 */
[----:B------:R-:W-:Y:S04]  /*ee90*/  STS.128 [R0+0xc00], R168 ;  /* 0x000c00a800007388 */ /* 0x000fe80000000c00 */
[----:B------:R-:W-:Y:S01]  /*eea0*/  STS.128 [R0+0xc80], R28 ;  /* 0x000c801c00007388 */ /* 0x000fe20000000c00 */
[----:B------:R-:W-:-:S02]  /*eeb0*/  IMAD.MOV.U32 R180, RZ, RZ, R36 ;  /* 0x000000ffffb47224 */ /* 0x000fc400078e0024 */
[----:B------:R-:W-:Y:S02]  /*eec0*/  IMAD.MOV.U32 R181, RZ, RZ, R37 ;  /* 0x000000ffffb57224 */ /* 0x000fe400078e0025 */
[----:B------:R-:W-:Y:S02]  /*eed0*/  IMAD.MOV.U32 R182, RZ, RZ, R40 ;  /* 0x000000ffffb67224 */ /* 0x000fe400078e0028 */
[----:B------:R-:W-:Y:S01]  /*eee0*/  IMAD.MOV.U32 R183, RZ, RZ, R41 ;  /* 0x000000ffffb77224 */ /* 0x000fe200078e0029 */
[----:B---3--:R-:W-:Y:S04]  /*eef0*/  STS.128 [R0+0x800], R156 ;  /* 0x0008009c00007388 */ /* 0x008fe80000000c00 */
[----:B----4-:R-:W-:Y:S04]  /*ef00*/  STS.128 [R0+0x880], R164 ;  /* 0x000880a400007388 */ /* 0x010fe80000000c00 */
[----:B------:R-:W-:Y:S06]  /*ef10*/  BAR.SYNC.DEFER_BLOCKING 0x0 ;  /* 0x0000000000007b1d */ /* 0x000fec0000010000 */
[----:B------:R-:W2:Y:S04]  /*ef20*/  LDS.128 R176, [R2] ;  /* 0x0000000002b07984 */ /* 0x000ea80000000c00 */
[----:B------:R-:W-:Y:S04]  /*ef30*/  LDS.128 R160, [R2+0x1000] ;  /* 0x0010000002a07984 */ /* 0x000fe80000000c00 */
[----:B------:R-:W-:Y:S04]  /*ef40*/  LDS.128 R172, [R227] ;  /* 0x00000000e3ac7984 */ /* 0x000fe80000000c00 */
[----:B------:R-:W-:Y:S04]  /*ef50*/  LDS.128 R156, [R227+0x1000] ;  /* 0x00100000e39c7984 */ /* 0x000fe80000000c00 */
[----:B------:R-:W-:Y:S04]  /*ef60*/  LDS.128 R168, [R252] ;  /* 0x00000000fca87984 */ /* 0x000fe80000000c00 */
[----:B------:R-:W-:Y:S04]  /*ef70*/  LDS.128 R28, [R252+0x1000] ;  /* 0x00100000fc1c7984 */ /* 0x000fe80000000c00 */
[----:B------:R-:W-:Y:S04]  /*ef80*/  LDS.128 R164, [R3] ;  /* 0x0000000003a47984 */ /* 0x000fe80000000c00 */
[----:B------:R-:W-:Y:S04]  /*ef90*/  LDS.128 R24, [R3+0x1000] ;  /* 0x0010000003187984 */ /* 0x000fe80000000c00 */
[----:B------:R-:W-:Y:S06]  /*efa0*/  BAR.SYNC.DEFER_BLOCKING 0x0 ;  /* 0x0000000000007b1d */ /* 0x000fec0000010000 */
[----:B------:R3:W-:Y:S04]  /*efb0*/  STS.128 [R0], R180 ;  /* 0x000000b400007388 */ /* 0x0007e80000000c00 */
        /* <DEDUP_REMOVED lines=9> */
[----:B------:R-:W-:Y:S01]  /*f050*/  IMAD.MOV.U32 R39, RZ, RZ, R57 ;  /* 0x000000ffff277224 */ /* 0x000fe200078e0039 */
[----:B------:R4:W-:Y:S01]  /*f060*/  STS.128 [R0+0x80], R40 ;  /* 0x0000802800007388 */ /* 0x0009e20000000c00 */
[----:B------:R-:W-:-:S03]  /*f070*/  IMAD.MOV.U32 R56, RZ, RZ, R54 ;  /* 0x000000ffff387224 */ /* 0x000fc600078e0036 */
[----:B------:R1:W-:Y:S01]  /*f080*/  STS.128 [R0+0x400], R36 ;  /* 0x0004002400007388 */ /* 0x0003e20000000c00 */
[----:B------:R-:W-:-:S05]  /*f090*/  IMAD.MOV.U32 R57, RZ, RZ, R55 ;  /* 0x000000ffff397224 */ /* 0x000fca00078e0037 */
[----:B------:R-:W-:Y:S01]  /*f0a0*/  STS.128 [R0+0x480], R56 ;  /* 0x0004803800007388 */ /* 0x000fe20000000c00 */
[----:B----4-:R-:W-:Y:S02]  /*f0b0*/  IMAD.MOV.U32 R42, RZ, RZ, R96 ;  /* 0x000000ffff2a7224 */ /* 0x010fe400078e0060 */
[----:B------:R-:W-:Y:S02]  /*f0c0*/  IMAD.MOV.U32 R43, RZ, RZ, R97 ;  /* 0x000000ffff2b7224 */ /* 0x000fe400078e0061 */
[----:B-1----:R-:W-:Y:S02]  /*f0d0*/  IMAD.MOV.U32 R38, RZ, RZ, R76 ;  /* 0x000000ffff267224 */ /* 0x002fe400078e004c */
[----:B------:R-:W-:Y:S02]  /*f0e0*/  IMAD.MOV.U32 R39, RZ, RZ, R77 ;  /* 0x000000ffff277224 */ /* 0x000fe400078e004d */
[----:B------:R-:W-:Y:S02]  /*f0f0*/  IMAD.MOV.U32 R36, RZ, RZ, R72 ;  /* 0x000000ffff247224 */ /* 0x000fe400078e0048 */
[----:B------:R-:W-:-:S02]  /*f100*/  IMAD.MOV.U32 R37, RZ, RZ, R73 ;  /* 0x000000ffff257224 */ /* 0x000fc400078e0049 */
[----:B------:R-:W-:Y:S02]  /*f110*/  IMAD.MOV.U32 R76, RZ, RZ, R74 ;  /* 0x000000ffff4c7224 */ /* 0x000fe400078e004a */
[----:B------:R-:W-:Y:S02]  /*f120*/  IMAD.MOV.U32 R77, RZ, RZ, R75 ;  /* 0x000000ffff4d7224 */ /* 0x000fe400078e004b */
[----:B------:R-:W-:Y:S02]  /*f130*/  IMAD.MOV.U32 R40, RZ, RZ, R92 ;  /* 0x000000ffff287224 */ /* 0x000fe400078e005c */
[----:B------:R-:W-:Y:S02]  /*f140*/  IMAD.MOV.U32 R41, RZ, RZ, R93 ;  /* 0x000000ffff297224 */ /* 0x000fe400078e005d */
[----:B------:R-:W-:Y:S02]  /*f150*/  IMAD.MOV.U32 R96, RZ, RZ, R94 ;  /* 0x000000ffff607224 */ /* 0x000fe400078e005e */
[----:B------:R-:W-:Y:S01]  /*f160*/  IMAD.MOV.U32 R97, RZ, RZ, R95 ;  /* 0x000000ffff617224 */ /* 0x000fe200078e005f */
[----:B------:R-:W-:Y:S04]  /*f170*/  STS.128 [R0+0x800], R36 ;  /* 0x0008002400007388 */ /* 0x000fe80000000c00 */
[----:B------:R-:W-:Y:S04]  /*f180*/  STS.128 [R0+0x880], R76 ;  /* 0x0008804c00007388 */ /* 0x000fe80000000c00 */
[----:B------:R-:W-:Y:S04]  /*f190*/  STS.128 [R0+0xc00], R40 ;  /* 0x000c002800007388 */ /* 0x000fe80000000c00 */
[----:B------:R-:W-:Y:S04]  /*f1a0*/  STS.128 [R0+0xc80], R96 ;  /* 0x000c806000007388 */ /* 0x000fe80000000c00 */
[----:B------:R-:W-:Y:S06]  /*f1b0*/  BAR.SYNC.DEFER_BLOCKING 0x0 ;  /* 0x0000000000007b1d */ /* 0x000fec0000010000 */
[----:B------:R-:W1:Y:S04]  /*f1c0*/  LDS.128 R96, [R2] ;  /* 0x0000000002607984 */ /* 0x000e680000000c00 */
[----:B------:R-:W-:Y:S04]  /*f1d0*/  LDS.128 R56, [R2+0x1000] ;  /* 0x0010000002387984 */ /* 0x000fe80000000c00 */
[----:B------:R-:W4:Y:S04]  /*f1e0*/  LDS.128 R92, [R227] ;  /* 0x00000000e35c7984 */ /* 0x000f280000000c00 */
        /* <DEDUP_REMOVED lines=19> */
[----:B------:R-:W3:Y:S04]  /*f320*/  LDL.LU R183, [R1+0x1ac] ;  /* 0x0001ac0001b77983 */ /* 0x000ee80000300800 */
[----:B---3--:R3:W-:Y:S04]  /*f330*/  STS.128 [R0+0x480], R180 ;  /* 0x000480b400007388 */ /* 0x0087e80000000c00 */
        /* <DEDUP_REMOVED lines=17> */
[----:B--2---:R-:W-:Y:S04]  /*f450*/  STS.128 [R0+0x400], R184 ;  /* 0x000400b800007388 */ /* 0x004fe80000000c00 */
[----:B------:R-:W-:Y:S04]  /*f460*/  STS.128 [R0+0x880], R196 ;  /* 0x000880c400007388 */ /* 0x000fe80000000c00 */
[----:B------:R-:W-:Y:S04]  /*f470*/  STS.128 [R0+0xc00], R200 ;  /* 0x000c00c800007388 */ /* 0x000fe80000000c00 */
[----:B---3--:R2:W-:Y:S04]  /*f480*/  STS.128 [R0+0xc80], R180 ;  /* 0x000c80b400007388 */ /* 0x0085e80000000c00 */
[----:B------:R-:W-:Y:S06]  /*f490*/  BAR.SYNC.DEFER_BLOCKING 0x0 ;  /* 0x0000000000007b1d */ /* 0x000fec0000010000 */
[----:B--2---:R-:W2:Y:S04]  /*f4a0*/  LDL.LU R182, [R1+0x50] ;  /* 0x0000500001b67983 */ /* 0x004ea80000300800 */
[----:B------:R-:W2:Y:S04]  /*f4b0*/  LDL.LU R183, [R1+0x54] ;  /* 0x0000540001b77983 */ /* 0x000ea80000300800 */
[----:B------:R-:W3:Y:S04]  /*f4c0*/  LDS.128 R184, [R2] ;  /* 0x0000000002b87984 */ /* 0x000ee80000000c00 */
        /* <DEDUP_REMOVED lines=10> */
[----:B--2---:R2:W-:Y:S04]  /*f570*/  STS.128 [R0], R180 ;  /* 0x000000b400007388 */ /* 0x0045e80000000c00 */
[----:B--2---:R-:W2:Y:S01]  /*f580*/  LDL.LU R182, [R1+0x58] ;  /* 0x0000580001b67983 */ /* 0x004ea20000300800 */
[----:B------:R-:W-:-:S02]  /*f590*/  IMAD.MOV.U32 R181, RZ, RZ, R231 ;  /* 0x000000ffffb57224 */ /* 0x000fc400078e00e7 */
[----:B------:R-:W-:Y:S01]  /*f5a0*/  IMAD.MOV.U32 R180, RZ, RZ, R230 ;  /* 0x000000ffffb47224 */ /* 0x000fe200078e00e6 */
[----:B------:R-:W2:Y:S04]  /*f5b0*/  LDL.LU R183, [R1+0x5c] ;  /* 0x00005c0001b77983 */ /* 0x000ea80000300800 */
[----:B------:R-:W3:Y:S04]  /*f5c0*/  LDL.LU R231, [R1+0x90] ;  /* 0x0000900001e77983 */ /* 0x000ee80000300800 */
[----:B------:R-:W3:Y:S04]  /*f5d0*/  LDL.LU R230, [R1+0x94] ;  /* 0x0000940001e67983 */ /* 0x000ee80000300800 */
[----:B------:R-:W3:Y:S04]  /*f5e0*/  LDL.LU R229, [R1+0x10] ;  /* 0x0000100001e57983 */ /* 0x000ee80000300800 */
[----:B------:R-:W3:Y:S04]  /*f5f0*/  LDL.LU R228, [R1+0x14] ;  /* 0x0000140001e47983 */ /* 0x000ee80000300800 */
[----:B------:R-:W3:Y:S04]  /*f600*/  LDL.LU R226, [R1+0x258] ;  /* 0x0002580001e27983 */ /* 0x000ee80000300800 */
[----:B------:R-:W4:Y:S04]  /*f610*/  LDL.LU R225, [R1+0x25c] ;  /* 0x00025c0001e17983 */ /* 0x000f280000300800 */
[----:B------:R-:W5:Y:S01]  /*f620*/  LDL.LU R224, [R1+0x260] ;  /* 0x0002600001e07983 */ /* 0x000f620000300800 */
        /* <DEDUP_REMOVED lines=10> */
[----:B------:R-:W-:-:S03]  /*f6d0*/  IMAD.MOV.U32 R244, RZ, RZ, R82 ;  /* 0x000000fffff47224 */ /* 0x000fc600078e0052 */
[----:B------:R1:W-:Y:S01]  /*f6e0*/  STS.128 [R0+0x800], R60 ;  /* 0x0008003c00007388 */ /* 0x0003e20000000c00 */
[----:B------:R-:W-:-:S03]  /*f6f0*/  IMAD.MOV.U32 R245, RZ, RZ, R83 ;  /* 0x000000fffff57224 */ /* 0x000fc600078e0053 */
[----:B------:R-:W-:Y:S01]  /*f700*/  STS.128 [R0+0x400], R220 ;  /* 0x000400dc00007388 */ /* 0x000fe20000000c00 */
[----:B------:R-:W-:-:S03]  /*f710*/  IMAD.MOV.U32 R82, RZ, RZ, c[0x0][0x194] ;  /* 0x00006500ff527624 */ /* 0x000fc600078e00ff */
[----:B------:R-:W-:Y:S01]  /*f720*/  STS.128 [R0+0x480], R248 ;  /* 0x000480f800007388 */ /* 0x000fe20000000c00 */
[----:B-1----:R-:W-:Y:S02]  /*f730*/  IMAD.MOV.U32 R62, RZ, RZ, R104 ;  /* 0x000000ffff3e7224 */ /* 0x002fe400078e0068 */
[----:B------:R-:W-:Y:S02]  /*f740*/  IMAD.MOV.U32 R63, RZ, RZ, R105 ;  /* 0x000000ffff3f7224 */ /* 0x000fe400078e0069 */
[----:B------:R-:W-:Y:S02]  /*f750*/  IMAD.MOV.U32 R60, RZ, RZ, R100 ;  /* 0x000000ffff3c7224 */ /* 0x000fe400078e0064 */
[----:B------:R-:W-:Y:S02]  /*f760*/  IMAD.MOV.U32 R61, RZ, RZ, R101 ;  /* 0x000000ffff3d7224 */ /* 0x000fe400078e0065 */
[----:B------:R-:W-:Y:S02]  /*f770*/  IMAD.MOV.U32 R104, RZ, RZ, R102 ;  /* 0x000000ffff687224 */ /* 0x000fe400078e0066 */
[----:B------:R-:W-:Y:S01]  /*f780*/  IMAD.MOV.U32 R105, RZ, RZ, R103 ;  /* 0x000000ffff697224 */ /* 0x000fe200078e0067 */
[----:B------:R-:W-:Y:S04]  /*f790*/  STS.128 [R0+0x880], R244 ;  /* 0x000880f400007388 */ /* 0x000fe80000000c00 */
[----:B------:R1:W-:Y:S04]  /*f7a0*/  STS.128 [R0+0xc00], R60 ;  /* 0x000c003c00007388 */ /* 0x0003e80000000c00 */
[----:B------:R1:W-:Y:S04]  /*f7b0*/  STS.128 [R0+0xc80], R104 ;  /* 0x000c806800007388 */ /* 0x0003e80000000c00 */
[----:B--2---:R-:W-:Y:S01]  /*f7c0*/  STS.128 [R0+0x80], R180 ;  /* 0x000080b400007388 */ /* 0x004fe20000000c00 */
[----:B---3--:R-:W-:-:S02]  /*f7d0*/  IADD3 R81, R226, 0x2, RZ ;  /* 0x00000002e2517810 */ /* 0x008fc40007ffe0ff */
[----:B------:R-:W-:Y:S01]  /*f7e0*/  IADD3 R80, R226, 0x1, RZ ;  /* 0x00000001e2507810 */ /* 0x000fe20007ffe0ff */
[----:B------:R-:W-:Y:S01]  /*f7f0*/  BAR.SYNC.DEFER_BLOCKING 0x0 ;  /* 0x0000000000007b1d */ /* 0x000fe20000010000 */
[----:B------:R-:W-:Y:S01]  /*f800*/  ISETP.GE.AND P4, PT, R81, c[0x0][0x17c], PT ;  /* 0x00005f0051007a0c */ /* 0x000fe20003f86270 */
[C---:B----4-:R-:W-:Y:S01]  /*f810*/  IMAD R81, R225.reuse, c[0x0][0x194], RZ ;  /* 0x00006500e1517a24 */ /* 0x050fe200078e02ff */
[----:B------:R-:W-:Y:S02]  /*f820*/  ISETP.GE.AND P5, PT, R80, c[0x0][0x17c], PT ;  /* 0x00005f0050007a0c */ /* 0x000fe40003fa6270 */
[----:B------:R-:W-:Y:S01]  /*f830*/  IADD3 R80, R226, 0x3, RZ ;  /* 0x00000003e2507810 */ /* 0x000fe20007ffe0ff */
[----:B------:R-:W-:Y:S01]  /*f840*/  IMAD R82, R82, 0x100, R81 ;  /* 0x0000010052527824 */ /* 0x000fe200078e0251 */
[----:B------:R-:W-:Y:S02]  /*f850*/  ISETP.GE.AND P2, PT, R225, c[0x0][0x178], PT ;  /* 0x00005e00e1007a0c */ /* 0x000fe40003f46270 */
[----:B------:R-:W-:-:S02]  /*f860*/  ISETP.GE.AND P3, PT, R80, c[0x0][0x17c], PT ;  /* 0x00005f0050007a0c */ /* 0x000fc40003f66270 */
[C---:B------:R-:W-:Y:S02]  /*f870*/  LEA R80, P0, R81.reuse, c[0x0][0x170], 0x2 ;  /* 0x00005c0051507a11 */ /* 0x040fe400078010ff */
[----:B------:R-:W-:Y:S02]  /*f880*/  ISETP.GE.AND P6, PT, R226, c[0x0][0x17c], PT ;  /* 0x00005f00e2007a0c */ /* 0x000fe40003fc6270 */
[----:B-1----:R-:W-:Y:S02]  /*f890*/  LEA R60, P1, R82, c[0x0][0x170], 0x2 ;  /* 0x00005c00523c7a11 */ /* 0x002fe400078210ff */
[C---:B------:R-:W-:Y:S01]  /*f8a0*/  ISETP.LT.AND P2, PT, R226.reuse, c[0x0][0x17c], !P2 ;  /* 0x00005f00e2007a0c */ /* 0x040fe20005741270 */
[----:B------:R-:W-:Y:S01]  /*f8b0*/  IMAD R83, R226, c[0x0][0x198], RZ ;  /* 0x00006600e2537a24 */ /* 0x000fe200078e02ff */
[----:B------:R-:W-:Y:S02]  /*f8c0*/  LEA.HI.X.SX32 R81, R81, c[0x0][0x174], 0x2, P0 ;  /* 0x00005d0051517a11 */ /* 0x000fe400000f16ff */
[----:B-----5:R-:W-:-:S02]  /*f8d0*/  ISETP.LT.AND P6, PT, R224, c[0x0][0x178], !P6 ;  /* 0x00005e00e0007a0c */ /* 0x020fc400077c1270 */
[----:B------:R-:W-:Y:S02]  /*f8e0*/  LEA.HI.X.SX32 R61, R82, c[0x0][0x174], 0x2, P1 ;  /* 0x00005d00523d7a11 */ /* 0x000fe400008f16ff */
[----:B------:R-:W-:Y:S02]  /*f8f0*/  ISETP.LT.AND P1, PT, R225, c[0x0][0x178], !P5 ;  /* 0x00005e00e1007a0c */ /* 0x000fe40006f21270 */
[----:B------:R-:W-:Y:S01]  /*f900*/  ISETP.LT.AND P5, PT, R224, c[0x0][0x178], !P5 ;  /* 0x00005e00e0007a0c */ /* 0x000fe20006fa1270 */
[C---:B------:R-:W-:Y:S01]  /*f910*/  IMAD.WIDE R62, R83.reuse, 0x4, R80 ;  /* 0x00000004533e7825 */ /* 0x040fe200078e0250 */
[----:B------:R-:W-:Y:S02]  /*f920*/  IADD3 R82, R226, 0x4, RZ ;  /* 0x00000004e2527810 */ /* 0x000fe40007ffe0ff */
[C---:B------:R-:W-:Y:S01]  /*f930*/  IADD3 R103, R83.reuse, c[0x0][0x198], RZ ;  /* 0x0000660053677a10 */ /* 0x040fe20007ffe0ff */
[----:B------:R-:W-:Y:S01]  /*f940*/  IMAD.WIDE R100, R83, 0x4, R60 ;  /* 0x0000000453647825 */ /* 0x000fe200078e023c */
[----:B------:R-:W-:Y:S01]  /*f950*/  ISETP.GE.AND P0, PT, R82, c[0x0][0x17c], PT ;  /* 0x00005f0052007a0c */ /* 0x000fe20003f06270 */
[----:B------:R1:W-:Y:S02]  /*f960*/  @P2 STG.E [R62.64], R231 ;  /* 0x000000e73e002986 */ /* 0x0003e4000c101904 */
[C---:B------:R-:W-:Y:S01]  /*f970*/  IMAD.WIDE R82, R103.reuse, 0x4, R80 ;  /* 0x0000000467527825 */ /* 0x040fe200078e0250 */
[----:B------:R-:W-:Y:S01]  /*f980*/  IADD3 R105, R103, c[0x0][0x198], RZ ;  /* 0x0000660067697a10 */ /* 0x000fe20007ffe0ff */
[----:B------:R-:W-:Y:S01]  /*f990*/  @P6 STG.E [R100.64], R4 ;  /* 0x0000000464006986 */ /* 0x000fe2000c101904 */
[----:B------:R-:W-:-:S02]  /*f9a0*/  ISETP.LT.AND P6, PT, R225, c[0x0][0x178], !P4 ;  /* 0x00005e00e1007a0c */ /* 0x000fc400067c1270 */
[----:B------:R-:W-:Y:S01]  /*f9b0*/  ISETP.LT.AND P4, PT, R224, c[0x0][0x178], !P4 ;  /* 0x00005e00e0007a0c */ /* 0x000fe20006781270 */
[----:B------:R2:W-:Y:S01]  /*f9c0*/  @P1 STG.E [R82.64], R230 ;  /* 0x000000e652001986 */ /* 0x0005e2000c101904 */
[----:B-1----:R-:W-:-:S03]  /*f9d0*/  IMAD.WIDE R62, R103, 0x4, R60 ;  /* 0x00000004673e7825 */ /* 0x002fc600078e023c */
[----:B------:R-:W3:Y:S04]  /*f9e0*/  LDL.LU R231, [R1+0x70] ;  /* 0x0000700001e77983 */ /* 0x000ee80000300800 */
[----:B------:R-:W-:Y:S01]  /*f9f0*/  @P5 STG.E [R62.64], R5 ;  /* 0x000000053e005986 */ /* 0x000fe2000c101904 */
[----:B------:R-:W-:-:S03]  /*fa00*/  ISETP.LT.AND P5, PT, R225, c[0x0][0x178], !P3 ;  /* 0x00005e00e1007a0c */ /* 0x000fc60005fa1270 */
[----:B--2---:R-:W2:Y:S01]  /*fa10*/  LDL.LU R230, [R1+0x74] ;  /* 0x0000740001e67983 */ /* 0x004ea20000300800 */
[----:B------:R-:W-:-:S04]  /*fa20*/  IMAD.WIDE R100, R105, 0x4, R80 ;  /* 0x0000000469647825 */ /* 0x000fc800078e0250 */
[C---:B------:R-:W-:Y:S01]  /*fa30*/  IMAD.WIDE R102, R105.reuse, 0x4, R60 ;  /* 0x0000000469667825 */ /* 0x040fe200078e023c */
[----:B------:R-:W-:Y:S01]  /*fa40*/  IADD3 R105, R105, c[0x0][0x198], RZ ;  /* 0x0000660069697a10 */ /* 0x000fe20007ffe0ff */
[----:B------:R1:W-:Y:S04]  /*fa50*/  @P6 STG.E [R100.64], R229 ;  /* 0x000000e564006986 */ /* 0x0003e8000c101904 */
[----:B------:R-:W-:Y:S01]  /*fa60*/  IMAD.WIDE R82, R105, 0x4, R80 ;  /* 0x0000000469527825 */ /* 0x000fe200078e0250 */
[----:B------:R-:W-:Y:S04]  /*fa70*/  @P4 STG.E [R102.64], R124 ;  /* 0x0000007c66004986 */ /* 0x000fe8000c101904 */
[----:B------:R4:W-:Y:S04]  /*fa80*/  @P5 STG.E [R82.64], R228 ;  /* 0x000000e452005986 */ /* 0x0009e8000c101904 */
[----:B-1----:R-:W5:Y:S04]  /*fa90*/  LDL.LU R229, [R1] ;  /* 0x0000000001e57983 */ /* 0x002f680000300800 */
[----:B----4-:R-:W4:Y:S01]  /*faa0*/  LDL.LU R228, [R1+0x4] ;  /* 0x0000040001e47983 */ /* 0x010f220000300800 */
[----:B------:R-:W-:-:S02]  /*fab0*/  ISETP.LT.AND P3, PT, R224, c[0x0][0x178], !P3 ;  /* 0x00005e00e0007a0c */ /* 0x000fc40005f61270 */
[----:B------:R-:W-:Y:S01]  /*fac0*/  IADD3 R0, R226, 0x5, RZ ;  /* 0x00000005e2007810 */ /* 0x000fe20007ffe0ff */
[C---:B------:R-:W-:Y:S01]  /*fad0*/  IMAD.WIDE R4, R105.reuse, 0x4, R60 ;  /* 0x0000000469047825 */ /* 0x040fe200078e023c */
[----:B------:R-:W-:Y:S02]  /*fae0*/  IADD3 R107, R105, c[0x0][0x198], RZ ;  /* 0x00006600696b7a10 */ /* 0x000fe40007ffe0ff */
[----:B------:R-:W-:Y:S02]  /*faf0*/  ISETP.GE.AND P2, PT, R0, c[0x0][0x17c], PT ;  /* 0x00005f0000007a0c */ /* 0x000fe40003f46270 */
[----:B------:R-:W-:Y:S02]  /*fb00*/  ISETP.LT.AND P6, PT, R225, c[0x0][0x178], !P0 ;  /* 0x00005e00e1007a0c */ /* 0x000fe400047c1270 */
[----:B------:R-:W-:-:S03]  /*fb10*/  ISETP.LT.AND P0, PT, R224, c[0x0][0x178], !P0 ;  /* 0x00005e00e0007a0c */ /* 0x000fc60004701270 */
[----:B------:R1:W-:Y:S01]  /*fb20*/  @P3 STG.E [R4.64], R125 ;  /* 0x0000007d04003986 */ /* 0x0003e2000c101904 */
[----:B------:R-:W-:Y:S01]  /*fb30*/  ISETP.LT.AND P3, PT, R225, c[0x0][0x178], !P2 ;  /* 0x00005e00e1007a0c */ /* 0x000fe20005761270 */
[C---:B------:R-:W-:Y:S01]  /*fb40*/  IMAD.WIDE R62, R107.reuse, 0x4, R80 ;  /* 0x000000046b3e7825 */ /* 0x040fe200078e0250 */
[----:B------:R-:W-:Y:S02]  /*fb50*/  ISETP.LT.AND P2, PT, R224, c[0x0][0x178], !P2 ;  /* 0x00005e00e0007a0c */ /* 0x000fe40005741270 */
[----:B------:R-:W-:Y:S01]  /*fb60*/  IADD3 R0, R226, 0x6, RZ ;  /* 0x00000006e2007810 */ /* 0x000fe20007ffe0ff */
[C---:B------:R-:W-:Y:S01]  /*fb70*/  IMAD.WIDE R100, R107.reuse, 0x4, R60 ;  /* 0x000000046b647825 */ /* 0x040fe200078e023c */
[----:B------:R-:W-:Y:S02]  /*fb80*/  IADD3 R107, R107, c[0x0][0x198], RZ ;  /* 0x000066006b6b7a10 */ /* 0x000fe40007ffe0ff */
[----:B------:R-:W-:Y:S02]  /*fb90*/  ISETP.GE.AND P1, PT, R0, c[0x0][0x17c], PT ;  /* 0x00005f0000007a0c */ /* 0x000fe40003f26270 */
[----:B------:R-:W-:Y:S01]  /*fba0*/  IADD3 R0, R226, 0x7, RZ ;  /* 0x00000007e2007810 */ /* 0x000fe20007ffe0ff */
[C---:B------:R-:W-:Y:S01]  /*fbb0*/  IMAD.WIDE R82, R107.reuse, 0x4, R80 ;  /* 0x000000046b527825 */ /* 0x040fe200078e0250 */
[----:B------:R1:W-:Y:S03]  /*fbc0*/  @P6 STG.E [R62.64], R240 ;  /* 0x000000f03e006986 */ /* 0x0003e6000c101904 */
[C---:B-1----:R-:W-:Y:S01]  /*fbd0*/  IMAD.WIDE R4, R107.reuse, 0x4, R60 ;  /* 0x000000046b047825 */ /* 0x042fe200078e023c */
[----:B------:R-:W-:Y:S01]  /*fbe0*/  ISETP.GE.AND P4, PT, R0, c[0x0][0x17c], PT ;  /* 0x00005f0000007a0c */ /* 0x000fe20003f86270 */
[----:B------:R1:W-:Y:S01]  /*fbf0*/  @P0 STG.E [R100.64], R120 ;  /* 0x0000007864000986 */ /* 0x0003e2000c101904 */
[----:B------:R-:W-:-:S02]  /*fc00*/  IADD3 R103, R107, c[0x0][0x198], RZ ;  /* 0x000066006b677a10 */ /* 0x000fc40007ffe0ff */
[----:B------:R-:W-:Y:S01]  /*fc10*/  ISETP.LT.AND P6, PT, R225, c[0x0][0x178], !P1 ;  /* 0x00005e00e1007a0c */ /* 0x000fe20004fc1270 */
[----:B------:R1:W-:Y:S01]  /*fc20*/  @P3 STG.E [R82.64], R241 ;  /* 0x000000f152003986 */ /* 0x0003e2000c101904 */
[----:B------:R-:W-:-:S03]  /*fc30*/  ISETP.LT.AND P1, PT, R224, c[0x0][0x178], !P1 ;  /* 0x00005e00e0007a0c */ /* 0x000fc60004f21270 */
[----:B------:R1:W-:Y:S01]  /*fc40*/  @P2 STG.E [R4.64], R121 ;  /* 0x0000007904002986 */ /* 0x0003e2000c101904 */
[----:B------:R-:W-:Y:S01]  /*fc50*/  ISETP.LT.AND P2, PT, R225, c[0x0][0x178], !P4 ;  /* 0x00005e00e1007a0c */ /* 0x000fe20006741270 */
[C---:B------:R-:W-:Y:S01]  /*fc60*/  IMAD.WIDE R62, R103.reuse, 0x4, R80 ;  /* 0x00000004673e7825 */ /* 0x040fe200078e0250 */
[----:B------:R-:W-:Y:S02]  /*fc70*/  ISETP.LT.AND P4, PT, R224, c[0x0][0x178], !P4 ;  /* 0x00005e00e0007a0c */ /* 0x000fe40006781270 */
[----:B------:R-:W-:Y:S01]  /*fc80*/  IADD3 R0, R226, 0x8, RZ ;  /* 0x00000008e2007810 */ /* 0x000fe20007ffe0ff */
[C---:B-1----:R-:W-:Y:S01]  /*fc90*/  IMAD.WIDE R100, R103.reuse, 0x4, R60 ;  /* 0x0000000467647825 */ /* 0x042fe200078e023c */
[----:B------:R-:W-:Y:S02]  /*fca0*/  IADD3 R103, R103, c[0x0][0x198], RZ ;  /* 0x0000660067677a10 */ /* 0x000fe40007ffe0ff */
[----:B------:R-:W-:Y:S02]  /*fcb0*/  ISETP.GE.AND P5, PT, R0, c[0x0][0x17c], PT ;  /* 0x00005f0000007a0c */ /* 0x000fe40003fa6270 */
[----:B------:R-:W-:Y:S01]  /*fcc0*/  IADD3 R0, R226, 0x9, RZ ;  /* 0x00000009e2007810 */ /* 0x000fe20007ffe0ff */
[C---:B------:R-:W-:Y:S01]  /*fcd0*/  IMAD.WIDE R82, R103.reuse, 0x4, R80 ;  /* 0x0000000467527825 */ /* 0x040fe200078e0250 */
[----:B------:R1:W-:Y:S03]  /*fce0*/  @P6 STG.E [R62.64], R232 ;  /* 0x000000e83e006986 */ /* 0x0003e6000c101904 */
[C---:B------:R-:W-:Y:S01]  /*fcf0*/  IMAD.WIDE R4, R103.reuse, 0x4, R60 ;  /* 0x0000000467047825 */ /* 0x040fe200078e023c */
        /* <DEDUP_REMOVED lines=8> */
[C---:B-1----:R-:W-:Y:S01]  /*fd80*/  IMAD.WIDE R62, R105.reuse, 0x4, R80 ;  /* 0x00000004693e7825 */ /* 0x042fe200078e0250 */
[----:B------:R-:W-:Y:S02]  /*fd90*/  ISETP.LT.AND P0, PT, R224, c[0x0][0x178], !P0 ;  /* 0x00005e00e0007a0c */ /* 0x000fe40004701270 */
[----:B------:R-:W-:Y:S01]  /*fda0*/  IADD3 R0, R226, 0xa, RZ ;  /* 0x0000000ae2007810 */ /* 0x000fe20007ffe0ff */
[C---:B------:R-:W-:Y:S01]  /*fdb0*/  IMAD.WIDE R100, R105.reuse, 0x4, R60 ;  /* 0x0000000469647825 */ /* 0x040fe200078e023c */
[----:B------:R-:W-:Y:S02]  /*fdc0*/  IADD3 R105, R105, c[0x0][0x198], RZ ;  /* 0x0000660069697a10 */ /* 0x000fe40007ffe0ff */
[----:B------:R-:W-:Y:S02]  /*fdd0*/  ISETP.GE.AND P3, PT, R0, c[0x0][0x17c], PT ;  /* 0x00005f0000007a0c */ /* 0x000fe40003f66270 */
[----:B------:R-:W-:Y:S01]  /*fde0*/  IADD3 R0, R226, 0xb, RZ ;  /* 0x0000000be2007810 */ /* 0x000fe20007ffe0ff */
[C---:B------:R-:W-:Y:S01]  /*fdf0*/  IMAD.WIDE R82, R105.reuse, 0x4, R80 ;  /* 0x0000000469527825 */ /* 0x040fe200078e0250 */
[----:B------:R-:W-:-:S03]  /*fe00*/  IADD3 R103, R105, c[0x0][0x198], RZ ;  /* 0x0000660069677a10 */ /* 0x000fc60007ffe0ff */
[----:B------:R-:W-:Y:S01]  /*fe10*/  IMAD.WIDE R4, R105, 0x4, R60 ;  /* 0x0000000469047825 */ /* 0x000fe200078e023c */
[----:B------:R-:W-:Y:S01]  /*fe20*/  ISETP.GE.AND P1, PT, R0, c[0x0][0x17c], PT ;  /* 0x00005f0000007a0c */ /* 0x000fe20003f26270 */
[----:B---3--:R1:W-:Y:S01]  /*fe30*/  @P6 STG.E [R62.64], R231 ;  /* 0x000000e73e006986 */ /* 0x0083e2000c101904 */
[----:B------:R-:W-:-:S03]  /*fe40*/  ISETP.LT.AND P6, PT, R225, c[0x0][0x178], !P3 ;  /* 0x00005e00e1007a0c */ /* 0x000fc60005fc1270 */
[----:B------:R-:W-:Y:S01]  /*fe50*/  @P5 STG.E [R100.64], R112 ;  /* 0x0000007064005986 */ /* 0x000fe2000c101904 */
[----:B------:R-:W-:-:S03]  /*fe60*/  ISETP.LT.AND P3, PT, R224, c[0x0][0x178], !P3 ;  /* 0x00005e00e0007a0c */ /* 0x000fc60005f61270 */
[----:B--2---:R2:W-:Y:S04]  /*fe70*/  @P4 STG.E [R82.64], R230 ;  /* 0x000000e652004986 */ /* 0x0045e8000c101904 */
[----:B-1----:R-:W3:Y:S01]  /*fe80*/  LDL.LU R231, [R1+0x98] ;  /* 0x0000980001e77983 */ /* 0x002ee20000300800 */
[----:B------:R-:W-:-:S03]  /*fe90*/  IMAD.WIDE R62, R103, 0x4, R80 ;  /* 0x00000004673e7825 */ /* 0x000fc600078e0250 */
[----:B------:R-:W-:Y:S01]  /*fea0*/  @P0 STG.E [R4.64], R113 ;  /* 0x0000007104000986 */ /* 0x000fe2000c101904 */
[----:B------:R-:W-:-:S03]  /*feb0*/  ISETP.LT.AND P0, PT, R225, c[0x0][0x178], !P1 ;  /* 0x00005e00e1007a0c */ /* 0x000fc60004f01270 */
[----:B--2---:R-:W2:Y:S01]  /*fec0*/  LDL.LU R230, [R1+0x9c] ;  /* 0x00009c0001e67983 */ /* 0x004ea20000300800 */
[C---:B------:R-:W-:Y:S01]  /*fed0*/  IMAD.WIDE R100, R103.reuse, 0x4, R60 ;  /* 0x0000000467647825 */ /* 0x040fe200078e023c */
[----:B------:R-:W-:-:S05]  /*fee0*/  IADD3 R103, R103, c[0x0][0x198], RZ ;  /* 0x0000660067677a10 */ /* 0x000fca0007ffe0ff */
[----:B------:R-:W-:Y:S01]  /*fef0*/  IMAD.WIDE R82, R103, 0x4, R80 ;  /* 0x0000000467527825 */ /* 0x000fe200078e0250 */
[----:B-----5:R1:W-:Y:S04]  /*ff00*/  @P6 STG.E [R62.64], R229 ;  /* 0x000000e53e006986 */ /* 0x0203e8000c101904 */
[----:B------:R-:W-:Y:S04]  /*ff10*/  @P3 STG.E [R100.64], R108 ;  /* 0x0000006c64003986 */ /* 0x000fe8000c101904 */
[----:B----4-:R4:W-:Y:S04]  /*ff20*/  @P0 STG.E [R82.64], R228 ;  /* 0x000000e452000986 */ /* 0x0109e8000c101904 */
[----:B-1----:R-:W5:Y:S04]  /*ff30*/  LDL.LU R229, [R1+0x18] ;  /* 0x0000180001e57983 */ /* 0x002f680000300800 */
[----:B----4-:R-:W4:Y:S01]  /*ff40*/  LDL.LU R228, [R1+0x1c] ;  /* 0x00001c0001e47983 */ /* 0x010f220000300800 */
[----:B------:R-:W-:-:S02]  /*ff50*/  ISETP.LT.AND P1, PT, R224, c[0x0][0x178], !P1 ;  /* 0x00005e00e0007a0c */ /* 0x000fc40004f21270 */
[----:B------:R-:W-:Y:S01]  /*ff60*/  IADD3 R0, R226, 0xc, RZ ;  /* 0x0000000ce2007810 */ /* 0x000fe20007ffe0ff */
[----:B------:R-:W-:-:S03]  /*ff70*/  IMAD.WIDE R4, R103, 0x4, R60 ;  /* 0x0000000467047825 */ /* 0x000fc600078e023c */
[----:B------:R-:W-:Y:S02]  /*ff80*/  ISETP.GE.AND P2, PT, R0, c[0x0][0x17c], PT ;  /* 0x00005f0000007a0c */ /* 0x000fe40003f46270 */
[----:B------:R-:W-:Y:S02]  /*ff90*/  IADD3 R0, R226, 0xd, RZ ;  /* 0x0000000de2007810 */ /* 0x000fe40007ffe0ff */
[----:B------:R-:W-:Y:S02]  /*ffa0*/  IADD3 R105, R103, c[0x0][0x198], RZ ;  /* 0x0000660067697a10 */ /* 0x000fe40007ffe0ff */
[----:B------:R-:W-:Y:S01]  /*ffb0*/  ISETP.GE.AND P5, PT, R0, c[0x0][0x17c], PT ;  /* 0x00005f0000007a0c */ /* 0x000fe20003fa6270 */
[----:B------:R1:W-:Y:S01]  /*ffc0*/  @P1 STG.E [R4.64], R109 ;  /* 0x0000006d04001986 */ /* 0x0003e2000c101904 */
[----:B------:R-:W-:Y:S02]  /*ffd0*/  ISETP.LT.AND P6, PT, R225, c[0x0][0x178], !P2 ;  /* 0x00005e00e1007a0c */ /* 0x000fe400057c1270 */
[----:B------:R-:W-:-:S02]  /*ffe0*/  ISETP.LT.AND P2, PT, R224, c[0x0][0x178], !P2 ;  /* 0x00005e00e0007a0c */ /* 0x000fc40005741270 */
        /* <DEDUP_REMOVED lines=30> */
[----:B------:R-:W-:Y:S01]  /*101d0*/  @P4 STG.E [R100.64], R8 ;  /* 0x0000000864004986 */ /* 0x000fe2000c101904 */
        /* <DEDUP_REMOVED lines=14> */
[----:B------:R-:W-:-:S03]  /*102c0*/  IADD3 R101, R105, c[0x0][0x198], RZ ;  /* 0x0000660069657a10 */ /* 0x000fc60007ffe0ff */
[----:B------:R-:W-:Y:S01]  /*102d0*/  IMAD.WIDE R4, R105, 0x4, R60 ;  /* 0x0000000469047825 */ /* 0x000fe200078e023c */
[----:B------:R-:W-:-:S03]  /*102e0*/  ISETP.GE.AND P4, PT, R0, c[0x0][0x17c], PT ;  /* 0x00005f0000007a0c */ /* 0x000fc60003f86270 */
[----:B------:R-:W-:Y:S01]  /*102f0*/  IMAD.WIDE R8, R101, 0x4, R80 ;  /* 0x0000000465087825 */ /* 0x000fe200078e0250 */
        /* <DEDUP_REMOVED lines=74> */
[----:B------:R-:W-:Y:S02]  /*107a0*/  ISETP.GE.AND P3, PT, R0, c[0x0][0x17c], PT ;  /* 0x00005f0000007a0c */ /* 0x000fe40003f66270 */
[----:B------:R-:W-:-:S04]  /*107b0*/  IADD3 R0, R226, 0x1c, RZ ;  /* 0x0000001ce2007810 */ /* 0x000fc80007ffe0ff */
[----:B------:R-:W-:Y:S02]  /*107c0*/  ISETP.GE.AND P0, PT, R0, c[0x0][0x17c], PT ;  /* 0x00005f0000007a0c */ /* 0x000fe40003f06270 */
[----:B------:R-:W-:Y:S01]  /*107d0*/  IADD3 R0, R226, 0x1d, RZ ;  /* 0x0000001de2007810 */ /* 0x000fe20007ffe0ff */
[----:B---3--:R1:W-:Y:S01]  /*107e0*/  @P6 STG.E [R6.64], R231 ;  /* 0x000000e706006986 */ /* 0x0083e2000c101904 */
[----:B------:R-:W-:-:S03]  /*107f0*/  ISETP.LT.AND P6, PT, R225, c[0x0][0x178], !P4 ;  /* 0x00005e00e1007a0c */ /* 0x000fc600067c1270 */
[----:B------:R3:W-:Y:S01]  /*10800*/  @P2 STG.E [R8.64], R114 ;  /* 0x0000007208002986 */ /* 0x0007e2000c101904 */
[----:B------:R-:W-:-:S03]  /*10810*/  ISETP.LT.AND P4, PT, R224, c[0x0][0x178], !P4 ;  /* 0x00005e00e0007a0c */ /* 0x000fc60006781270 */
[----:B--2---:R2:W-:Y:S04]  /*10820*/  @P1 STG.E [R12.64], R230 ;  /* 0x000000e60c001986 */ /* 0x0045e8000c101904 */
[----:B------:R2:W-:Y:S01]  /*10830*/  @P5 STG.E [R4.64], R115 ;  /* 0x0000007304005986 */ /* 0x0005e2000c101904 */
[----:B------:R-:W-:Y:S01]  /*10840*/  ISETP.LT.AND P5, PT, R225, c[0x0][0x178], !P3 ;  /* 0x00005e00e1007a0c */ /* 0x000fe20005fa1270 */
[----:B-1----:R-:W-:Y:S01]  /*10850*/  IMAD.WIDE R6, R63, 0x4, R80 ;  /* 0x000000043f067825 */ /* 0x002fe200078e0250 */
[----:B------:R-:W-:-:S03]  /*10860*/  ISETP.LT.AND P3, PT, R224, c[0x0][0x178], !P3 ;  /* 0x00005e00e0007a0c */ /* 0x000fc60005f61270 */
[C---:B---3--:R-:W-:Y:S01]  /*10870*/  IMAD.WIDE R8, R63.reuse, 0x4, R60 ;  /* 0x000000043f087825 */ /* 0x048fe200078e023c */
[----:B------:R-:W-:Y:S02]  /*10880*/  IADD3 R63, R63, c[0x0][0x198], RZ ;  /* 0x000066003f3f7a10 */ /* 0x000fe40007ffe0ff */
[----:B------:R-:W-:-:S03]  /*10890*/  ISETP.GE.AND P2, PT, R0, c[0x0][0x17c], PT ;  /* 0x00005f0000007a0c */ /* 0x000fc60003f46270 */
[C---:B--2---:R-:W-:Y:S01]  /*108a0*/  IMAD.WIDE R12, R63.reuse, 0x4, R80 ;  /* 0x000000043f0c7825 */ /* 0x044fe200078e0250 */
[----:B------:R-:W-:-:S03]  /*108b0*/  IADD3 R83, R63, c[0x0][0x198], RZ ;  /* 0x000066003f537a10 */ /* 0x000fc60007ffe0ff */
[----:B------:R-:W-:Y:S01]  /*108c0*/  IMAD.WIDE R4, R63, 0x4, R60 ;  /* 0x000000043f047825 */ /* 0x000fe200078e023c */
[----:B-----5:R1:W-:Y:S01]  /*108d0*/  @P6 STG.E [R6.64], R229 ;  /* 0x000000e506006986 */ /* 0x0203e2000c101904 */
[----:B------:R-:W-:-:S03]  /*108e0*/  ISETP.LT.AND P6, PT, R225, c[0x0][0x178], !P0 ;  /* 0x00005e00e1007a0c */ /* 0x000fc600047c1270 */
[----:B------:R2:W-:Y:S01]  /*108f0*/  @P4 STG.E [R8.64], R110 ;  /* 0x0000006e08004986 */ /* 0x0005e2000c101904 */
[----:B------:R-:W-:-:S03]  /*10900*/  ISETP.LT.AND P0, PT, R224, c[0x0][0x178], !P0 ;  /* 0x00005e00e0007a0c */ /* 0x000fc60004701270 */
[----:B----4-:R3:W-:Y:S01]  /*10910*/  @P5 STG.E [R12.64], R228 ;  /* 0x000000e40c005986 */ /* 0x0107e2000c101904 */
[----:B------:R-:W-:-:S03]  /*10920*/  IADD3 R0, R226, 0x1e, RZ ;  /* 0x0000001ee2007810 */ /* 0x000fc60007ffe0ff */
[----:B------:R4:W-:Y:S01]  /*10930*/  @P3 STG.E [R4.64], R111 ;  /* 0x0000006f04003986 */ /* 0x0009e2000c101904 */
[----:B------:R-:W-:Y:S01]  /*10940*/  ISETP.LT.AND P3, PT, R225, c[0x0][0x178], !P2 ;  /* 0x00005e00e1007a0c */ /* 0x000fe20005761270 */
[----:B-1----:R-:W-:Y:S01]  /*10950*/  IMAD.WIDE R6, R83, 0x4, R80 ;  /* 0x0000000453067825 */ /* 0x002fe200078e0250 */
[----:B------:R-:W-:-:S03]  /*10960*/  ISETP.LT.AND P2, PT, R224, c[0x0][0x178], !P2 ;  /* 0x00005e00e0007a0c */ /* 0x000fc60005741270 */
[C---:B--2---:R-:W-:Y:S01]  /*10970*/  IMAD.WIDE R8, R83.reuse, 0x4, R60 ;  /* 0x0000000453087825 */ /* 0x044fe200078e023c */
[----:B------:R-:W-:Y:S02]  /*10980*/  IADD3 R83, R83, c[0x0][0x198], RZ ;  /* 0x0000660053537a10 */ /* 0x000fe40007ffe0ff */
[----:B------:R-:W-:Y:S02]  /*10990*/  ISETP.GE.AND P1, PT, R0, c[0x0][0x17c], PT ;  /* 0x00005f0000007a0c */ /* 0x000fe40003f26270 */
[----:B------:R-:W-:Y:S01]  /*109a0*/  IADD3 R0, R226, 0x1f, RZ ;  /* 0x0000001fe2007810 */ /* 0x000fe20007ffe0ff */
[C---:B---3--:R-:W-:Y:S01]  /*109b0*/  IMAD.WIDE R12, R83.reuse, 0x4, R80 ;  /* 0x00000004530c7825 */ /* 0x048fe200078e0250 */
[----:B------:R1:W-:Y:S03]  /*109c0*/  @P6 STG.E [R6.64], R238 ;  /* 0x000000ee06006986 */ /* 0x0003e6000c101904 */
[C---:B----4-:R-:W-:Y:S01]  /*109d0*/  IMAD.WIDE R4, R83.reuse, 0x4, R60 ;  /* 0x0000000453047825 */ /* 0x050fe200078e023c */
        /* <DEDUP_REMOVED lines=40> */
[----:B------:R-:W-:Y:S01]  /*10c60*/  @P4 STG.E [R12.64], R153 ;  /* 0x000000990c004986 */ /* 0x000fe2000c101904 */
        /* <DEDUP_REMOVED lines=10> */
[C---:B------:R-:W-:Y:S01]  /*10d10*/  IMAD.WIDE R10, R15.reuse, 0x4, R80 ;  /* 0x000000040f0a7825 */ /* 0x040fe200078e0250 */
[----:B------:R1:W-:Y:S03]  /*10d20*/  @P6 STG.E [R6.64], R144 ;  /* 0x0000009006006986 */ /* 0x0003e6000c101904 */
[C---:B---3--:R-:W-:Y:S01]  /*10d30*/  IMAD.WIDE R4, R15.reuse, 0x4, R60 ;  /* 0x000000040f047825 */ /* 0x048fe200078e023c */
        /* <DEDUP_REMOVED lines=395> */
[----:B----4-:R-:W-:Y:S01]  /*125f0*/  IMAD.WIDE R4, R15, 0x4, R60 ;  /* 0x000000040f047825 */ /* 0x010fe200078e023c */
[----:B------:R-:W-:Y:S01]  /*12600*/  ISETP.GE.AND P4, PT, R0, c[0x0][0x17c], PT ;  /* 0x00005f0000007a0c */ /* 0x000fe20003f86270 */
[----:B------:R2:W-:Y:S01]  /*12610*/  @P6 STG.E [R8.64], R36 ;  /* 0x0000002408006986 */ /* 0x0005e2000c101904 */
[----:B------:R-:W-:-:S02]  /*12620*/  ISETP.LT.AND P5, PT, R225, c[0x0][0x178], !P3 ;  /* 0x00005e00e1007a0c */ /* 0x000fc40005fa1270 */
[----:B------:R-:W-:Y:S01]  /*12630*/  IADD3 R13, R15, c[0x0][0x198], RZ ;  /* 0x000066000f0d7a10 */ /* 0x000fe20007ffe0ff */
        /* <DEDUP_REMOVED lines=11> */
[----:B---3--:R-:W-:Y:S01]  /*126f0*/  IMAD.WIDE R10, R13, 0x4, R80 ;  /* 0x000000040d0a7825 */ /* 0x008fe200078e0250 */
[----:B------:R1:W-:Y:S01]  /*12700*/  @P5 STG.E [R6.64], R178 ;  /* 0x000000b206005986 */ /* 0x0003e2000c101904 */
[----:B------:R-:W-:-:S02]  /*12710*/  ISETP.LT.AND P5, PT, R225, c[0x0][0x178], !P2 ;  /* 0x00005e00e1007a0c */ /* 0x000fc400057a1270 */
[C---:B----4-:R-:W-:Y:S01]  /*12720*/  IMAD.WIDE R4, R13.reuse, 0x4, R60 ;  /* 0x000000040d047825 */ /* 0x050fe200078e023c */
[----:B------:R-:W-:Y:S01]  /*12730*/  ISETP.GE.AND P3, PT, R0, c[0x0][0x17c], PT ;  /* 0x00005f0000007a0c */ /* 0x000fe20003f66270 */
[----:B------:R2:W-:Y:S01]  /*12740*/  @P6 STG.E [R8.64], R98 ;  /* 0x0000006208006986 */ /* 0x0005e2000c101904 */
[----:B------:R-:W-:Y:S02]  /*12750*/  ISETP.LT.AND P6, PT, R224, c[0x0][0x178], !P2 ;  /* 0x00005e00e0007a0c */ /* 0x000fe400057c1270 */
[----:B------:R-:W-:Y:S01]  /*12760*/  IADD3 R15, R13, c[0x0][0x198], RZ ;  /* 0x000066000d0f7a10 */ /* 0x000fe20007ffe0ff */
[----:B------:R3:W-:Y:S01]  /*12770*/  @P1 STG.E [R10.64], R179 ;  /* 0x000000b30a001986 */ /* 0x0007e2000c101904 */
        /* <DEDUP_REMOVED lines=9> */
[----:B---3--:R-:W-:Y:S01]  /*12810*/  IMAD.WIDE R10, R15, 0x4, R80 ;  /* 0x000000040f0a7825 */ /* 0x008fe200078e0250 */
[----:B------:R1:W-:Y:S01]  /*12820*/  @P5 STG.E [R6.64], R174 ;  /* 0x000000ae06005986 */ /* 0x0003e2000c101904 */
[----:B------:R-:W-:Y:S02]  /*12830*/  ISETP.LT.AND P5, PT, R225, c[0x0][0x178], !P0 ;  /* 0x00005e00e1007a0c */ /* 0x000fe400047a1270 */
[----:B----4-:R-:W-:Y:S01]  /*12840*/  IMAD.WIDE R4, R15, 0x4, R60 ;  /* 0x000000040f047825 */ /* 0x010fe200078e023c */
[----:B------:R2:W-:Y:S01]  /*12850*/  @P6 STG.E [R8.64], R94 ;  /* 0x0000005e08006986 */ /* 0x0005e2000c101904 */
[----:B------:R-:W-:-:S02]  /*12860*/  ISETP.GE.AND P2, PT, R0, c[0x0][0x17c], PT ;  /* 0x00005f0000007a0c */ /* 0x000fc40003f46270 */
[----:B------:R-:W-:Y:S01]  /*12870*/  ISETP.LT.AND P6, PT, R224, c[0x0][0x178], !P0 ;  /* 0x00005e00e0007a0c */ /* 0x000fe200047c1270 */
[----:B------:R3:W-:Y:S01]  /*12880*/  @P4 STG.E [R10.64], R175 ;  /* 0x000000af0a004986 */ /* 0x0007e2000c101904 */
[----:B------:R-:W-:-:S03]  /*12890*/  IADD3 R13, R15, c[0x0][0x198], RZ ;  /* 0x000066000f0d7a10 */ /* 0x000fc60007ffe0ff */
[----:B------:R4:W-:Y:S01]  /*128a0*/  @P3 STG.E [R4.64], R95 ;  /* 0x0000005f04003986 */ /* 0x0009e2000c101904 */
[----:B------:R-:W-:Y:S01]  /*128b0*/  ISETP.LT.AND P3, PT, R225, c[0x0][0x178], !P2 ;  /* 0x00005e00e1007a0c */ /* 0x000fe20005761270 */
[C---:B-1----:R-:W-:Y:S01]  /*128c0*/  IMAD.WIDE R6, R13.reuse, 0x4, R80 ;  /* 0x000000040d067825 */ /* 0x042fe200078e0250 */
[----:B------:R-:W-:Y:S02]  /*128d0*/  IADD3 R0, R226, 0x56, RZ ;  /* 0x00000056e2007810 */ /* 0x000fe40007ffe0ff */
[----:B------:R-:W-:Y:S01]  /*128e0*/  ISETP.LT.AND P2, PT, R224, c[0x0][0x178], !P2 ;  /* 0x00005e00e0007a0c */ /* 0x000fe20005741270 */
[C---:B--2---:R-:W-:Y:S01]  /*128f0*/  IMAD.WIDE R8, R13.reuse, 0x4, R60 ;  /* 0x000000040d087825 */ /* 0x044fe200078e023c */
[----:B------:R-:W-:Y:S02]  /*12900*/  IADD3 R13, R13, c[0x0][0x198], RZ ;  /* 0x000066000d0d7a10 */ /* 0x000fe40007ffe0ff */
[----:B------:R-:W-:Y:S01]  /*12910*/  ISETP.GE.AND P1, PT, R0, c[0x0][0x17c], PT ;  /* 0x00005f0000007a0c */ /* 0x000fe20003f26270 */
[----:B------:R1:W-:Y:S01]  /*12920*/  @P5 STG.E [R6.64], R170 ;  /* 0x000000aa06005986 */ /* 0x0003e2000c101904 */
[----:B------:R-:W-:Y:S01]  /*12930*/  IADD3 R0, R226, 0x57, RZ ;  /* 0x00000057e2007810 */ /* 0x000fe20007ffe0ff */
[----:B---3--:R-:W-:Y:S01]  /*12940*/  IMAD.WIDE R10, R13, 0x4, R80 ;  /* 0x000000040d0a7825 */ /* 0x008fe200078e0250 */
[----:B------:R-:W-:Y:S01]  /*12950*/  ISETP.LT.AND P5, PT, R225, c[0x0][0x178], !P1 ;  /* 0x00005e00e1007a0c */ /* 0x000fe20004fa1270 */
[----:B------:R2:W-:Y:S01]  /*12960*/  @P6 STG.E [R8.64], R78 ;  /* 0x0000004e08006986 */ /* 0x0005e2000c101904 */
[----:B------:R-:W-:Y:S01]  /*12970*/  ISETP.LT.AND P6, PT, R224, c[0x0][0x178], !P1 ;  /* 0x00005e00e0007a0c */ /* 0x000fe20004fc1270 */
[C---:B----4-:R-:W-:Y:S01]  /*12980*/  IMAD.WIDE R4, R13.reuse, 0x4, R60 ;  /* 0x000000040d047825 */ /* 0x050fe200078e023c */
[----:B------:R-:W-:Y:S01]  /*12990*/  ISETP.GE.AND P0, PT, R0, c[0x0][0x17c], PT ;  /* 0x00005f0000007a0c */ /* 0x000fe20003f06270 */
[----:B------:R3:W-:Y:S01]  /*129a0*/  @P3 STG.E [R10.64], R171 ;  /* 0x000000ab0a003986 */ /* 0x0007e2000c101904 */
[----:B------:R-:W-:-:S02]  /*129b0*/  IADD3 R15, R13, c[0x0][0x198], RZ ;  /* 0x000066000d0f7a10 */ /* 0x000fc40007ffe0ff */
[----:B------:R-:W-:Y:S01]  /*129c0*/  IADD3 R0, R226, 0x58, RZ ;  /* 0x00000058e2007810 */ /* 0x000fe20007ffe0ff */
[----:B------:R4:W-:Y:S01]  /*129d0*/  @P2 STG.E [R4.64], R79 ;  /* 0x0000004f04002986 */ /* 0x0009e2000c101904 */
[----:B------:R-:W-:Y:S01]  /*129e0*/  ISETP.LT.AND P2, PT, R225, c[0x0][0x178], !P0 ;  /* 0x00005e00e1007a0c */ /* 0x000fe20004741270 */
[----:B-1----:R-:W-:Y:S01]  /*129f0*/  IMAD.WIDE R6, R15, 0x4, R80 ;  /* 0x000000040f067825 */ /* 0x002fe200078e0250 */
[----:B------:R-:W-:-:S03]  /*12a00*/  ISETP.LT.AND P0, PT, R224, c[0x0][0x178], !P0 ;  /* 0x00005e00e0007a0c */ /* 0x000fc60004701270 */
        /* <DEDUP_REMOVED lines=9> */
[----:B----4-:R-:W-:Y:S01]  /*12aa0*/  IMAD.WIDE R4, R15, 0x4, R60 ;  /* 0x000000040f047825 */ /* 0x010fe200078e023c */
[----:B------:R-:W-:-:S02]  /*12ab0*/  ISETP.GE.AND P1, PT, R0, c[0x0][0x17c], PT ;  /* 0x00005f0000007a0c */ /* 0x000fc40003f26270 */
[----:B------:R-:W-:Y:S01]  /*12ac0*/  IADD3 R13, R15, c[0x0][0x198], RZ ;  /* 0x000066000f0d7a10 */ /* 0x000fe20007ffe0ff */
[----:B------:R3:W-:Y:S01]  /*12ad0*/  @P2 STG.E [R10.64], R167 ;  /* 0x000000a70a002986 */ /* 0x0007e2000c101904 */
[----:B------:R-:W-:-:S03]  /*12ae0*/  IADD3 R0, R226, 0x5a, RZ ;  /* 0x0000005ae2007810 */ /* 0x000fc60007ffe0ff */
[----:B------:R4:W-:Y:S01]  /*12af0*/  @P0 STG.E [R4.64], R75 ;  /* 0x0000004b04000986 */ /* 0x0009e2000c101904 */
[----:B------:R-:W-:Y:S01]  /*12b00*/  ISETP.LT.AND P0, PT, R225, c[0x0][0x178], !P1 ;  /* 0x00005e00e1007a0c */ /* 0x000fe20004f01270 */
[C---:B-1----:R-:W-:Y:S01]  /*12b10*/  IMAD.WIDE R6, R13.reuse, 0x4, R80 ;  /* 0x000000040d067825 */ /* 0x042fe200078e0250 */
[----:B------:R-:W-:Y:S02]  /*12b20*/  ISETP.LT.AND P1, PT, R224, c[0x0][0x178], !P1 ;  /* 0x00005e00e0007a0c */ /* 0x000fe40004f21270 */
[----:B------:R-:W-:Y:S01]  /*12b30*/  ISETP.GE.AND P3, PT, R0, c[0x0][0x17c], PT ;  /* 0x00005f0000007a0c */ /* 0x000fe20003f66270 */
[C---:B--2---:R-:W-:Y:S01]  /*12b40*/  IMAD.WIDE R8, R13.reuse, 0x4, R60 ;  /* 0x000000040d087825 */ /* 0x044fe200078e023c */
[----:B------:R-:W-:Y:S01]  /*12b50*/  IADD3 R13, R13, c[0x0][0x198], RZ ;  /* 0x000066000d0d7a10 */ /* 0x000fe20007ffe0ff */
[----:B------:R1:W-:Y:S01]  /*12b60*/  @P5 STG.E [R6.64], R162 ;  /* 0x000000a206005986 */ /* 0x0003e2000c101904 */
[----:B------:R-:W-:Y:S02]  /*12b70*/  IADD3 R0, R226, 0x5b, RZ ;  /* 0x0000005be2007810 */ /* 0x000fe40007ffe0ff */
[----:B------:R-:W-:Y:S01]  /*12b80*/  ISETP.LT.AND P5, PT, R225, c[0x0][0x178], !P3 ;  /* 0x00005e00e1007a0c */ /* 0x000fe20005fa1270 */
[----:B------:R2:W-:Y:S01]  /*12b90*/  @P6 STG.E [R8.64], R58 ;  /* 0x0000003a08006986 */ /* 0x0005e2000c101904 */
[----:B------:R-:W-:Y:S01]  /*12ba0*/  ISETP.LT.AND P6, PT, R224, c[0x0][0x178], !P3 ;  /* 0x00005e00e0007a0c */ /* 0x000fe20005fc1270 */
[C---:B---3--:R-:W-:Y:S01]  /*12bb0*/  IMAD.WIDE R10, R13.reuse, 0x4, R80 ;  /* 0x000000040d0a7825 */ /* 0x048fe200078e0250 */
[----:B------:R-:W-:-:S03]  /*12bc0*/  IADD3 R15, R13, c[0x0][0x198], RZ ;  /* 0x000066000d0f7a10 */ /* 0x000fc60007ffe0ff */
[----:B----4-:R-:W-:Y:S01]  /*12bd0*/  IMAD.WIDE R4, R13, 0x4, R60 ;  /* 0x000000040d047825 */ /* 0x010fe200078e023c */
[----:B------:R-:W-:Y:S01]  /*12be0*/  ISETP.GE.AND P4, PT, R0, c[0x0][0x17c], PT ;  /* 0x00005f0000007a0c */ /* 0x000fe20003f86270 */
[----:B------:R3:W-:Y:S01]  /*12bf0*/  @P0 STG.E [R10.64], R163 ;  /* 0x000000a30a000986 */ /* 0x0007e2000c101904 */
[----:B------:R-:W-:Y:S01]  /*12c00*/  IADD3 R0, R226, 0x5c, RZ ;  /* 0x0000005ce2007810 */ /* 0x000fe20007ffe0ff */
[----:B-1----:R-:W-:Y:S02]  /*12c10*/  IMAD.WIDE R6, R15, 0x4, R80 ;  /* 0x000000040f067825 */ /* 0x002fe400078e0250 */
[----:B------:R-:W-:Y:S01]  /*12c20*/  @P1 STG.E [R4.64], R59 ;  /* 0x0000003b04001986 */ /* 0x000fe2000c101904 */
[----:B------:R-:W-:Y:S01]  /*12c30*/  ISETP.LT.AND P1, PT, R225, c[0x0][0x178], !P4 ;  /* 0x00005e00e1007a0c */ /* 0x000fe20006721270 */
[----:B--2---:R-:W-:Y:S01]  /*12c40*/  IMAD.WIDE R8, R15, 0x4, R60 ;  /* 0x000000040f087825 */ /* 0x004fe200078e023c */
[----:B------:R-:W-:Y:S02]  /*12c50*/  ISETP.LT.AND P4, PT, R224, c[0x0][0x178], !P4 ;  /* 0x00005e00e0007a0c */ /* 0x000fe40006781270 */
[----:B------:R-:W-:-:S02]  /*12c60*/  ISETP.GE.AND P2, PT, R0, c[0x0][0x17c], PT ;  /* 0x00005f0000007a0c */ /* 0x000fc40003f46270 */
[----:B------:R-:W-:Y:S01]  /*12c70*/  IADD3 R13, R15, c[0x0][0x198], RZ ;  /* 0x000066000f0d7a10 */ /* 0x000fe20007ffe0ff */
[----:B------:R-:W-:Y:S01]  /*12c80*/  @P5 STG.E [R6.64], R158 ;  /* 0x0000009e06005986 */ /* 0x000fe2000c101904 */
[C---:B------:R-:W-:Y:S02]  /*12c90*/  IADD3 R12, R226.reuse, 0x5f, RZ ;  /* 0x0000005fe20c7810 */ /* 0x040fe40007ffe0ff */
[----:B------:R-:W-:Y:S01]  /*12ca0*/  IADD3 R0, R226, 0x5d, RZ ;  /* 0x0000005de2007810 */ /* 0x000fe20007ffe0ff */
[----:B------:R1:W-:Y:S01]  /*12cb0*/  @P6 STG.E [R8.64], R54 ;  /* 0x0000003608006986 */ /* 0x0003e2000c101904 */
[----:B------:R-:W-:Y:S01]  /*12cc0*/  ISETP.LT.AND P5, PT, R225, c[0x0][0x178], !P2 ;  /* 0x00005e00e1007a0c */ /* 0x000fe200057a1270 */
[C---:B---3--:R-:W-:Y:S01]  /*12cd0*/  IMAD.WIDE R10, R13.reuse, 0x4, R80 ;  /* 0x000000040d0a7825 */ /* 0x048fe200078e0250 */
[----:B------:R-:W-:Y:S01]  /*12ce0*/  ISETP.LT.AND P6, PT, R224, c[0x0][0x178], !P2 ;  /* 0x00005e00e0007a0c */ /* 0x000fe200057c1270 */
[----:B------:R-:W2:Y:S01]  /*12cf0*/  LDS.128 R4, [R2] ;  /* 0x0000000002047984 */ /* 0x000ea20000000c00 */
[----:B------:R-:W-:-:S02]  /*12d00*/  IADD3 R17, R13, c[0x0][0x198], RZ ;  /* 0x000066000d117a10 */ /* 0x000fc40007ffe0ff */
[----:B------:R-:W-:Y:S01]  /*12d10*/  ISETP.GE.AND P2, PT, R12, c[0x0][0x17c], PT ;  /* 0x00005f000c007a0c */ /* 0x000fe20003f46270 */
[----:B------:R-:W-:Y:S01]  /*12d20*/  IMAD.WIDE R12, R13, 0x4, R60 ;  /* 0x000000040d0c7825 */ /* 0x000fe200078e023c */
[----:B------:R-:W-:Y:S01]  /*12d30*/  ISETP.GE.AND P3, PT, R0, c[0x0][0x17c], PT ;  /* 0x00005f0000007a0c */ /* 0x000fe20003f66270 */
[----:B------:R-:W-:Y:S01]  /*12d40*/  @P1 STG.E [R10.64], R159 ;  /* 0x0000009f0a001986 */ /* 0x000fe2000c101904 */
[----:B------:R-:W-:Y:S01]  /*12d50*/  IADD3 R0, R226, 0x5e, RZ ;  /* 0x0000005ee2007810 */ /* 0x000fe20007ffe0ff */
[----:B-1----:R-:W-:Y:S02]  /*12d60*/  IMAD.WIDE R8, R17, 0x4, R80 ;  /* 0x0000000411087825 */ /* 0x002fe400078e0250 */
[----:B------:R1:W-:Y:S01]  /*12d70*/  @P4 STG.E [R12.64], R55 ;  /* 0x000000370c004986 */ /* 0x0003e2000c101904 */
[----:B------:R-:W-:Y:S01]  /*12d80*/  ISETP.LT.AND P4, PT, R225, c[0x0][0x178], !P3 ;  /* 0x00005e00e1007a0c */ /* 0x000fe20005f81270 */
[----:B------:R-:W-:Y:S01]  /*12d90*/  IMAD.WIDE R14, R17, 0x4, R60 ;  /* 0x00000004110e7825 */ /* 0x000fe200078e023c */
[----:B------:R-:W-:-:S02]  /*12da0*/  ISETP.LT.AND P3, PT, R224, c[0x0][0x178], !P3 ;  /* 0x00005e00e0007a0c */ /* 0x000fc40005f61270 */
[----:B------:R-:W-:Y:S02]  /*12db0*/  ISETP.GE.AND P0, PT, R0, c[0x0][0x17c], PT ;  /* 0x00005f0000007a0c */ /* 0x000fe40003f06270 */
[----:B------:R-:W-:Y:S01]  /*12dc0*/  IADD3 R19, R17, c[0x0][0x198], RZ ;  /* 0x0000660011137a10 */ /* 0x000fe20007ffe0ff */
[----:B------:R-:W-:Y:S01]  /*12dd0*/  @P5 STG.E [R8.64], R30 ;  /* 0x0000001e08005986 */ /* 0x000fe2000c101904 */
[----:B------:R-:W-:-:S03]  /*12de0*/  ISETP.LT.AND P5, PT, R225, c[0x0][0x178], !P0 ;  /* 0x00005e00e1007a0c */ /* 0x000fc600047a1270 */
[----:B------:R3:W-:Y:S01]  /*12df0*/  @P6 STG.E [R14.64], R42 ;  /* 0x0000002a0e006986 */ /* 0x0007e2000c101904 */
[----:B------:R-:W-:Y:S01]  /*12e00*/  ISETP.LT.AND P6, PT, R224, c[0x0][0x178], !P0 ;  /* 0x00005e00e0007a0c */ /* 0x000fe200047c1270 */
[C---:B------:R-:W-:Y:S01]  /*12e10*/  IMAD.WIDE R16, R19.reuse, 0x4, R80 ;  /* 0x0000000413107825 */ /* 0x040fe200078e0250 */
[----:B------:R-:W-:-:S03]  /*12e20*/  IADD3 R21, R19, c[0x0][0x198], RZ ;  /* 0x0000660013157a10 */ /* 0x000fc60007ffe0ff */
[--C-:B-1----:R-:W-:Y:S01]  /*12e30*/  IMAD.WIDE R12, R19, 0x4, R60.reuse ;  /* 0x00000004130c7825 */ /* 0x102fe200078e023c */
[C---:B------:R-:W-:Y:S01]  /*12e40*/  IADD3 R10, R226.reuse, 0x61, RZ ;  /* 0x00000061e20a7810 */ /* 0x040fe20007ffe0ff */
[----:B------:R1:W-:Y:S01]  /*12e50*/  @P4 STG.E [R16.64], R31 ;  /* 0x0000001f10004986 */ /* 0x0003e2000c101904 */
[----:B------:R-:W-:Y:S01]  /*12e60*/  IADD3 R0, R226, 0x60, RZ ;  /* 0x00000060e2007810 */ /* 0x000fe20007ffe0ff */
[----:B------:R-:W-:Y:S02]  /*12e70*/  IMAD.WIDE R18, R21, 0x4, R60 ;  /* 0x0000000415127825 */ /* 0x000fe400078e023c */
[----:B------:R-:W-:Y:S01]  /*12e80*/  @P3 STG.E [R12.64], R43 ;  /* 0x0000002b0c003986 */ /* 0x000fe2000c101904 */
[----:B------:R-:W-:Y:S01]  /*12e90*/  ISETP.LT.AND P3, PT, R225, c[0x0][0x178], !P2 ;  /* 0x00005e00e1007a0c */ /* 0x000fe20005761270 */
[----:B---3--:R-:W-:Y:S01]  /*12ea0*/  IMAD.WIDE R14, R21, 0x4, R80 ;  /* 0x00000004150e7825 */ /* 0x008fe200078e0250 */
[----:B------:R-:W-:Y:S02]  /*12eb0*/  ISETP.GE.AND P0, PT, R10, c[0x0][0x17c], PT ;  /* 0x00005f000a007a0c */ /* 0x000fe40003f06270 */
[----:B------:R-:W-:Y:S01]  /*12ec0*/  ISETP.LT.AND P2, PT, R224, c[0x0][0x178], !P2 ;  /* 0x00005e00e0007a0c */ /* 0x000fe20005741270 */
[----:B------:R-:W3:Y:S01]  /*12ed0*/  LDS.128 R8, [R227] ;  /* 0x00000000e3087984 */ /* 0x000ee20000000c00 */
[----:B------:R-:W-:-:S02]  /*12ee0*/  ISETP.GE.AND P1, PT, R0, c[0x0][0x17c], PT ;  /* 0x00005f0000007a0c */ /* 0x000fc40003f26270 */
[----:B------:R-:W-:Y:S01]  /*12ef0*/  IADD3 R21, R21, c[0x0][0x198], RZ ;  /* 0x0000660015157a10 */ /* 0x000fe20007ffe0ff */
[----:B------:R-:W-:Y:S01]  /*12f00*/  @P5 STG.E [R14.64], R26 ;  /* 0x0000001a0e005986 */ /* 0x000fe2000c101904 */
[----:B------:R-:W-:Y:S02]  /*12f10*/  IADD3 R20, R226, 0x63, RZ ;  /* 0x00000063e2147810 */ /* 0x000fe40007ffe0ff */
[----:B------:R-:W-:Y:S01]  /*12f20*/  ISETP.LT.AND P5, PT, R225, c[0x0][0x178], !P1 ;  /* 0x00005e00e1007a0c */ /* 0x000fe20004fa1270 */
[----:B------:R4:W-:Y:S01]  /*12f30*/  @P6 STG.E [R18.64], R38 ;  /* 0x0000002612006986 */ /* 0x0009e2000c101904 */
[----:B------:R-:W-:Y:S01]  /*12f40*/  ISETP.LT.AND P6, PT, R224, c[0x0][0x178], !P1 ;  /* 0x00005e00e0007a0c */ /* 0x000fe20004fc1270 */
[C---:B-1----:R-:W-:Y:S01]  /*12f50*/  IMAD.WIDE R16, R21.reuse, 0x4, R80 ;  /* 0x0000000415107825 */ /* 0x042fe200078e0250 */
[C---:B------:R-:W-:Y:S01]  /*12f60*/  IADD3 R25, R21.reuse, c[0x0][0x198], RZ ;  /* 0x0000660015197a10 */ /* 0x040fe20007ffe0ff */
[----:B------:R-:W1:Y:S01]  /*12f70*/  LDS.128 R12, [R252] ;  /* 0x00000000fc0c7984 */ /* 0x000e620000000c00 */
[----:B------:R-:W-:Y:S01]  /*12f80*/  ISETP.GE.AND P1, PT, R20, c[0x0][0x17c], PT ;  /* 0x00005f0014007a0c */ /* 0x000fe20003f26270 */
[----:B------:R-:W-:-:S02]  /*12f90*/  IMAD.WIDE R20, R21, 0x4, R60 ;  /* 0x0000000415147825 */ /* 0x000fc400078e023c */
[----:B------:R5:W-:Y:S04]  /*12fa0*/  @P3 STG.E [R16.64], R27 ;  /* 0x0000001b10003986 */ /* 0x000be8000c101904 */
[----:B------:R2:W-:Y:S01]  /*12fb0*/  @P2 STG.E [R20.64], R39 ;  /* 0x0000002714002986 */ /* 0x0005e2000c101904 */
[----:B------:R-:W-:Y:S02]  /*12fc0*/  ISETP.LT.AND P2, PT, R225, c[0x0][0x178], !P0 ;  /* 0x00005e00e1007a0c */ /* 0x000fe40004741270 */
[----:B------:R-:W-:Y:S02]  /*12fd0*/  ISETP.LT.AND P0, PT, R224, c[0x0][0x178], !P0 ;  /* 0x00005e00e0007a0c */ /* 0x000fe40004701270 */
[C---:B------:R-:W-:Y:S01]  /*12fe0*/  IADD3 R29, R25.reuse, c[0x0][0x198], RZ ;  /* 0x00006600191d7a10 */ /* 0x040fe20007ffe0ff */
[----:B----4-:R-:W-:Y:S01]  /*12ff0*/  IMAD.WIDE R18, R25, 0x4, R80 ;  /* 0x0000000419127825 */ /* 0x010fe200078e0250 */
[----:B------:R-:W-:-:S03]  /*13000*/  IADD3 R0, R226, 0x62, RZ ;  /* 0x00000062e2007810 */ /* 0x000fc60007ffe0ff */
[----:B------:R-:W-:Y:S01]  /*13010*/  IMAD.WIDE R22, R25, 0x4, R60 ;  /* 0x0000000419167825 */ /* 0x000fe200078e023c */
[----:B------:R-:W-:-:S03]  /*13020*/  ISETP.GE.AND P4, PT, R0, c[0x0][0x17c], PT ;  /* 0x00005f0000007a0c */ /* 0x000fc60003f86270 */
[C---:B------:R-:W-:Y:S01]  /*13030*/  IMAD.WIDE R24, R29.reuse, 0x4, R80 ;  /* 0x000000041d187825 */ /* 0x040fe200078e0250 */
[----:B------:R-:W-:Y:S01]  /*13040*/  @P5 STG.E [R18.64], R184 ;  /* 0x000000b812005986 */ /* 0x000fe2000c101904 */
[----:B-----5:R-:W-:Y:S02]  /*13050*/  IADD3 R16, R226, 0x65, RZ ;  /* 0x00000065e2107810 */ /* 0x020fe40007ffe0ff */
[C---:B--2---:R-:W-:Y:S01]  /*13060*/  IMAD.WIDE R20, R29.reuse, 0x4, R60 ;  /* 0x000000041d147825 */ /* 0x044fe200078e023c */
[----:B------:R2:W-:Y:S01]  /*13070*/  @P6 STG.E [R22.64], R4 ;  /* 0x0000000416006986 */ /* 0x0005e2000c101904 */
[----:B------:R-:W-:Y:S02]  /*13080*/  IADD3 R31, R29, c[0x0][0x198], RZ ;  /* 0x000066001d1f7a10 */ /* 0x000fe40007ffe0ff */
[----:B------:R-:W-:Y:S01]  /*13090*/  ISETP.LT.AND P5, PT, R225, c[0x0][0x178], !P4 ;  /* 0x00005e00e1007a0c */ /* 0x000fe200067a1270 */
[----:B------:R4:W-:Y:S01]  /*130a0*/  @P2 STG.E [R24.64], R185 ;  /* 0x000000b918002986 */ /* 0x0009e2000c101904 */
[----:B------:R-:W-:-:S03]  /*130b0*/  ISETP.LT.AND P6, PT, R224, c[0x0][0x178], !P4 ;  /* 0x00005e00e0007a0c */ /* 0x000fc600067c1270 */
[----:B------:R5:W-:Y:S01]  /*130c0*/  @P0 STG.E [R20.64], R5 ;  /* 0x0000000514000986 */ /* 0x000be2000c101904 */
[----:B------:R-:W-:Y:S01]  /*130d0*/  ISETP.LT.AND P0, PT, R225, c[0x0][0x178], !P1 ;  /* 0x00005e00e1007a0c */ /* 0x000fe20004f01270 */
[C---:B------:R-:W-:Y:S01]  /*130e0*/  IMAD.WIDE R26, R31.reuse, 0x4, R60 ;  /* 0x000000041f1a7825 */ /* 0x040fe200078e023c */
[----:B------:R-:W-:Y:S02]  /*130f0*/  ISETP.GE.AND P4, PT, R16, c[0x0][0x17c], PT ;  /* 0x00005f0010007a0c */ /* 0x000fe40003f86270 */
[----:B------:R-:W-:Y:S01]  /*13100*/  ISETP.LT.AND P1, PT, R224, c[0x0][0x178], !P1 ;  /* 0x00005e00e0007a0c */ /* 0x000fe20004f21270 */
[C---:B--2---:R-:W-:Y:S01]  /*13110*/  IMAD.WIDE R22, R31.reuse, 0x4, R80 ;  /* 0x000000041f167825 */ /* 0x044fe200078e0250 */
[----:B------:R-:W2:Y:S01]  /*13120*/  LDS.128 R16, [R3] ;  /* 0x0000000003107984 */ /* 0x000ea20000000c00 */
[----:B------:R-:W-:Y:S02]  /*13130*/  IADD3 R31, R31, c[0x0][0x198], RZ ;  /* 0x000066001f1f7a10 */ /* 0x000fe40007ffe0ff */
[----:B------:R-:W-:-:S03]  /*13140*/  IADD3 R0, R226, 0x64, RZ ;  /* 0x00000064e2007810 */ /* 0x000fc60007ffe0ff */
[C---:B----4-:R-:W-:Y:S01]  /*13150*/  IMAD.WIDE R24, R31.reuse, 0x4, R80 ;  /* 0x000000041f187825 */ /* 0x050fe200078e0250 */
[----:B------:R-:W-:Y:S01]  /*13160*/  ISETP.GE.AND P3, PT, R0, c[0x0][0x17c], PT ;  /* 0x00005f0000007a0c */ /* 0x000fe20003f66270 */
[----:B------:R-:W-:Y:S02]  /*13170*/  @P5 STG.E [R22.64], R192 ;  /* 0x000000c016005986 */ /* 0x000fe4000c101904 */
[C---:B-----5:R-:W-:Y:S01]  /*13180*/  IMAD.WIDE R4, R31.reuse, 0x4, R60 ;  /* 0x000000041f047825 */ /* 0x060fe200078e023c */
[----:B------:R-:W-:Y:S01]  /*13190*/  IADD3 R33, R31, c[0x0][0x198], RZ ;  /* 0x000066001f217a10 */ /* 0x000fe20007ffe0ff */
[----:B---3--:R3:W-:Y:S01]  /*131a0*/  @P6 STG.E [R26.64], R8 ;  /* 0x000000081a006986 */ /* 0x0087e2000c101904 */
[----:B------:R-:W-:Y:S02]  /*131b0*/  ISETP.LT.AND P5, PT, R225, c[0x0][0x178], !P3 ;  /* 0x00005e00e1007a0c */ /* 0x000fe40005fa1270 */
[----:B------:R-:W-:Y:S01]  /*131c0*/  ISETP.LT.AND P6, PT, R224, c[0x0][0x178], !P3 ;  /* 0x00005e00e0007a0c */ /* 0x000fe20005fc1270 */
[----:B------:R-:W-:Y:S01]  /*131d0*/  @P0 STG.E [R24.64], R193 ;  /* 0x000000c118000986 */ /* 0x000fe2000c101904 */
[----:B------:R-:W-:-:S03]  /*131e0*/  IADD3 R0, R226, 0x66, RZ ;  /* 0x00000066e2007810 */ /* 0x000fc60007ffe0ff */
[----:B------:R4:W-:Y:S01]  /*131f0*/  @P1 STG.E [R4.64], R9 ;  /* 0x0000000904001986 */ /* 0x0009e2000c101904 */
[----:B------:R-:W-:Y:S01]  /*13200*/  ISETP.LT.AND P1, PT, R225, c[0x0][0x178], !P4 ;  /* 0x00005e00e1007a0c */ /* 0x000fe20006721270 */
[C---:B------:R-:W-:Y:S01]  /*13210*/  IMAD.WIDE R28, R33.reuse, 0x4, R60 ;  /* 0x00000004211c7825 */ /* 0x040fe200078e023c */
[----:B------:R-:W-:Y:S01]  /*13220*/  ISETP.LT.AND P4, PT, R224, c[0x0][0x178], !P4 ;  /* 0x00005e00e0007a0c */ /* 0x000fe20006781270 */
[----:B------:R-:W5:Y:S02]  /*13230*/  LDS.128 R20, [R2+0x1000] ;  /* 0x0010000002147984 */ /* 0x000f640000000c00 */
[C-C-:B---3--:R-:W-:Y:S01]  /*13240*/  IMAD.WIDE R26, R33.reuse, 0x4, R80.reuse ;  /* 0x00000004211a7825 */ /* 0x148fe200078e0250 */
[----:B------:R-:W-:Y:S02]  /*13250*/  IADD3 R33, R33, c[0x0][0x198], RZ ;  /* 0x0000660021217a10 */ /* 0x000fe40007ffe0ff */
[----:B------:R-:W-:Y:S02]  /*13260*/  ISETP.GE.AND P2, PT, R0, c[0x0][0x17c], PT ;  /* 0x00005f0000007a0c */ /* 0x000fe40003f46270 */
[----:B------:R-:W-:Y:S01]  /*13270*/  IADD3 R0, R226, 0x67, RZ ;  /* 0x00000067e2007810 */ /* 0x000fe20007ffe0ff */
[C---:B----4-:R-:W-:Y:S01]  /*13280*/  IMAD.WIDE R4, R33.reuse, 0x4, R80 ;  /* 0x0000000421047825 */ /* 0x050fe200078e0250 */
[----:B------:R-:W-:Y:S01]  /*13290*/  @P5 STG.E [R26.64], R200 ;  /* 0x000000c81a005986 */ /* 0x000fe2000c101904 */
[----:B------:R-:W-:-:S02]  /*132a0*/  IADD3 R25, R33, c[0x0][0x198], RZ ;  /* 0x0000660021197a10 */ /* 0x000fc40007ffe0ff */
[--C-:B------:R-:W-:Y:S01]  /*132b0*/  IMAD.WIDE R8, R33, 0x4, R60.reuse ;  /* 0x0000000421087825 */ /* 0x100fe200078e023c */
[----:B------:R-:W-:Y:S01]  /*132c0*/  ISETP.GE.AND P3, PT, R0, c[0x0][0x17c], PT ;  /* 0x00005f0000007a0c */ /* 0x000fe20003f66270 */
[----:B-1----:R1:W-:Y:S01]  /*132d0*/  @P6 STG.E [R28.64], R12 ;  /* 0x0000000c1c006986 */ /* 0x0023e2000c101904 */
[----:B------:R-:W-:Y:S02]  /*132e0*/  ISETP.LT.AND P5, PT, R225, c[0x0][0x178], !P2 ;  /* 0x00005e00e1007a0c */ /* 0x000fe400057a1270 */
[----:B------:R-:W-:Y:S01]  /*132f0*/  ISETP.LT.AND P2, PT, R224, c[0x0][0x178], !P2 ;  /* 0x00005e00e0007a0c */ /* 0x000fe20005741270 */
[----:B------:R3:W-:Y:S01]  /*13300*/  @P1 STG.E [R4.64], R201 ;  /* 0x000000c904001986 */ /* 0x0007e2000c101904 */
[C---:B------:R-:W-:Y:S01]  /*13310*/  IMAD.WIDE R30, R25.reuse, 0x4, R60 ;  /* 0x00000004191e7825 */ /* 0x040fe200078e023c */
[----:B------:R-:W-:Y:S02]  /*13320*/  IADD3 R33, R25, c[0x0][0x198], RZ ;  /* 0x0000660019217a10 */ /* 0x000fe40007ffe0ff */
[----:B------:R4:W-:Y:S01]  /*13330*/  @P4 STG.E [R8.64], R13 ;  /* 0x0000000d08004986 */ /* 0x0009e2000c101904 */
[----:B------:R-:W-:-:S02]  /*13340*/  ISETP.LT.AND P4, PT, R225, c[0x0][0x178], !P3 ;  /* 0x00005e00e1007a0c */ /* 0x000fc40005f81270 */
[----:B------:R-:W-:Y:S01]  /*13350*/  ISETP.LT.AND P3, PT, R224, c[0x0][0x178], !P3 ;  /* 0x00005e00e0007a0c */ /* 0x000fe20005f61270 */
[--C-:B-1----:R-:W-:Y:S01]  /*13360*/  IMAD.WIDE R28, R25, 0x4, R80.reuse ;  /* 0x00000004191c7825 */ /* 0x102fe200078e0250 */
[----:B------:R-:W-:Y:S01]  /*13370*/  IADD3 R0, R226, 0x68, RZ ;  /* 0x00000068e2007810 */ /* 0x000fe20007ffe0ff */
[----:B------:R-:W1:Y:S03]  /*13380*/  LDS.128 R24, [R227+0x1000] ;  /* 0x00100000e3187984 */ /* 0x000e660000000c00 */
[----:B------:R-:W-:Y:S01]  /*13390*/  ISETP.GE.AND P0, PT, R0, c[0x0][0x17c], PT ;  /* 0x00005f0000007a0c */ /* 0x000fe20003f06270 */
[C---:B---3--:R-:W-:Y:S01]  /*133a0*/  IMAD.WIDE R4, R33.reuse, 0x4, R80 ;  /* 0x0000000421047825 */ /* 0x048fe200078e0250 */
[----:B------:R-:W-:Y:S01]  /*133b0*/  IADD3 R0, R226, 0x69, RZ ;  /* 0x00000069e2007810 */ /* 0x000fe20007ffe0ff */
[----:B------:R-:W-:Y:S02]  /*133c0*/  @P5 STG.E [R28.64], R208 ;  /* 0x000000d01c005986 */ /* 0x000fe4000c101904 */
[C---:B----4-:R-:W-:Y:S01]  /*133d0*/  IMAD.WIDE R8, R33.reuse, 0x4, R60 ;  /* 0x0000000421087825 */ /* 0x050fe200078e023c */
[----:B------:R-:W-:Y:S01]  /*133e0*/  ISETP.GE.AND P6, PT, R0, c[0x0][0x17c], PT ;  /* 0x00005f0000007a0c */ /* 0x000fe20003fc6270 */
[----:B--2---:R-:W-:Y:S01]  /*133f0*/  @P2 STG.E [R30.64], R16 ;  /* 0x000000101e002986 */ /* 0x004fe2000c101904 */
[----:B------:R-:W-:-:S02]  /*13400*/  IADD3 R35, R33, c[0x0][0x198], RZ ;  /* 0x0000660021237a10 */ /* 0x000fc40007ffe0ff */
[----:B------:R-:W-:Y:S01]  /*13410*/  ISETP.LT.AND P2, PT, R225, c[0x0][0x178], !P0 ;  /* 0x00005e00e1007a0c */ /* 0x000fe20004741270 */
[----:B------:R2:W-:Y:S01]  /*13420*/  @P4 STG.E [R4.64], R209 ;  /* 0x000000d104004986 */ /* 0x0005e2000c101904 */
[----:B------:R-:W-:-:S03]  /*13430*/  ISETP.LT.AND P5, PT, R224, c[0x0][0x178], !P0 ;  /* 0x00005e00e0007a0c */ /* 0x000fc600047a1270 */
[----:B------:R3:W-:Y:S01]  /*13440*/  @P3 STG.E [R8.64], R17 ;  /* 0x0000001108003986 */ /* 0x0007e2000c101904 */
[----:B------:R-:W-:Y:S01]  /*13450*/  ISETP.LT.AND P3, PT, R225, c[0x0][0x178], !P6 ;  /* 0x00005e00e1007a0c */ /* 0x000fe20007761270 */
[C---:B------:R-:W-:Y:S01]  /*13460*/  IMAD.WIDE R12, R35.reuse, 0x4, R80 ;  /* 0x00000004230c7825 */ /* 0x040fe200078e0250 */
[----:B------:R-:W-:Y:S01]  /*13470*/  ISETP.LT.AND P6, PT, R224, c[0x0][0x178], !P6 ;  /* 0x00005e00e0007a0c */ /* 0x000fe200077c1270 */
[----:B------:R-:W4:Y:S01]  /*13480*/  LDS.128 R28, [R252+0x1000] ;  /* 0x00100000fc1c7984 */ /* 0x000f220000000c00 */
[----:B------:R-:W-:Y:S01]  /*13490*/  IADD3 R0, R226, 0x6a, RZ ;  /* 0x0000006ae2007810 */ /* 0x000fe20007ffe0ff */
[C---:B------:R-:W-:Y:S01]  /*134a0*/  IMAD.WIDE R32, R35.reuse, 0x4, R60 ;  /* 0x0000000423207825 */ /* 0x040fe200078e023c */
[----:B------:R-:W-:Y:S02]  /*134b0*/  IADD3 R35, R35, c[0x0][0x198], RZ ;  /* 0x0000660023237a10 */ /* 0x000fe40007ffe0ff */
[----:B------:R-:W-:Y:S02]  /*134c0*/  ISETP.GE.AND P1, PT, R0, c[0x0][0x17c], PT ;  /* 0x00005f0000007a0c */ /* 0x000fe40003f26270 */
[----:B------:R-:W-:Y:S01]  /*134d0*/  IADD3 R0, R226, 0x6b, RZ ;  /* 0x0000006be2007810 */ /* 0x000fe20007ffe0ff */
[C---:B--2---:R-:W-:Y:S01]  /*134e0*/  IMAD.WIDE R4, R35.reuse, 0x4, R80 ;  /* 0x0000000423047825 */ /* 0x044fe200078e0250 */
[----:B------:R2:W-:Y:S03]  /*134f0*/  @P2 STG.E [R12.64], R188 ;  /* 0x000000bc0c002986 */ /* 0x0005e6000c101904 */
[----:B---3--:R-:W-:Y:S01]  /*13500*/  IMAD.WIDE R8, R35, 0x4, R60 ;  /* 0x0000000423087825 */ /* 0x008fe200078e023c */
[----:B------:R-:W-:Y:S01]  /*13510*/  ISETP.GE.AND P0, PT, R0, c[0x0][0x17c], PT ;  /* 0x00005f0000007a0c */ /* 0x000fe20003f06270 */
[----:B-----5:R-:W-:Y:S01]  /*13520*/  @P5 STG.E [R32.64], R20 ;  /* 0x0000001420005986 */ /* 0x020fe2000c101904 */
[----:B------:R-:W-:-:S02]  /*13530*/  ISETP.LT.AND P5, PT, R225, c[0x0][0x178], !P1 ;  /* 0x00005e00e1007a0c */ /* 0x000fc40004fa1270 */
[----:B------:R-:W-:Y:S01]  /*13540*/  IADD3 R17, R35, c[0x0][0x198], RZ ;  /* 0x0000660023117a10 */ /* 0x000fe20007ffe0ff */
[----:B------:R3:W-:Y:S01]  /*13550*/  @P3 STG.E [R4.64], R189 ;  /* 0x000000bd04003986 */ /* 0x0007e2000c101904 */
[----:B------:R-:W-:-:S03]  /*13560*/  ISETP.LT.AND P1, PT, R224, c[0x0][0x178], !P1 ;  /* 0x00005e00e0007a0c */ /* 0x000fc60004f21270 */
[----:B------:R5:W-:Y:S01]  /*13570*/  @P6 STG.E [R8.64], R21 ;  /* 0x0000001508006986 */ /* 0x000be2000c101904 */
[----:B------:R-:W-:Y:S02]  /*13580*/  ISETP.LT.AND P6, PT, R225, c[0x0][0x178], !P0 ;  /* 0x00005e00e1007a0c */ /* 0x000fe400047c1270 */
[----:B------:R-:W-:Y:S01]  /*13590*/  IADD3 R0, R226, 0x6c, RZ ;  /* 0x0000006ce2007810 */ /* 0x000fe20007ffe0ff */
[----:B------:R-:W4:Y:S01]  /*135a0*/  LDS.128 R32, [R3+0x1000] ;  /* 0x0010000003207984 */ /* 0x000f220000000c00 */
[C---:B------:R-:W-:Y:S01]  /*135b0*/  IADD3 R39, R17.reuse, c[0x0][0x198], RZ ;  /* 0x0000660011277a10 */ /* 0x040fe20007ffe0ff */
[C---:B--2---:R-:W-:Y:S01]  /*135c0*/  IMAD.WIDE R12, R17.reuse, 0x4, R80 ;  /* 0x00000004110c7825 */ /* 0x044fe200078e0250 */
[----:B------:R-:W-:Y:S02]  /*135d0*/  ISETP.GE.AND P4, PT, R0, c[0x0][0x17c], PT ;  /* 0x00005f0000007a0c */ /* 0x000fe40003f86270 */
[----:B------:R-:W-:Y:S01]  /*135e0*/  IADD3 R0, R226, 0x6d, RZ ;  /* 0x0000006de2007810 */ /* 0x000fe20007ffe0ff */
[----:B------:R-:W-:Y:S01]  /*135f0*/  IMAD.WIDE R16, R17, 0x4, R60 ;  /* 0x0000000411107825 */ /* 0x000fe200078e023c */
[----:B------:R-:W-:-:S03]  /*13600*/  ISETP.LT.AND P0, PT, R224, c[0x0][0x178], !P0 ;  /* 0x00005e00e0007a0c */ /* 0x000fc60004701270 */
[----:B---3--:R-:W-:Y:S01]  /*13610*/  IMAD.WIDE R4, R39, 0x4, R80 ;  /* 0x0000000427047825 */ /* 0x008fe200078e0250 */
[----:B------:R-:W-:Y:S01]  /*13620*/  ISETP.GE.AND P2, PT, R0, c[0x0][0x17c], PT ;  /* 0x00005f0000007a0c */ /* 0x000fe20003f46270 */
[----:B------:R-:W-:Y:S01]  /*13630*/  @P5 STG.E [R12.64], R196 ;  /* 0x000000c40c005986 */ /* 0x000fe2000c101904 */
[----:B------:R-:W-:Y:S02]  /*13640*/  ISETP.LT.AND P5, PT, R225, c[0x0][0x178], !P4 ;  /* 0x00005e00e1007a0c */ /* 0x000fe400067a1270 */
[----:B-----5:R-:W-:Y:S01]  /*13650*/  IADD3 R9, R39, c[0x0][0x198], RZ ;  /* 0x0000660027097a10 */ /* 0x020fe20007ffe0ff */
[----:B-1----:R1:W-:Y:S01]  /*13660*/  @P1 STG.E [R16.64], R24 ;  /* 0x0000001810001986 */ /* 0x0023e2000c101904 */
[----:B------:R-:W-:-:S03]  /*13670*/  ISETP.LT.AND P4, PT, R224, c[0x0][0x178], !P4 ;  /* 0x00005e00e0007a0c */ /* 0x000fc60006781270 */
[----:B------:R2:W-:Y:S01]  /*13680*/  @P6 STG.E [R4.64], R197 ;  /* 0x000000c504006986 */ /* 0x0005e2000c101904 */
[----:B------:R-:W-:Y:S02]  /*13690*/  ISETP.LT.AND P6, PT, R225, c[0x0][0x178], !P2 ;  /* 0x00005e00e1007a0c */ /* 0x000fe400057c1270 */
[----:B------:R-:W-:Y:S02]  /*136a0*/  ISETP.LT.AND P2, PT, R224, c[0x0][0x178], !P2 ;  /* 0x00005e00e0007a0c */ /* 0x000fe40005741270 */
[----:B------:R-:W-:Y:S01]  /*136b0*/  IADD3 R0, R226, 0x6e, RZ ;  /* 0x0000006ee2007810 */ /* 0x000fe20007ffe0ff */
[----:B------:R-:W-:Y:S01]  /*136c0*/  IMAD.WIDE R36, R39, 0x4, R60 ;  /* 0x0000000427247825 */ /* 0x000fe200078e023c */
[C---:B-1----:R-:W-:Y:S02]  /*136d0*/  IADD3 R17, R9.reuse, c[0x0][0x198], RZ ;  /* 0x0000660009117a10 */ /* 0x042fe40007ffe0ff */
[----:B------:R-:W-:Y:S01]  /*136e0*/  ISETP.GE.AND P3, PT, R0, c[0x0][0x17c], PT ;  /* 0x00005f0000007a0c */ /* 0x000fe20003f66270 */
[----:B------:R-:W-:Y:S01]  /*136f0*/  IMAD.WIDE R2, R9, 0x4, R80 ;  /* 0x0000000409027825 */ /* 0x000fe200078e0250 */
[----:B------:R-:W-:-:S03]  /*13700*/  IADD3 R0, R226, 0x6f, RZ ;  /* 0x0000006fe2007810 */ /* 0x000fc60007ffe0ff */
[----:B------:R-:W-:Y:S01]  /*13710*/  IMAD.WIDE R8, R9, 0x4, R60 ;  /* 0x0000000409087825 */ /* 0x000fe200078e023c */
[----:B------:R-:W-:Y:S03]  /*13720*/  @P0 STG.E [R36.64], R25 ;  /* 0x0000001924000986 */ /* 0x000fe6000c101904 */
[C---:B--2---:R-:W-:Y:S01]  /*13730*/  IMAD.WIDE R4, R17.reuse, 0x4, R80 ;  /* 0x0000000411047825 */ /* 0x044fe200078e0250 */
[----:B------:R-:W-:Y:S01]  /*13740*/  ISETP.GE.AND P1, PT, R0, c[0x0][0x17c], PT ;  /* 0x00005f0000007a0c */ /* 0x000fe20003f26270 */
[----:B------:R1:W-:Y:S02]  /*13750*/  @P5 STG.E [R2.64], R204 ;  /* 0x000000cc02005986 */ /* 0x0003e4000c101904 */
[----:B------:R-:W-:Y:S01]  /*13760*/  IMAD.WIDE R12, R17, 0x4, R60 ;  /* 0x00000004110c7825 */ /* 0x000fe200078e023c */
[----:B------:R-:W-:Y:S01]  /*13770*/  ISETP.LT.AND P5, PT, R225, c[0x0][0x178], !P3 ;  /* 0x00005e00e1007a0c */ /* 0x000fe20005fa1270 */
[----:B----4-:R2:W-:Y:S01]  /*13780*/  @P4 STG.E [R8.64], R28 ;  /* 0x0000001c08004986 */ /* 0x0105e2000c101904 */
[----:B------:R-:W-:-:S02]  /*13790*/  IADD3 R17, R17, c[0x0][0x198], RZ ;  /* 0x0000660011117a10 */ /* 0x000fc40007ffe0ff */
[C---:B------:R-:W-:Y:S01]  /*137a0*/  ISETP.LT.AND P3, PT, R224.reuse, c[0x0][0x178], !P3 ;  /* 0x00005e00e0007a0c */ /* 0x040fe20005f61270 */
[----:B------:R3:W-:Y:S01]  /*137b0*/  @P6 STG.E [R4.64], R205 ;  /* 0x000000cd04006986 */ /* 0x0007e2000c101904 */
[----:B------:R-:W-:-:S03]  /*137c0*/  ISETP.LT.AND P6, PT, R224, c[0x0][0x178], !P1 ;  /* 0x00005e00e0007a0c */ /* 0x000fc60004fc1270 */
[----:B------:R4:W-:Y:S01]  /*137d0*/  @P2 STG.E [R12.64], R29 ;  /* 0x0000001d0c002986 */ /* 0x0009e2000c101904 */
[----:B------:R-:W-:Y:S02]  /*137e0*/  ISETP.LT.AND P2, PT, R225, c[0x0][0x178], !P1 ;  /* 0x00005e00e1007a0c */ /* 0x000fe40004f41270 */
[----:B------:R-:W-:Y:S02]  /*137f0*/  IADD3 R0, R226, 0x70, RZ ;  /* 0x00000070e2007810 */ /* 0x000fe40007ffe0ff */
[C---:B------:R-:W-:Y:S01]  /*13800*/  IADD3 R21, R17.reuse, c[0x0][0x198], RZ ;  /* 0x0000660011157a10 */ /* 0x040fe20007ffe0ff */
[C---:B-1----:R-:W-:Y:S01]  /*13810*/  IMAD.WIDE R2, R17.reuse, 0x4, R80 ;  /* 0x0000000411027825 */ /* 0x042fe200078e0250 */
[----:B------:R-:W-:Y:S02]  /*13820*/  ISETP.GE.AND P0, PT, R0, c[0x0][0x17c], PT ;  /* 0x00005f0000007a0c */ /* 0x000fe40003f06270 */
[----:B------:R-:W-:Y:S01]  /*13830*/  IADD3 R0, R226, 0x71, RZ ;  /* 0x00000071e2007810 */ /* 0x000fe20007ffe0ff */
[----:B--2---:R-:W-:Y:S01]  /*13840*/  IMAD.WIDE R8, R17, 0x4, R60 ;  /* 0x0000000411087825 */ /* 0x004fe200078e023c */
[----:B------:R1:W-:Y:S03]  /*13850*/  @P5 STG.E [R2.64], R212 ;  /* 0x000000d402005986 */ /* 0x0003e6000c101904 */
[----:B---3--:R-:W-:Y:S01]  /*13860*/  IMAD.WIDE R4, R21, 0x4, R80 ;  /* 0x0000000415047825 */ /* 0x008fe200078e0250 */
[----:B------:R-:W-:-:S03]  /*13870*/  ISETP.GE.AND P4, PT, R0, c[0x0][0x17c], PT ;  /* 0x00005f0000007a0c */ /* 0x000fc60003f86270 */
[----:B----4-:R-:W-:Y:S01]  /*13880*/  IMAD.WIDE R12, R21, 0x4, R60 ;  /* 0x00000004150c7825 */ /* 0x010fe200078e023c */
[----:B------:R2:W-:Y:S01]  /*13890*/  @P3 STG.E [R8.64], R32 ;  /* 0x0000002008003986 */ /* 0x0005e2000c101904 */
[----:B------:R-:W-:Y:S02]  /*138a0*/  ISETP.LT.AND P5, PT, R225, c[0x0][0x178], !P0 ;  /* 0x00005e00e1007a0c */ /* 0x000fe400047a1270 */
[----:B------:R-:W-:Y:S01]  /*138b0*/  IADD3 R21, R21, c[0x0][0x198], RZ ;  /* 0x0000660015157a10 */ /* 0x000fe20007ffe0ff */
[----:B------:R3:W-:Y:S01]  /*138c0*/  @P2 STG.E [R4.64], R213 ;  /* 0x000000d504002986 */ /* 0x0007e2000c101904 */
[----:B------:R-:W-:-:S03]  /*138d0*/  ISETP.LT.AND P0, PT, R224, c[0x0][0x178], !P0 ;  /* 0x00005e00e0007a0c */ /* 0x000fc60004701270 */
[----:B------:R4:W-:Y:S01]  /*138e0*/  @P6 STG.E [R12.64], R33 ;  /* 0x000000210c006986 */ /* 0x0009e2000c101904 */
[----:B------:R-:W-:Y:S02]  /*138f0*/  ISETP.LT.AND P6, PT, R225, c[0x0][0x178], !P4 ;  /* 0x00005e00e1007a0c */ /* 0x000fe400067c1270 */
        /* <DEDUP_REMOVED lines=11> */
[----:B------:R-:W-:Y:S01]  /*139b0*/  ISETP.LT.AND P5, PT, R225, c[0x0][0x178], !P1 ;  /* 0x00005e00e1007a0c */ /* 0x000fe20004fa1270 */
[----:B------:R2:W-:Y:S01]  /*139c0*/  @P0 STG.E [R8.64], R6 ;  /* 0x0000000608000986 */ /* 0x0005e2000c101904 */
[----:B------:R-:W-:Y:S02]  /*139d0*/  IADD3 R17, R17, c[0x0][0x198], RZ ;  /* 0x0000660011117a10 */ /* 0x000fe40007ffe0ff */
[----:B------:R-:W-:Y:S01]  /*139e0*/  ISETP.LT.AND P1, PT, R224, c[0x0][0x178], !P1 ;  /* 0x00005e00e0007a0c */ /* 0x000fe20004f21270 */
[----:B------:R3:W-:Y:S01]  /*139f0*/  @P6 STG.E [R4.64], R187 ;  /* 0x000000bb04006986 */ /* 0x0007e2000c101904 */
[----:B------:R-:W-:-:S03]  /*13a00*/  IADD3 R0, R226, 0x74, RZ ;  /* 0x00000074e2007810 */ /* 0x000fc60007ffe0ff */
[----:B------:R4:W-:Y:S01]  /*13a10*/  @P4 STG.E [R12.64], R7 ;  /* 0x000000070c004986 */ /* 0x0009e2000c101904 */
[----:B------:R-:W-:Y:S02]  /*13a20*/  ISETP.LT.AND P4, PT, R225, c[0x0][0x178], !P3 ;  /* 0x00005e00e1007a0c */ /* 0x000fe40005f81270 */
[----:B------:R-:W-:Y:S02]  /*13a30*/  ISETP.LT.AND P6, PT, R224, c[0x0][0x178], !P3 ;  /* 0x00005e00e0007a0c */ /* 0x000fe40005fc1270 */
[C---:B------:R-:W-:Y:S01]  /*13a40*/  IADD3 R21, R17.reuse, c[0x0][0x198], RZ ;  /* 0x0000660011157a10 */ /* 0x040fe20007ffe0ff */
[C---:B-1----:R-:W-:Y:S01]  /*13a50*/  IMAD.WIDE R2, R17.reuse, 0x4, R80 ;  /* 0x0000000411027825 */ /* 0x042fe200078e0250 */
[----:B------:R-:W-:Y:S02]  /*13a60*/  ISETP.GE.AND P2, PT, R0, c[0x0][0x17c], PT ;  /* 0x00005f0000007a0c */ /* 0x000fe40003f46270 */
[----:B------:R-:W-:Y:S01]  /*13a70*/  IADD3 R0, R226, 0x75, RZ ;  /* 0x00000075e2007810 */ /* 0x000fe20007ffe0ff */
[----:B--2---:R-:W-:Y:S01]  /*13a80*/  IMAD.WIDE R8, R17, 0x4, R60 ;  /* 0x0000000411087825 */ /* 0x004fe200078e023c */
[----:B------:R1:W-:Y:S03]  /*13a90*/  @P5 STG.E [R2.64], R194 ;  /* 0x000000c202005986 */ /* 0x0003e6000c101904 */
[----:B---3--:R-:W-:Y:S01]  /*13aa0*/  IMAD.WIDE R4, R21, 0x4, R80 ;  /* 0x0000000415047825 */ /* 0x008fe200078e0250 */
[----:B------:R-:W-:Y:S01]  /*13ab0*/  ISETP.GE.AND P0, PT, R0, c[0x0][0x17c], PT ;  /* 0x00005f0000007a0c */ /* 0x000fe20003f06270 */
[----:B------:R2:W-:Y:S01]  /*13ac0*/  @P1 STG.E [R8.64], R10 ;  /* 0x0000000a08001986 */ /* 0x0005e2000c101904 */
[----:B------:R-:W-:Y:S01]  /*13ad0*/  ISETP.LT.AND P5, PT, R225, c[0x0][0x178], !P2 ;  /* 0x00005e00e1007a0c */ /* 0x000fe200057a1270 */
[C---:B----4-:R-:W-:Y:S01]  /*13ae0*/  IMAD.WIDE R6, R21.reuse, 0x4, R60 ;  /* 0x0000000415067825 */ /* 0x050fe200078e023c */
[----:B------:R-:W-:Y:S01]  /*13af0*/  IADD3 R21, R21, c[0x0][0x198], RZ ;  /* 0x0000660015157a10 */ /* 0x000fe20007ffe0ff */
[----:B------:R3:W-:Y:S01]  /*13b00*/  @P4 STG.E [R4.64], R195 ;  /* 0x000000c304004986 */ /* 0x0007e2000c101904 */
[----:B------:R-:W-:-:S02]  /*13b10*/  ISETP.LT.AND P2, PT, R224, c[0x0][0x178], !P2 ;  /* 0x00005e00e0007a0c */ /* 0x000fc40005741270 */
[----:B------:R-:W-:Y:S01]  /*13b20*/  ISETP.LT.AND P4, PT, R225, c[0x0][0x178], !P0 ;  /* 0x00005e00e1007a0c */ /* 0x000fe20004781270 */
[----:B------:R4:W-:Y:S01]  /*13b30*/  @P6 STG.E [R6.64], R11 ;  /* 0x0000000b06006986 */ /* 0x0009e2000c101904 */
[----:B------:R-:W-:Y:S02]  /*13b40*/  IADD3 R0, R226, 0x76, RZ ;  /* 0x00000076e2007810 */ /* 0x000fe40007ffe0ff */
        /* <DEDUP_REMOVED lines=30> */
[----:B------:R-:W-:Y:S01]  /*13d30*/  IADD3 R0, R226, 0x7a, RZ ;  /* 0x0000007ae2007810 */ /* 0x000fe20007ffe0ff */
[----:B------:R3:W-:Y:S01]  /*13d40*/  @P4 STG.E [R4.64], R211 ;  /* 0x000000d304004986 */ /* 0x0007e2000c101904 */
[----:B------:R-:W-:-:S02]  /*13d50*/  IADD3 R11, R11, c[0x0][0x198], RZ ;  /* 0x000066000b0b7a10 */ /* 0x000fc40007ffe0ff */
[----:B------:R-:W-:Y:S01]  /*13d60*/  ISETP.LT.AND P0, PT, R224, c[0x0][0x178], !P0 ;  /* 0x00005e00e0007a0c */ /* 0x000fe20004701270 */
[----:B------:R4:W-:Y:S01]  /*13d70*/  @P6 STG.E [R6.64], R19 ;  /* 0x0000001306006986 */ /* 0x0009e2000c101904 */
[----:B------:R-:W-:Y:S02]  /*13d80*/  ISETP.LT.AND P4, PT, R225, c[0x0][0x178], !P2 ;  /* 0x00005e00e1007a0c */ /* 0x000fe40005781270 */
[----:B------:R-:W-:Y:S02]  /*13d90*/  ISETP.GE.AND P1, PT, R0, c[0x0][0x17c], PT ;  /* 0x00005f0000007a0c */ /* 0x000fe40003f26270 */
[----:B------:R-:W-:Y:S02]  /*13da0*/  ISETP.LT.AND P6, PT, R224, c[0x0][0x178], !P2 ;  /* 0x00005e00e0007a0c */ /* 0x000fe400057c1270 */
[----:B------:R-:W-:Y:S02]  /*13db0*/  IADD3 R0, R226, 0x7b, RZ ;  /* 0x0000007be2007810 */ /* 0x000fe40007ffe0ff */
[C---:B------:R-:W-:Y:S01]  /*13dc0*/  IADD3 R13, R11.reuse, c[0x0][0x198], RZ ;  /* 0x000066000b0d7a10 */ /* 0x040fe20007ffe0ff */
[----:B-1----:R-:W-:Y:S01]  /*13dd0*/  IMAD.WIDE R2, R11, 0x4, R80 ;  /* 0x000000040b027825 */ /* 0x002fe200078e0250 */
[----:B------:R-:W-:-:S02]  /*13de0*/  ISETP.GE.AND P3, PT, R0, c[0x0][0x17c], PT ;  /* 0x00005f0000007a0c */ /* 0x000fc40003f66270 */
[----:B------:R-:W-:Y:S01]  /*13df0*/  IADD3 R0, R226, 0x7c, RZ ;  /* 0x0000007ce2007810 */ /* 0x000fe20007ffe0ff */
[----:B--2---:R-:W-:Y:S01]  /*13e00*/  IMAD.WIDE R8, R11, 0x4, R60 ;  /* 0x000000040b087825 */ /* 0x004fe200078e023c */
[----:B------:R1:W-:Y:S03]  /*13e10*/  @P5 STG.E [R2.64], R190 ;  /* 0x000000be02005986 */ /* 0x0003e6000c101904 */
[----:B---3--:R-:W-:Y:S01]  /*13e20*/  IMAD.WIDE R4, R13, 0x4, R80 ;  /* 0x000000040d047825 */ /* 0x008fe200078e0250 */
[----:B------:R-:W-:Y:S01]  /*13e30*/  ISETP.LT.AND P5, PT, R225, c[0x0][0x178], !P1 ;  /* 0x00005e00e1007a0c */ /* 0x000fe20004fa1270 */
[----:B------:R-:W-:Y:S02]  /*13e40*/  @P0 STG.E [R8.64], R22 ;  /* 0x0000001608000986 */ /* 0x000fe4000c101904 */
[C---:B----4-:R-:W-:Y:S01]  /*13e50*/  IMAD.WIDE R6, R13.reuse, 0x4, R60 ;  /* 0x000000040d067825 */ /* 0x050fe200078e023c */
[----:B------:R-:W-:Y:S01]  /*13e60*/  IADD3 R13, R13, c[0x0][0x198], RZ ;  /* 0x000066000d0d7a10 */ /* 0x000fe20007ffe0ff */
[----:B------:R2:W-:Y:S01]  /*13e70*/  @P4 STG.E [R4.64], R191 ;  /* 0x000000bf04004986 */ /* 0x0005e2000c101904 */
[----:B------:R-:W-:-:S02]  /*13e80*/  ISETP.GE.AND P2, PT, R0, c[0x0][0x17c], PT ;  /* 0x00005f0000007a0c */ /* 0x000fc40003f46270 */
[C---:B------:R-:W-:Y:S01]  /*13e90*/  ISETP.LT.AND P1, PT, R224.reuse, c[0x0][0x178], !P1 ;  /* 0x00005e00e0007a0c */ /* 0x040fe20004f21270 */
[----:B------:R3:W-:Y:S01]  /*13ea0*/  @P6 STG.E [R6.64], R23 ;  /* 0x0000001706006986 */ /* 0x0007e2000c101904 */
[----:B------:R-:W-:Y:S02]  /*13eb0*/  ISETP.LT.AND P4, PT, R225, c[0x0][0x178], !P3 ;  /* 0x00005e00e1007a0c */ /* 0x000fe40005f81270 */
[----:B------:R-:W-:Y:S02]  /*13ec0*/  ISETP.LT.AND P3, PT, R224, c[0x0][0x178], !P3 ;  /* 0x00005e00e0007a0c */ /* 0x000fe40005f61270 */
[----:B------:R-:W-:Y:S02]  /*13ed0*/  IADD3 R11, R13, c[0x0][0x198], RZ ;  /* 0x000066000d0b7a10 */ /* 0x000fe40007ffe0ff */
[----:B------:R-:W-:Y:S02]  /*13ee0*/  IADD3 R0, R226, 0x7d, RZ ;  /* 0x0000007de2007810 */ /* 0x000fe40007ffe0ff */
[----:B------:R-:W-:Y:S01]  /*13ef0*/  ISETP.LT.AND P6, PT, R225, c[0x0][0x178], !P2 ;  /* 0x00005e00e1007a0c */ /* 0x000fe200057c1270 */
[----:B-1----:R-:W-:Y:S01]  /*13f00*/  IMAD.WIDE R2, R13, 0x4, R80 ;  /* 0x000000040d027825 */ /* 0x002fe200078e0250 */
[----:B------:R-:W-:-:S02]  /*13f10*/  IADD3 R15, R11, c[0x0][0x198], RZ ;  /* 0x000066000b0f7a10 */ /* 0x000fc40007ffe0ff */
[----:B------:R-:W-:Y:S01]  /*13f20*/  ISETP.GE.AND P0, PT, R0, c[0x0][0x17c], PT ;  /* 0x00005f0000007a0c */ /* 0x000fe20003f06270 */
[----:B--2---:R-:W-:Y:S01]  /*13f30*/  IMAD.WIDE R4, R13, 0x4, R60 ;  /* 0x000000040d047825 */ /* 0x004fe200078e023c */
[----:B------:R-:W-:Y:S01]  /*13f40*/  IADD3 R0, R226, 0x7e, RZ ;  /* 0x0000007ee2007810 */ /* 0x000fe20007ffe0ff */
[----:B------:R1:W-:Y:S02]  /*13f50*/  @P5 STG.E [R2.64], R198 ;  /* 0x000000c602005986 */ /* 0x0003e4000c101904 */
[----:B---3--:R-:W-:Y:S01]  /*13f60*/  IMAD.WIDE R6, R11, 0x4, R80 ;  /* 0x000000040b067825 */ /* 0x008fe200078e0250 */
[----:B------:R-:W-:-:S03]  /*13f70*/  ISETP.GE.AND P5, PT, R0, c[0x0][0x17c], PT ;  /* 0x00005f0000007a0c */ /* 0x000fc60003fa6270 */
[----:B------:R-:W-:Y:S01]  /*13f80*/  IMAD.WIDE R8, R11, 0x4, R60 ;  /* 0x000000040b087825 */ /* 0x000fe200078e023c */
[----:B------:R-:W-:Y:S01]  /*13f90*/  IADD3 R0, R226, 0x7f, RZ ;  /* 0x0000007fe2007810 */ /* 0x000fe20007ffe0ff */
[----:B------:R2:W-:Y:S02]  /*13fa0*/  @P1 STG.E [R4.64], R26 ;  /* 0x0000001a04001986 */ /* 0x0005e4000c101904 */
[C---:B------:R-:W-:Y:S02]  /*13fb0*/  IMAD.WIDE R10, R15.reuse, 0x4, R80 ;  /* 0x000000040f0a7825 */ /* 0x040fe400078e0250 */
[----:B------:R3:W-:Y:S01]  /*13fc0*/  @P4 STG.E [R6.64], R199 ;  /* 0x000000c706004986 */ /* 0x0007e2000c101904 */
[----:B------:R-:W-:Y:S02]  /*13fd0*/  IADD3 R13, R15, c[0x0][0x198], RZ ;  /* 0x000066000f0d7a10 */ /* 0x000fe40007ffe0ff */
[----:B------:R-:W-:Y:S01]  /*13fe0*/  ISETP.LT.AND P2, PT, R224, c[0x0][0x178], !P2 ;  /* 0x00005e00e0007a0c */ /* 0x000fe20005741270 */
[----:B------:R4:W-:Y:S01]  /*13ff0*/  @P3 STG.E [R8.64], R27 ;  /* 0x0000001b08003986 */ /* 0x0009e2000c101904 */
[----:B------:R-:W-:-:S03]  /*14000*/  ISETP.GE.AND P1, PT, R0, c[0x0][0x17c], PT ;  /* 0x00005f0000007a0c */ /* 0x000fc60003f26270 */
[----:B------:R5:W-:Y:S01]  /*14010*/  @P6 STG.E [R10.64], R206 ;  /* 0x000000ce0a006986 */ /* 0x000be2000c101904 */
[C---:B------:R-:W-:Y:S02]  /*14020*/  ISETP.LT.AND P6, PT, R225.reuse, c[0x0][0x178], !P0 ;  /* 0x00005e00e1007a0c */ /* 0x040fe400047c1270 */
[C---:B------:R-:W-:Y:S02]  /*14030*/  ISETP.LT.AND P0, PT, R224.reuse, c[0x0][0x178], !P0 ;  /* 0x00005e00e0007a0c */ /* 0x040fe40004701270 */
[----:B------:R-:W-:Y:S02]  /*14040*/  ISETP.LT.AND P4, PT, R225, c[0x0][0x178], !P5 ;  /* 0x00005e00e1007a0c */ /* 0x000fe40006f81270 */
[----:B------:R-:W-:Y:S02]  /*14050*/  IADD3 R17, R13, c[0x0][0x198], RZ ;  /* 0x000066000d117a10 */ /* 0x000fe40007ffe0ff */
[C---:B------:R-:W-:Y:S02]  /*14060*/  ISETP.LT.AND P5, PT, R224.reuse, c[0x0][0x178], !P5 ;  /* 0x00005e00e0007a0c */ /* 0x040fe40006fa1270 */
[----:B------:R-:W-:Y:S01]  /*14070*/  ISETP.LT.AND P3, PT, R225, c[0x0][0x178], !P1 ;  /* 0x00005e00e1007a0c */ /* 0x000fe20004f61270 */
[----:B-1----:R-:W-:Y:S01]  /*14080*/  IMAD.WIDE R2, R15, 0x4, R60 ;  /* 0x000000040f027825 */ /* 0x002fe200078e023c */
[----:B------:R-:W-:-:S02]  /*14090*/  ISETP.LT.AND P1, PT, R224, c[0x0][0x178], !P1 ;  /* 0x00005e00e0007a0c */ /* 0x000fc40004f21270 */
[----:B------:R-:W-:Y:S01]  /*140a0*/  IADD3 R15, R17, c[0x0][0x198], RZ ;  /* 0x00006600110f7a10 */ /* 0x000fe20007ffe0ff */
[C---:B--2---:R-:W-:Y:S01]  /*140b0*/  IMAD.WIDE R4, R13.reuse, 0x4, R80 ;  /* 0x000000040d047825 */ /* 0x044fe200078e0250 */
[----:B------:R1:W-:Y:S03]  /*140c0*/  @P2 STG.E [R2.64], R30 ;  /* 0x0000001e02002986 */ /* 0x0003e6000c101904 */
[----:B---3--:R-:W-:Y:S01]  /*140d0*/  IMAD.WIDE R6, R13, 0x4, R60 ;  /* 0x000000040d067825 */ /* 0x008fe200078e023c */
[----:B------:R1:W-:Y:S03]  /*140e0*/  @P6 STG.E [R4.64], R207 ;  /* 0x000000cf04006986 */ /* 0x0003e6000c101904 */
[C---:B----4-:R-:W-:Y:S01]  /*140f0*/  IMAD.WIDE R8, R17.reuse, 0x4, R80 ;  /* 0x0000000411087825 */ /* 0x050fe200078e0250 */
[----:B------:R1:W-:Y:S03]  /*14100*/  @P0 STG.E [R6.64], R31 ;  /* 0x0000001f06000986 */ /* 0x0003e6000c101904 */
[----:B-----5:R-:W-:Y:S01]  /*14110*/  IMAD.WIDE R10, R17, 0x4, R60 ;  /* 0x00000004110a7825 */ /* 0x020fe200078e023c */
[----:B------:R1:W-:Y:S03]  /*14120*/  @P4 STG.E [R8.64], R214 ;  /* 0x000000d608004986 */ /* 0x0003e6000c101904 */
[C---:B------:R-:W-:Y:S01]  /*14130*/  IMAD.WIDE R80, R15.reuse, 0x4, R80 ;  /* 0x000000040f507825 */ /* 0x040fe200078e0250 */
[----:B------:R1:W-:Y:S04]  /*14140*/  @P5 STG.E [R10.64], R34 ;  /* 0x000000220a005986 */ /* 0x0003e8000c101904 */
[----:B------:R1:W-:Y:S01]  /*14150*/  @P3 STG.E [R80.64], R215 ;  /* 0x000000d750003986 */ /* 0x0003e2000c101904 */
[----:B------:R-:W-:Y:S01]  /*14160*/  IMAD.WIDE R60, R15, 0x4, R60 ;  /* 0x000000040f3c7825 */ /* 0x000fe200078e023c */
[----:B------:R-:W-:Y:S06]  /*14170*/  @!P1 EXIT ;  /* 0x000000000000994d */ /* 0x000fec0003800000 */
[----:B------:R-:W-:Y:S01]  /*14180*/  STG.E [R60.64], R35 ;  /* 0x000000233c007986 */ /* 0x000fe2000c101904 */
[----:B------:R-:W-:Y:S05]  /*14190*/  EXIT ;  /* 0x000000000000794d */ /* 0x000fea0003800000 */
.L_x_3:
[----:B------:R-:W-:-:S00]  /*141a0*/  BRA `(.L_x_3) ;  /* 0xfffffff000007947 */ /* 0x000fc0000383ffff */
[----:B------:R-:W-:-:S00]  /*141b0*/  NOP ;  /* 0x0000000000007918 */ /* 0x000fc00000000000 */
        /* <DEDUP_REMOVED lines=12> */
.L_x_4:


//--------------------- .nv.shared.matmul_kernel  --------------------------
	.section	.nv.shared.matmul_kernel,"aw",@nobits
	.sectionflags	@""
	.align	16
